	.target	sm_90a

	.elftype	@"ET_EXEC"


//--------------------- .note.nv.tkinfo           --------------------------
	.section	.note.nv.tkinfo,"",@"SHT_NOTE"
	.sectionflags	@"SHF_NOTE_NV_TKINFO"
	.tkinfo
        /*0018*/ 	.word	0x00000002
        /*0030*/ 	.string	""
        /*0030*/ 	.string	"ptxas"
        /*0030*/ 	.string	"Cuda compilation tools, release 13.0, V13.0.88"
        /*0030*/ 	.string	"Build cuda_13.0.r13.0/compiler.36424714_0"
        /*0030*/ 	.string	"-arch sm_90a -m 64 "



//--------------------- .note.nv.cuinfo           --------------------------
	.section	.note.nv.cuinfo,"",@"SHT_NOTE"
	.sectionflags	@"SHF_NOTE_NV_CUINFO"
        /*0018*/ 	.short	0x0002
        /*001a*/ 	.short	0x005a
        /*001c*/ 	.short	0x0082
	.zero		2


//--------------------- .nv.info                  --------------------------
	.section	.nv.info,"",@"SHT_CUDA_INFO"
	.align	4


	//----- nvinfo : EIATTR_REGCOUNT
	.align		4
        /*0000*/ 	.byte	0x04, 0x2f
        /*0002*/ 	.short	(.L_15 - .L_14)
	.align		4
.L_14:
        /*0004*/ 	.word	index@(_ZN7cutlass13device_kernelINS_4gemm6kernel13GemmUniversalINS1_17GroupProblemShapeIN4cute5tupleIJiiiEEEEENS1_10collective13CollectiveMmaINS1_39MainloopSm90ArrayTmaGmmaWarpSpecializedILi3ENS6_IJNS5_1CILi2EEENSC_ILi1EEESE_EEENS1_40KernelPtrArrayTmaWarpSpecializedPingpongEEENS6_IJNSC_ILi128EEESI_SI_EEENS_6half_tEPNS6_IJlSE_NSC_ILi0EEEEEESK_SN_NS5_8TiledMMAINS5_8MMA_AtomIJNS5_4SM904GMMA26MMA_64x128x16_F32F16F16_SSILNSR_5MajorE0ELST_0ELNSR_7ScaleInE1ELSU_1EEEEEENS5_6LayoutINS6_IJSE_SE_SE_EEENS6_IJSL_SL_SL_EEEEENS6_IJNS5_10UnderscoreES11_S11_EEEEENS5_13SM90_TMA_LOADENS5_14ComposedLayoutINS5_7SwizzleILi3ELi4ELi3EEENS5_18smem_ptr_flag_bitsILi16EEENSX_INS6_IJNSC_ILi8EEENSC_ILi64EEEEEENS6_IJS1B_SE_EEEEEEEvNS5_8identityENS5_23SM90_TMA_LOAD_MULTICASTES1F_vS1G_EENS_8epilogue10collective18CollectiveEpilogueINS1J_30Sm90PtrArrayTmaWarpSpecializedILi4ELi2ELi16ELb1ELb0ELi2EEEJSJ_NS6_IJS1B_NSC_ILi32EEEEEESK_PNS6_IJSE_lSL_EEESK_S1R_NS1J_6fusion15FusionCallbacksIS1N_NS1S_17LinearCombinationISK_fSK_fLNS_15FloatRoundStyleE2EEESJ_S1P_JEEES14_NS15_IS17_S19_NSX_INS6_IJS1B_S1A_EEENS6_IJSE_S1B_EEEEEEENS5_17SM75_U16x8_LDSM_TENS5_14SM90_TMA_STOREES21_NS5_17SM90_U16x8_STSM_TENS5_9Copy_AtomIJNS5_17SM90_U32x4_STSM_NESK_EEEvEEEvvEEEEvNT_6ParamsE)
        /*0008*/ 	.word	0x000000a8


	//----- nvinfo : EIATTR_FRAME_SIZE
	.align		4
.L_15:
        /*000c*/ 	.byte	0x04, 0x11
        /*000e*/ 	.short	(.L_17 - .L_16)
	.align		4
.L_16:
        /*0010*/ 	.word	index@($__internal_0_$__cuda_sm20_div_u64)
        /*0014*/ 	.word	0x00000000


	//----- nvinfo : EIATTR_FRAME_SIZE
	.align		4
.L_17:
        /*0018*/ 	.byte	0x04, 0x11
        /*001a*/ 	.short	(.L_19 - .L_18)
	.align		4
.L_18:
        /*001c*/ 	.word	index@(_ZN7cutlass13device_kernelINS_4gemm6kernel13GemmUniversalINS1_17GroupProblemShapeIN4cute5tupleIJiiiEEEEENS1_10collective13CollectiveMmaINS1_39MainloopSm90ArrayTmaGmmaWarpSpecializedILi3ENS6_IJNS5_1CILi2EEENSC_ILi1EEESE_EEENS1_40KernelPtrArrayTmaWarpSpecializedPingpongEEENS6_IJNSC_ILi128EEESI_SI_EEENS_6half_tEPNS6_IJlSE_NSC_ILi0EEEEEESK_SN_NS5_8TiledMMAINS5_8MMA_AtomIJNS5_4SM904GMMA26MMA_64x128x16_F32F16F16_SSILNSR_5MajorE0ELST_0ELNSR_7ScaleInE1ELSU_1EEEEEENS5_6LayoutINS6_IJSE_SE_SE_EEENS6_IJSL_SL_SL_EEEEENS6_IJNS5_10UnderscoreES11_S11_EEEEENS5_13SM90_TMA_LOADENS5_14ComposedLayoutINS5_7SwizzleILi3ELi4ELi3EEENS5_18smem_ptr_flag_bitsILi16EEENSX_INS6_IJNSC_ILi8EEENSC_ILi64EEEEEENS6_IJS1B_SE_EEEEEEEvNS5_8identityENS5_23SM90_TMA_LOAD_MULTICASTES1F_vS1G_EENS_8epilogue10collective18CollectiveEpilogueINS1J_30Sm90PtrArrayTmaWarpSpecializedILi4ELi2ELi16ELb1ELb0ELi2EEEJSJ_NS6_IJS1B_NSC_ILi32EEEEEESK_PNS6_IJSE_lSL_EEESK_S1R_NS1J_6fusion15FusionCallbacksIS1N_NS1S_17LinearCombinationISK_fSK_fLNS_15FloatRoundStyleE2EEESJ_S1P_JEEES14_NS15_IS17_S19_NSX_INS6_IJS1B_S1A_EEENS6_IJSE_S1B_EEEEEEENS5_17SM75_U16x8_LDSM_TENS5_14SM90_TMA_STOREES21_NS5_17SM90_U16x8_STSM_TENS5_9Copy_AtomIJNS5_17SM90_U32x4_STSM_NESK_EEEvEEEvvEEEEvNT_6ParamsE)
        /*0020*/ 	.word	0x00000000


	//----- nvinfo : EIATTR_MIN_STACK_SIZE
	.align		4
.L_19:
        /*0024*/ 	.byte	0x04, 0x12
        /*0026*/ 	.short	(.L_21 - .L_20)
	.align		4
.L_20:
        /*0028*/ 	.word	index@(_ZN7cutlass13device_kernelINS_4gemm6kernel13GemmUniversalINS1_17GroupProblemShapeIN4cute5tupleIJiiiEEEEENS1_10collective13CollectiveMmaINS1_39MainloopSm90ArrayTmaGmmaWarpSpecializedILi3ENS6_IJNS5_1CILi2EEENSC_ILi1EEESE_EEENS1_40KernelPtrArrayTmaWarpSpecializedPingpongEEENS6_IJNSC_ILi128EEESI_SI_EEENS_6half_tEPNS6_IJlSE_NSC_ILi0EEEEEESK_SN_NS5_8TiledMMAINS5_8MMA_AtomIJNS5_4SM904GMMA26MMA_64x128x16_F32F16F16_SSILNSR_5MajorE0ELST_0ELNSR_7ScaleInE1ELSU_1EEEEEENS5_6LayoutINS6_IJSE_SE_SE_EEENS6_IJSL_SL_SL_EEEEENS6_IJNS5_10UnderscoreES11_S11_EEEEENS5_13SM90_TMA_LOADENS5_14ComposedLayoutINS5_7SwizzleILi3ELi4ELi3EEENS5_18smem_ptr_flag_bitsILi16EEENSX_INS6_IJNSC_ILi8EEENSC_ILi64EEEEEENS6_IJS1B_SE_EEEEEEEvNS5_8identityENS5_23SM90_TMA_LOAD_MULTICASTES1F_vS1G_EENS_8epilogue10collective18CollectiveEpilogueINS1J_30Sm90PtrArrayTmaWarpSpecializedILi4ELi2ELi16ELb1ELb0ELi2EEEJSJ_NS6_IJS1B_NSC_ILi32EEEEEESK_PNS6_IJSE_lSL_EEESK_S1R_NS1J_6fusion15FusionCallbacksIS1N_NS1S_17LinearCombinationISK_fSK_fLNS_15FloatRoundStyleE2EEESJ_S1P_JEEES14_NS15_IS17_S19_NSX_INS6_IJS1B_S1A_EEENS6_IJSE_S1B_EEEEEEENS5_17SM75_U16x8_LDSM_TENS5_14SM90_TMA_STOREES21_NS5_17SM90_U16x8_STSM_TENS5_9Copy_AtomIJNS5_17SM90_U32x4_STSM_NESK_EEEvEEEvvEEEEvNT_6ParamsE)
        /*002c*/ 	.word	0x00000000
.L_21:


//--------------------- .nv.compat                --------------------------
	.section	.nv.compat,"",@"SHT_CUDA_COMPAT_INFO"
	.align	4
        /*0000*/ 	.byte	0x02, 0x09, 0x01, 0x00, 0x02, 0x02, 0x04, 0x00, 0x02, 0x05, 0x05, 0x00, 0x03, 0x07, 0x01, 0x01
        /*0010*/ 	.byte	0x02, 0x03, 0x03, 0x00, 0x02, 0x06, 0x01, 0x00, 0x04, 0x0b, 0x08, 0x00, 0x00, 0x00, 0x00, 0x00
        /*0020*/ 	.byte	0x00, 0x00, 0x00, 0x00


//--------------------- .nv.info._ZN7cutlass13device_kernelINS_4gemm6kernel13GemmUniversalINS1_17GroupProblemShapeIN4cute5tupleIJiiiEEEEENS1_10collective13CollectiveMmaINS1_39MainloopSm90ArrayTmaGmmaWarpSpecializedILi3ENS6_IJNS5_1CILi2EEENSC_ILi1EEESE_EEENS1_40KernelPtrArrayTmaWarpSpecializedPingpongEEENS6_IJNSC_ILi128EEESI_SI_EEENS_6half_tEPNS6_IJlSE_NSC_ILi0EEEEEESK_SN_NS5_8TiledMMAINS5_8MMA_AtomIJNS5_4SM904GMMA26MMA_64x128x16_F32F16F16_SSILNSR_5MajorE0ELST_0ELNSR_7ScaleInE1ELSU_1EEEEEENS5_6LayoutINS6_IJSE_SE_SE_EEENS6_IJSL_SL_SL_EEEEENS6_IJNS5_10UnderscoreES11_S11_EEEEENS5_13SM90_TMA_LOADENS5_14ComposedLayoutINS5_7SwizzleILi3ELi4ELi3EEENS5_18smem_ptr_flag_bitsILi16EEENSX_INS6_IJNSC_ILi8EEENSC_ILi64EEEEEENS6_IJS1B_SE_EEEEEEEvNS5_8identityENS5_23SM90_TMA_LOAD_MULTICASTES1F_vS1G_EENS_8epilogue10collective18CollectiveEpilogueINS1J_30Sm90PtrArrayTmaWarpSpecializedILi4ELi2ELi16ELb1ELb0ELi2EEEJSJ_NS6_IJS1B_NSC_ILi32EEEEEESK_PNS6_IJSE_lSL_EEESK_S1R_NS1J_6fusion15FusionCallbacksIS1N_NS1S_17LinearCombinationISK_fSK_fLNS_15FloatRoundStyleE2EEESJ_S1P_JEEES14_NS15_IS17_S19_NSX_INS6_IJS1B_S1A_EEENS6_IJSE_S1B_EEEEEEENS5_17SM75_U16x8_LDSM_TENS5_14SM90_TMA_STOREES21_NS5_17SM90_U16x8_STSM_TENS5_9Copy_AtomIJNS5_17SM90_U32x4_STSM_NESK_EEEvEEEvvEEEEvNT_6ParamsE --------------------------
	.section	.nv.info._ZN7cutlass13device_kernelINS_4gemm6kernel13GemmUniversalINS1_17GroupProblemShapeIN4cute5tupleIJiiiEEEEENS1_10collective13CollectiveMmaINS1_39MainloopSm90ArrayTmaGmmaWarpSpecializedILi3ENS6_IJNS5_1CILi2EEENSC_ILi1EEESE_EEENS1_40KernelPtrArrayTmaWarpSpecializedPingpongEEENS6_IJNSC_ILi128EEESI_SI_EEENS_6half_tEPNS6_IJlSE_NSC_ILi0EEEEEESK_SN_NS5_8TiledMMAINS5_8MMA_AtomIJNS5_4SM904GMMA26MMA_64x128x16_F32F16F16_SSILNSR_5MajorE0ELST_0ELNSR_7ScaleInE1ELSU_1EEEEEENS5_6LayoutINS6_IJSE_SE_SE_EEENS6_IJSL_SL_SL_EEEEENS6_IJNS5_10UnderscoreES11_S11_EEEEENS5_13SM90_TMA_LOADENS5_14ComposedLayoutINS5_7SwizzleILi3ELi4ELi3EEENS5_18smem_ptr_flag_bitsILi16EEENSX_INS6_IJNSC_ILi8EEENSC_ILi64EEEEEENS6_IJS1B_SE_EEEEEEEvNS5_8identityENS5_23SM90_TMA_LOAD_MULTICASTES1F_vS1G_EENS_8epilogue10collective18CollectiveEpilogueINS1J_30Sm90PtrArrayTmaWarpSpecializedILi4ELi2ELi16ELb1ELb0ELi2EEEJSJ_NS6_IJS1B_NSC_ILi32EEEEEESK_PNS6_IJSE_lSL_EEESK_S1R_NS1J_6fusion15FusionCallbacksIS1N_NS1S_17LinearCombinationISK_fSK_fLNS_15FloatRoundStyleE2EEESJ_S1P_JEEES14_NS15_IS17_S19_NSX_INS6_IJS1B_S1A_EEENS6_IJSE_S1B_EEEEEEENS5_17SM75_U16x8_LDSM_TENS5_14SM90_TMA_STOREES21_NS5_17SM90_U16x8_STSM_TENS5_9Copy_AtomIJNS5_17SM90_U32x4_STSM_NESK_EEEvEEEvvEEEEvNT_6ParamsE,"",@"SHT_CUDA_INFO"
	.sectionflags	@""
	.align	4


	//----- nvinfo : EIATTR_CUDA_API_VERSION
	.align		4
        /*0000*/ 	.byte	0x04, 0x37
        /*0002*/ 	.short	(.L_23 - .L_22)
.L_22:
        /*0004*/ 	.word	0x00000082


	//----- nvinfo : EIATTR_KPARAM_INFO
	.align		4
.L_23:
        /*0008*/ 	.byte	0x04, 0x17
        /*000a*/ 	.short	(.L_25 - .L_24)
.L_24:
        /*000c*/ 	.word	0x00000000
        /*0010*/ 	.short	0x0000
        /*0012*/ 	.short	0x0070
        /*0014*/ 	.byte	0x00, 0xf0, 0x01, 0x1c


	//----- nvinfo : EIATTR_SPARSE_MMA_MASK
	.align		4
.L_25:
        /*0018*/ 	.byte	0x03, 0x50
        /*001a*/ 	.short	0x0000


	//----- nvinfo : EIATTR_MAXREG_COUNT
	.align		4
        /*001c*/ 	.byte	0x03, 0x1b
        /*001e*/ 	.short	0x00a8


	//----- nvinfo : EIATTR_NUM_BARRIERS
	.align		4
        /*0020*/ 	.byte	0x02, 0x4c
        /*0022*/ 	.byte	0x02
	.zero		1


	//----- nvinfo : EIATTR_EXTERNS
	.align		4
        /*0024*/ 	.byte	0x04, 0x0f
        /*0026*/ 	.short	(.L_27 - .L_26)


	//   ....[0]....
	.align		4
.L_26:
        /*0028*/ 	.word	index@(__assertfail)


	//----- nvinfo : EIATTR_MERCURY_ISA_VERSION
	.align		4
.L_27:
        /*002c*/ 	.byte	0x03, 0x5f
        /*002e*/ 	.short	0x0101


	//----- nvinfo : EIATTR_INT_WARP_WIDE_INSTR_OFFSETS
	.align		4
        /*0030*/ 	.byte	0x04, 0x31
        /*0032*/ 	.short	(.L_29 - .L_28)


	//   ....[0]....
.L_28:
        /*0034*/ 	.word	0x000012d0


	//   ....[1]....
        /*0038*/ 	.word	0x00001300


	//   ....[2]....
        /*003c*/ 	.word	0x00001430


	//   ....[3]....
        /*0040*/ 	.word	0x000014c0


	//   ....[4]....
        /*0044*/ 	.word	0x00001530


	//   ....[5]....
        /*0048*/ 	.word	0x00001560


	//   ....[6]....
        /*004c*/ 	.word	0x000015b0


	//   ....[7]....
        /*0050*/ 	.word	0x000015d0


	//----- nvinfo : EIATTR_COOP_GROUP_MASK_REGIDS
	.align		4
.L_29:
        /*0054*/ 	.byte	0x04, 0x29
        /*0056*/ 	.short	(.L_31 - .L_30)


	//   ....[0]....
.L_30:
        /*0058*/ 	.word	0xffffffff


	//   ....[1]....
        /*005c*/ 	.word	0xffffffff


	//   ....[2]....
        /*0060*/ 	.word	0xffffffff


	//   ....[3]....
        /*0064*/ 	.word	0xffffffff


	//   ....[4]....
        /*0068*/ 	.word	0xffffffff


	//   ....[5]....
        /*006c*/ 	.word	0xffffffff


	//   ....[6]....
        /*0070*/ 	.word	0xffffffff


	//   ....[7]....
        /*0074*/ 	.word	0xffffffff


	//   ....[8]....
        /*0078*/ 	.word	0xffffffff


	//   ....[9]....
        /*007c*/ 	.word	0xffffffff


	//   ....[10]....
        /*0080*/ 	.word	0xffffffff


	//   ....[11]....
        /*0084*/ 	.word	0xffffffff


	//   ....[12]....
        /*0088*/ 	.word	0xffffffff


	//   ....[13]....
        /*008c*/ 	.word	0xffffffff


	//   ....[14]....
        /*0090*/ 	.word	0xffffffff


	//   ....[15]....
        /*0094*/ 	.word	0xffffffff


	//   ....[16]....
        /*0098*/ 	.word	0xffffffff


	//   ....[17]....
        /*009c*/ 	.word	0xffffffff


	//   ....[18]....
        /*00a0*/ 	.word	0xffffffff


	//   ....[19]....
        /*00a4*/ 	.word	0xffffffff


	//   ....[20]....
        /*00a8*/ 	.word	0xffffffff


	//   ....[21]....
        /*00ac*/ 	.word	0xffffffff


	//   ....[22]....
        /*00b0*/ 	.word	0xffffffff


	//   ....[23]....
        /*00b4*/ 	.word	0xffffffff


	//   ....[24]....
        /*00b8*/ 	.word	0xffffffff


	//   ....[25]....
        /*00bc*/ 	.word	0xffffffff


	//   ....[26]....
        /*00c0*/ 	.word	0xffffffff


	//   ....[27]....
        /*00c4*/ 	.word	0xffffffff


	//   ....[28]....
        /*00c8*/ 	.word	0xffffffff


	//   ....[29]....
        /*00cc*/ 	.word	0xffffffff


	//   ....[30]....
        /*00d0*/ 	.word	0xffffffff


	//   ....[31]....
        /*00d4*/ 	.word	0xffffffff


	//   ....[32]....
        /*00d8*/ 	.word	0xffffffff


	//   ....[33]....
        /*00dc*/ 	.word	0xffffffff


	//   ....[34]....
        /*00e0*/ 	.word	0xffffffff


	//   ....[35]....
        /*00e4*/ 	.word	0xffffffff


	//   ....[36]....
        /*00e8*/ 	.word	0xffffffff


	//   ....[37]....
        /*00ec*/ 	.word	0xffffffff


	//   ....[38]....
        /*00f0*/ 	.word	0xffffffff


	//   ....[39]....
        /*00f4*/ 	.word	0xffffffff


	//   ....[40]....
        /*00f8*/ 	.word	0xffffffff


	//   ....[41]....
        /*00fc*/ 	.word	0xffffffff


	//   ....[42]....
        /*0100*/ 	.word	0xffffffff


	//   ....[43]....
        /*0104*/ 	.word	0xffffffff


	//   ....[44]....
        /*0108*/ 	.word	0xffffffff


	//   ....[45]....
        /*010c*/ 	.word	0xffffffff


	//   ....[46]....
        /*0110*/ 	.word	0xffffffff


	//   ....[47]....
        /*0114*/ 	.word	0xffffffff


	//   ....[48]....
        /*0118*/ 	.word	0xffffffff


	//   ....[49]....
        /*011c*/ 	.word	0xffffffff


	//   ....[50]....
        /*0120*/ 	.word	0xffffffff


	//   ....[51]....
        /*0124*/ 	.word	0xffffffff


	//   ....[52]....
        /*0128*/ 	.word	0xffffffff


	//   ....[53]....
        /*012c*/ 	.word	0xffffffff


	//   ....[54]....
        /*0130*/ 	.word	0xffffffff


	//   ....[55]....
        /*0134*/ 	.word	0xffffffff


	//   ....[56]....
        /*0138*/ 	.word	0xffffffff


	//   ....[57]....
        /*013c*/ 	.word	0xffffffff


	//   ....[58]....
        /*0140*/ 	.word	0xffffffff


	//   ....[59]....
        /*0144*/ 	.word	0xffffffff


	//   ....[60]....
        /*0148*/ 	.word	0xffffffff


	//   ....[61]....
        /*014c*/ 	.word	0xffffffff


	//   ....[62]....
        /*0150*/ 	.word	0xffffffff


	//   ....[63]....
        /*0154*/ 	.word	0xffffffff


	//   ....[64]....
        /*0158*/ 	.word	0xffffffff


	//   ....[65]....
        /*015c*/ 	.word	0xffffffff


	//   ....[66]....
        /*0160*/ 	.word	0xffffffff


	//   ....[67]....
        /*0164*/ 	.word	0xffffffff


	//   ....[68]....
        /*0168*/ 	.word	0xffffffff


	//   ....[69]....
        /*016c*/ 	.word	0xffffffff


	//   ....[70]....
        /*0170*/ 	.word	0xffffffff


	//   ....[71]....
        /*0174*/ 	.word	0xffffffff


	//   ....[72]....
        /*0178*/ 	.word	0xffffffff


	//   ....[73]....
        /*017c*/ 	.word	0xffffffff


	//   ....[74]....
        /*0180*/ 	.word	0xffffffff


	//   ....[75]....
        /*0184*/ 	.word	0xffffffff


	//   ....[76]....
        /*0188*/ 	.word	0xffffffff


	//   ....[77]....
        /*018c*/ 	.word	0xffffffff


	//   ....[78]....
        /*0190*/ 	.word	0xffffffff


	//   ....[79]....
        /*0194*/ 	.word	0x0500000f


	//----- nvinfo : EIATTR_COOP_GROUP_INSTR_OFFSETS
	.align		4
.L_31:
        /*0198*/ 	.byte	0x04, 0x28
        /*019a*/ 	.short	(.L_33 - .L_32)


	//   ....[0]....
.L_32:
        /*019c*/ 	.word	0x000007d0


	//   ....[1]....
        /*01a0*/ 	.word	0x000008a0


	//   ....[2]....
        /*01a4*/ 	.word	0x00000d30


	//   ....[3]....
        /*01a8*/ 	.word	0x00000f10


	//   ....[4]....
        /*01ac*/ 	.word	0x00001170


	//   ....[5]....
        /*01b0*/ 	.word	0x000011b0


	//   ....[6]....
        /*01b4*/ 	.word	0x00001690


	//   ....[7]....
        /*01b8*/ 	.word	0x00001dd0


	//   ....[8]....
        /*01bc*/ 	.word	0x00001e00


	//   ....[9]....
        /*01c0*/ 	.word	0x00001e80


	//   ....[10]....
        /*01c4*/ 	.word	0x00001e90


	//   ....[11]....
        /*01c8*/ 	.word	0x00001ed0


	//   ....[12]....
        /*01cc*/ 	.word	0x00001ef0


	//   ....[13]....
        /*01d0*/ 	.word	0x00001f30


	//   ....[14]....
        /*01d4*/ 	.word	0x00001f50


	//   ....[15]....
        /*01d8*/ 	.word	0x00001f90


	//   ....[16]....
        /*01dc*/ 	.word	0x00001fb0


	//   ....[17]....
        /*01e0*/ 	.word	0x00002020


	//   ....[18]....
        /*01e4*/ 	.word	0x00002140


	//   ....[19]....
        /*01e8*/ 	.word	0x00002160


	//   ....[20]....
        /*01ec*/ 	.word	0x000027c0


	//   ....[21]....
        /*01f0*/ 	.word	0x000027d0


	//   ....[22]....
        /*01f4*/ 	.word	0x00002820


	//   ....[23]....
        /*01f8*/ 	.word	0x00002830


	//   ....[24]....
        /*01fc*/ 	.word	0x00002880


	//   ....[25]....
        /*0200*/ 	.word	0x00002890


	//   ....[26]....
        /*0204*/ 	.word	0x000028e0


	//   ....[27]....
        /*0208*/ 	.word	0x000028f0


	//   ....[28]....
        /*020c*/ 	.word	0x00002940


	//   ....[29]....
        /*0210*/ 	.word	0x00002950


	//   ....[30]....
        /*0214*/ 	.word	0x000029e0


	//   ....[31]....
        /*0218*/ 	.word	0x00002a30


	//   ....[32]....
        /*021c*/ 	.word	0x00002ac0


	//   ....[33]....
        /*0220*/ 	.word	0x00002ae0


	//   ....[34]....
        /*0224*/ 	.word	0x00002af0


	//   ....[35]....
        /*0228*/ 	.word	0x00002b00


	//   ....[36]....
        /*022c*/ 	.word	0x00002b10


	//   ....[37]....
        /*0230*/ 	.word	0x00002b20


	//   ....[38]....
        /*0234*/ 	.word	0x00003430


	//   ....[39]....
        /*0238*/ 	.word	0x000036d0


	//   ....[40]....
        /*023c*/ 	.word	0x00003a40


	//   ....[41]....
        /*0240*/ 	.word	0x00009120


	//   ....[42]....
        /*0244*/ 	.word	0x00009520


	//   ....[43]....
        /*0248*/ 	.word	0x000098c0


	//   ....[44]....
        /*024c*/ 	.word	0x0000abf0


	//   ....[45]....
        /*0250*/ 	.word	0x0000b2c0


	//   ....[46]....
        /*0254*/ 	.word	0x0000b7b0


	//   ....[47]....
        /*0258*/ 	.word	0x0000c6d0


	//   ....[48]....
        /*025c*/ 	.word	0x0000d480


	//   ....[49]....
        /*0260*/ 	.word	0x0000d4a0


	//   ....[50]....
        /*0264*/ 	.word	0x0000d4f0


	//   ....[51]....
        /*0268*/ 	.word	0x0000d510


	//   ....[52]....
        /*026c*/ 	.word	0x0000d550


	//   ....[53]....
        /*0270*/ 	.word	0x0000d580


	//   ....[54]....
        /*0274*/ 	.word	0x0000d5c0


	//   ....[55]....
        /*0278*/ 	.word	0x0000d5f0


	//   ....[56]....
        /*027c*/ 	.word	0x0000d630


	//   ....[57]....
        /*0280*/ 	.word	0x0000d660


	//   ....[58]....
        /*0284*/ 	.word	0x0000d6f0


	//   ....[59]....
        /*0288*/ 	.word	0x0000d810


	//   ....[60]....
        /*028c*/ 	.word	0x0000d830


	//   ....[61]....
        /*0290*/ 	.word	0x0000de80


	//   ....[62]....
        /*0294*/ 	.word	0x0000de90


	//   ....[63]....
        /*0298*/ 	.word	0x0000dee0


	//   ....[64]....
        /*029c*/ 	.word	0x0000def0


	//   ....[65]....
        /*02a0*/ 	.word	0x0000df40


	//   ....[66]....
        /*02a4*/ 	.word	0x0000df50


	//   ....[67]....
        /*02a8*/ 	.word	0x0000dfa0


	//   ....[68]....
        /*02ac*/ 	.word	0x0000dfb0


	//   ....[69]....
        /*02b0*/ 	.word	0x0000e000


	//   ....[70]....
        /*02b4*/ 	.word	0x0000e010


	//   ....[71]....
        /*02b8*/ 	.word	0x0000e0a0


	//   ....[72]....
        /*02bc*/ 	.word	0x0000e110


	//   ....[73]....
        /*02c0*/ 	.word	0x0000e1a0


	//   ....[74]....
        /*02c4*/ 	.word	0x0000e1c0


	//   ....[75]....
        /*02c8*/ 	.word	0x0000e1d0


	//   ....[76]....
        /*02cc*/ 	.word	0x0000e1e0


	//   ....[77]....
        /*02d0*/ 	.word	0x0000e1f0


	//   ....[78]....
        /*02d4*/ 	.word	0x0000e200


	//   ....[79]....
        /*02d8*/ 	.word	0x0000fad0


	//----- nvinfo : EIATTR_REG_RECONFIG
	.align		4
.L_33:
        /*02dc*/ 	.byte	0x01, 0x54
	.zero		2


	//----- nvinfo : EIATTR_SYSCALL_OFFSETS
	.align		4
        /*02e0*/ 	.byte	0x04, 0x46
        /*02e2*/ 	.short	(.L_35 - .L_34)


	//   ....[0]....
.L_34:
        /*02e4*/ 	.word	0x00005870


	//   ....[1]....
        /*02e8*/ 	.word	0x00005960


	//----- nvinfo : EIATTR_MBARRIER_INSTR_OFFSETS
	.align		4
.L_35:
        /*02ec*/ 	.byte	0x04, 0x39
        /*02ee*/ 	.short	(.L_37 - .L_36)


	//   ....[0]....
.L_36:
        /*02f0*/ 	.word	0x00000c10
        /*02f4*/ 	.word	0x000000ff
        /*02f8*/ 	.word	0x00034400
        /*02fc*/ 	.short	0x0100
        /*02fe*/ 	.byte	0x0b
	.zero		1


	//   ....[1]....
        /*0300*/ 	.word	0x00000c20
        /*0304*/ 	.word	0x000000ff
        /*0308*/ 	.word	0x00034440
        /*030c*/ 	.short	0x0100
        /*030e*/ 	.byte	0x0b
	.zero		1


	//   ....[2]....
        /*0310*/ 	.word	0x00000c30
        /*0314*/ 	.word	0x000000ff
        /*0318*/ 	.word	0x00034408
        /*031c*/ 	.short	0x0100
        /*031e*/ 	.byte	0x0b
	.zero		1


	//   ....[3]....
        /*0320*/ 	.word	0x00000c40
        /*0324*/ 	.word	0x000000ff
        /*0328*/ 	.word	0x00034448
        /*032c*/ 	.short	0x0100
        /*032e*/ 	.byte	0x0b
	.zero		1


	//   ....[4]....
        /*0330*/ 	.word	0x00000c50
        /*0334*/ 	.word	0x000000ff
        /*0338*/ 	.word	0x00034410
        /*033c*/ 	.short	0x0100
        /*033e*/ 	.byte	0x0b
	.zero		1


	//   ....[5]....
        /*0340*/ 	.word	0x00000c60
        /*0344*/ 	.word	0x000000ff
        /*0348*/ 	.word	0x00034450
        /*034c*/ 	.short	0x0100
        /*034e*/ 	.byte	0x0b
	.zero		1


	//   ....[6]....
        /*0350*/ 	.word	0x00000c70
        /*0354*/ 	.word	0x000000ff
        /*0358*/ 	.word	0x00034418
        /*035c*/ 	.short	0x0100
        /*035e*/ 	.byte	0x0b
	.zero		1


	//   ....[7]....
        /*0360*/ 	.word	0x00000c80
        /*0364*/ 	.word	0x000000ff
        /*0368*/ 	.word	0x00034458
        /*036c*/ 	.short	0x0100
        /*036e*/ 	.byte	0x0b
	.zero		1


	//   ....[8]....
        /*0370*/ 	.word	0x00000c90
        /*0374*/ 	.word	0x000000ff
        /*0378*/ 	.word	0x00034420
        /*037c*/ 	.short	0x0100
        /*037e*/ 	.byte	0x0b
	.zero		1


	//   ....[9]....
        /*0380*/ 	.word	0x00000ca0
        /*0384*/ 	.word	0x000000ff
        /*0388*/ 	.word	0x00034460
        /*038c*/ 	.short	0x0100
        /*038e*/ 	.byte	0x0b
	.zero		1


	//   ....[10]....
        /*0390*/ 	.word	0x00000cb0
        /*0394*/ 	.word	0x000000ff
        /*0398*/ 	.word	0x00034428
        /*039c*/ 	.short	0x0100
        /*039e*/ 	.byte	0x0b
	.zero		1


	//   ....[11]....
        /*03a0*/ 	.word	0x00000cc0
        /*03a4*/ 	.word	0x000000ff
        /*03a8*/ 	.word	0x00034468
        /*03ac*/ 	.short	0x0100
        /*03ae*/ 	.byte	0x0b
	.zero		1


	//   ....[12]....
        /*03b0*/ 	.word	0x00000cd0
        /*03b4*/ 	.word	0x000000ff
        /*03b8*/ 	.word	0x00034430
        /*03bc*/ 	.short	0x0100
        /*03be*/ 	.byte	0x0b
	.zero		1


	//   ....[13]....
        /*03c0*/ 	.word	0x00000ce0
        /*03c4*/ 	.word	0x000000ff
        /*03c8*/ 	.word	0x00034470
        /*03cc*/ 	.short	0x0100
        /*03ce*/ 	.byte	0x0b
	.zero		1


	//   ....[14]....
        /*03d0*/ 	.word	0x00000cf0
        /*03d4*/ 	.word	0x000000ff
        /*03d8*/ 	.word	0x00034438
        /*03dc*/ 	.short	0x0100
        /*03de*/ 	.byte	0x0b
	.zero		1


	//   ....[15]....
        /*03e0*/ 	.word	0x00000d00
        /*03e4*/ 	.word	0x000000ff
        /*03e8*/ 	.word	0x00034478
        /*03ec*/ 	.short	0x0100
        /*03ee*/ 	.byte	0x0b
	.zero		1


	//   ....[16]....
        /*03f0*/ 	.word	0x00000ea0
        /*03f4*/ 	.word	0x000000ff
        /*03f8*/ 	.word	0x00034480
        /*03fc*/ 	.short	0x0100
        /*03fe*/ 	.byte	0x0b
	.zero		1


	//   ....[17]....
        /*0400*/ 	.word	0x00000eb0
        /*0404*/ 	.word	0x000000ff
        /*0408*/ 	.word	0x00034498
        /*040c*/ 	.short	0x0100
        /*040e*/ 	.byte	0x0b
	.zero		1


	//   ....[18]....
        /*0410*/ 	.word	0x00000ec0
        /*0414*/ 	.word	0x000000ff
        /*0418*/ 	.word	0x00034488
        /*041c*/ 	.short	0x0100
        /*041e*/ 	.byte	0x0b
	.zero		1


	//   ....[19]....
        /*0420*/ 	.word	0x00000ed0
        /*0424*/ 	.word	0x000000ff
        /*0428*/ 	.word	0x000344a0
        /*042c*/ 	.short	0x0100
        /*042e*/ 	.byte	0x0b
	.zero		1


	//   ....[20]....
        /*0430*/ 	.word	0x00000ee0
        /*0434*/ 	.word	0x000000ff
        /*0438*/ 	.word	0x00034490
        /*043c*/ 	.short	0x0100
        /*043e*/ 	.byte	0x0b
	.zero		1


	//   ....[21]....
        /*0440*/ 	.word	0x00000ef0
        /*0444*/ 	.word	0x000000ff
        /*0448*/ 	.word	0x000344a8
        /*044c*/ 	.short	0x0100
        /*044e*/ 	.byte	0x0b
	.zero		1


	//   ....[22]....
        /*0450*/ 	.word	0x000010e0
        /*0454*/ 	.word	0x000000ff
        /*0458*/ 	.word	0x000344b0
        /*045c*/ 	.short	0x0100
        /*045e*/ 	.byte	0x06
	.zero		1


	//   ....[23]....
        /*0460*/ 	.word	0x000010f0
        /*0464*/ 	.word	0x000000ff
        /*0468*/ 	.word	0x000344d0
        /*046c*/ 	.short	0x0100
        /*046e*/ 	.byte	0x06
	.zero		1


	//   ....[24]....
        /*0470*/ 	.word	0x00001100
        /*0474*/ 	.word	0x000000ff
        /*0478*/ 	.word	0x000344b8
        /*047c*/ 	.short	0x0100
        /*047e*/ 	.byte	0x06
	.zero		1


	//   ....[25]....
        /*0480*/ 	.word	0x00001110
        /*0484*/ 	.word	0x000000ff
        /*0488*/ 	.word	0x000344d8
        /*048c*/ 	.short	0x0100
        /*048e*/ 	.byte	0x06
	.zero		1


	//   ....[26]....
        /*0490*/ 	.word	0x00001120
        /*0494*/ 	.word	0x000000ff
        /*0498*/ 	.word	0x000344c0
        /*049c*/ 	.short	0x0100
        /*049e*/ 	.byte	0x06
	.zero		1


	//   ....[27]....
        /*04a0*/ 	.word	0x00001130
        /*04a4*/ 	.word	0x000000ff
        /*04a8*/ 	.word	0x000344e0
        /*04ac*/ 	.short	0x0100
        /*04ae*/ 	.byte	0x06
	.zero		1


	//   ....[28]....
        /*04b0*/ 	.word	0x00001140
        /*04b4*/ 	.word	0x000000ff
        /*04b8*/ 	.word	0x000344c8
        /*04bc*/ 	.short	0x0100
        /*04be*/ 	.byte	0x06
	.zero		1


	//   ....[29]....
        /*04c0*/ 	.word	0x00001150
        /*04c4*/ 	.word	0x000000ff
        /*04c8*/ 	.word	0x000344e8
        /*04cc*/ 	.short	0x0100
        /*04ce*/ 	.byte	0x06
	.zero		1


	//   ....[30]....
        /*04d0*/ 	.word	0x00001520
        /*04d4*/ 	.word	0x000000ff
        /*04d8*/ 	.word	0x000344f0
        /*04dc*/ 	.short	0x0100
        /*04de*/ 	.byte	0x06
	.zero		1


	//   ....[31]....
        /*04e0*/ 	.word	0x00001550
        /*04e4*/ 	.word	0x000000ff
        /*04e8*/ 	.word	0x000344f8
        /*04ec*/ 	.short	0x0100
        /*04ee*/ 	.byte	0x06
	.zero		1


	//   ....[32]....
        /*04f0*/ 	.word	0x000015a0
        /*04f4*/ 	.word	0x000000ff
        /*04f8*/ 	.word	0x00034500
        /*04fc*/ 	.short	0x0100
        /*04fe*/ 	.byte	0x0b
	.zero		1


	//   ....[33]....
        /*0500*/ 	.word	0x000015c0
        /*0504*/ 	.word	0x000000ff
        /*0508*/ 	.word	0x00034508
        /*050c*/ 	.short	0x0100
        /*050e*/ 	.byte	0x0b
	.zero		1


	//   ....[34]....
        /*0510*/ 	.word	0x00001630
        /*0514*/ 	.word	0x000000ff
        /*0518*/ 	.word	0x00034510
        /*051c*/ 	.short	0x0100
        /*051e*/ 	.byte	0x0b
	.zero		1


	//   ....[35]....
        /*0520*/ 	.word	0x00001640
        /*0524*/ 	.word	0x000000ff
        /*0528*/ 	.word	0x00034518
        /*052c*/ 	.short	0x0100
        /*052e*/ 	.byte	0x0b
	.zero		1


	//   ....[36]....
        /*0530*/ 	.word	0x00003160
        /*0534*/ 	.word	0x000000ff
        /*0538*/ 	.word	0x00034400
        /*053c*/ 	.short	0x010a
        /*053e*/ 	.byte	0x0b
	.zero		1


	//   ....[37]....
        /*0540*/ 	.word	0x00003270
        /*0544*/ 	.word	0x000000ff
        /*0548*/ 	.word	0x00000000
        /*054c*/ 	.short	0x0101
        /*054e*/ 	.byte	0x0b
	.zero		1


	//   ....[38]....
        /*0550*/ 	.word	0x00003e90
        /*0554*/ 	.word	0x0000000a
        /*0558*/ 	.word	0x00000000
        /*055c*/ 	.short	0x010a
        /*055e*/ 	.byte	0x32
	.zero		1


	//   ....[39]....
        /*0560*/ 	.word	0x000043c0
        /*0564*/ 	.word	0x000000ff
        /*0568*/ 	.word	0x00034480
        /*056c*/ 	.short	0x010a
        /*056e*/ 	.byte	0x04
	.zero		1


	//   ....[40]....
        /*0570*/ 	.word	0x00004400
        /*0574*/ 	.word	0x000000ff
        /*0578*/ 	.word	0x00034480
        /*057c*/ 	.short	0x010a
        /*057e*/ 	.byte	0x04
	.zero		1


	//   ....[41]....
        /*0580*/ 	.word	0x00004be0
        /*0584*/ 	.word	0x000000ff
        /*0588*/ 	.word	0x00034480
        /*058c*/ 	.short	0x010a
        /*058e*/ 	.byte	0x06
	.zero		1


	//   ....[42]....
        /*0590*/ 	.word	0x00004c20
        /*0594*/ 	.word	0x000000ff
        /*0598*/ 	.word	0x00034480
        /*059c*/ 	.short	0x010a
        /*059e*/ 	.byte	0x06
	.zero		1


	//   ....[43]....
        /*05a0*/ 	.word	0x00005350
        /*05a4*/ 	.word	0x00000005
        /*05a8*/ 	.word	0x00000000
        /*05ac*/ 	.short	0x0101
        /*05ae*/ 	.byte	0x3f
	.zero		1


	//   ....[44]....
        /*05b0*/ 	.word	0x00005460
        /*05b4*/ 	.word	0x00000003
        /*05b8*/ 	.word	0x00000000
        /*05bc*/ 	.short	0x0101
        /*05be*/ 	.byte	0x30
	.zero		1


	//   ....[45]....
        /*05c0*/ 	.word	0x00005550
        /*05c4*/ 	.word	0x00000003
        /*05c8*/ 	.word	0x00000000
        /*05cc*/ 	.short	0x0101
        /*05ce*/ 	.byte	0x3f
	.zero		1


	//   ....[46]....
        /*05d0*/ 	.word	0x000055b0
        /*05d4*/ 	.word	0x0000000a
        /*05d8*/ 	.word	0x00000010
        /*05dc*/ 	.short	0x010a
        /*05de*/ 	.byte	0x32
	.zero		1


	//   ....[47]....
        /*05e0*/ 	.word	0x00005d10
        /*05e4*/ 	.word	0x000000ff
        /*05e8*/ 	.word	0x000344b0
        /*05ec*/ 	.short	0x010a
        /*05ee*/ 	.byte	0x2f
	.zero		1


	//   ....[48]....
        /*05f0*/ 	.word	0x000062d0
        /*05f4*/ 	.word	0x000000ff
        /*05f8*/ 	.word	0x000344b8
        /*05fc*/ 	.short	0x010a
        /*05fe*/ 	.byte	0x2f
	.zero		1


	//   ....[49]....
        /*0600*/ 	.word	0x00006820
        /*0604*/ 	.word	0x000000ff
        /*0608*/ 	.word	0x00000000
        /*060c*/ 	.short	0x0101
        /*060e*/ 	.byte	0x08
	.zero		1


	//   ....[50]....
        /*0610*/ 	.word	0x00006850
        /*0614*/ 	.word	0x000000ff
        /*0618*/ 	.word	0x000344c0
        /*061c*/ 	.short	0x010a
        /*061e*/ 	.byte	0x2f
	.zero		1


	//   ....[51]....
        /*0620*/ 	.word	0x00006da0
        /*0624*/ 	.word	0x000000ff
        /*0628*/ 	.word	0x00000000
        /*062c*/ 	.short	0x0101
        /*062e*/ 	.byte	0x09
	.zero		1


	//   ....[52]....
        /*0630*/ 	.word	0x00006dd0
        /*0634*/ 	.word	0x000000ff
        /*0638*/ 	.word	0x000344c8
        /*063c*/ 	.short	0x010a
        /*063e*/ 	.byte	0x2f
	.zero		1


	//   ....[53]....
        /*0640*/ 	.word	0x00007320
        /*0644*/ 	.word	0x000000ff
        /*0648*/ 	.word	0x00000000
        /*064c*/ 	.short	0x0101
        /*064e*/ 	.byte	0x0a
	.zero		1


	//   ....[54]....
        /*0650*/ 	.word	0x00007370
        /*0654*/ 	.word	0x000000ff
        /*0658*/ 	.word	0x000344b0
        /*065c*/ 	.short	0x010a
        /*065e*/ 	.byte	0x2f
	.zero		1


	//   ....[55]....
        /*0660*/ 	.word	0x000078c0
        /*0664*/ 	.word	0x000000ff
        /*0668*/ 	.word	0x00000000
        /*066c*/ 	.short	0x0101
        /*066e*/ 	.byte	0x07
	.zero		1


	//   ....[56]....
        /*0670*/ 	.word	0x000078f0
        /*0674*/ 	.word	0x000000ff
        /*0678*/ 	.word	0x000344b8
        /*067c*/ 	.short	0x010a
        /*067e*/ 	.byte	0x2f
	.zero		1


	//   ....[57]....
        /*0680*/ 	.word	0x00007e20
        /*0684*/ 	.word	0x000000ff
        /*0688*/ 	.word	0x00000000
        /*068c*/ 	.short	0x0101
        /*068e*/ 	.byte	0x08
	.zero		1


	//   ....[58]....
        /*0690*/ 	.word	0x00007e50
        /*0694*/ 	.word	0x000000ff
        /*0698*/ 	.word	0x000344c0
        /*069c*/ 	.short	0x010a
        /*069e*/ 	.byte	0x2f
	.zero		1


	//   ....[59]....
        /*06a0*/ 	.word	0x00008380
        /*06a4*/ 	.word	0x000000ff
        /*06a8*/ 	.word	0x00000000
        /*06ac*/ 	.short	0x0101
        /*06ae*/ 	.byte	0x09
	.zero		1


	//   ....[60]....
        /*06b0*/ 	.word	0x000083b0
        /*06b4*/ 	.word	0x000000ff
        /*06b8*/ 	.word	0x000344c8
        /*06bc*/ 	.short	0x010a
        /*06be*/ 	.byte	0x2f
	.zero		1


	//   ....[61]....
        /*06c0*/ 	.word	0x000088f0
        /*06c4*/ 	.word	0x000000ff
        /*06c8*/ 	.word	0x00000000
        /*06cc*/ 	.short	0x0101
        /*06ce*/ 	.byte	0x0a
	.zero		1


	//   ....[62]....
        /*06d0*/ 	.word	0x00008970
        /*06d4*/ 	.word	0x000000ff
        /*06d8*/ 	.word	0x00034400
        /*06dc*/ 	.short	0x010a
        /*06de*/ 	.byte	0x04
	.zero		1


	//   ....[63]....
        /*06e0*/ 	.word	0x00008a90
        /*06e4*/ 	.word	0x000000ff
        /*06e8*/ 	.word	0x00000000
        /*06ec*/ 	.short	0x0101
        /*06ee*/ 	.byte	0x04
	.zero		1


	//   ....[64]....
        /*06f0*/ 	.word	0x00008c40
        /*06f4*/ 	.word	0x000000ff
        /*06f8*/ 	.word	0x00034400
        /*06fc*/ 	.short	0x010a
        /*06fe*/ 	.byte	0x04
	.zero		1


	//   ....[65]....
        /*0700*/ 	.word	0x00008d50
        /*0704*/ 	.word	0x000000ff
        /*0708*/ 	.word	0x00000000
        /*070c*/ 	.short	0x0101
        /*070e*/ 	.byte	0x04
	.zero		1


	//   ....[66]....
        /*0710*/ 	.word	0x00009210
        /*0714*/ 	.word	0x000000ff
        /*0718*/ 	.word	0x00000000
        /*071c*/ 	.short	0x0101
        /*071e*/ 	.byte	0x07
	.zero		1


	//   ....[67]....
        /*0720*/ 	.word	0x00009230
        /*0724*/ 	.word	0x00000000
        /*0728*/ 	.word	0x00000000
        /*072c*/ 	.short	0x0101
        /*072e*/ 	.byte	0x30
	.zero		1


	//   ....[68]....
        /*0730*/ 	.word	0x000099c0
        /*0734*/ 	.word	0x000000ff
        /*0738*/ 	.word	0x000344f8
        /*073c*/ 	.short	0x010a
        /*073e*/ 	.byte	0x06
	.zero		1


	//   ....[69]....
        /*0740*/ 	.word	0x00009ae0
        /*0744*/ 	.word	0x000000ff
        /*0748*/ 	.word	0x00034400
        /*074c*/ 	.short	0x010a
        /*074e*/ 	.byte	0x07
	.zero		1


	//   ....[70]....
        /*0750*/ 	.word	0x00009c00
        /*0754*/ 	.word	0x000000ff
        /*0758*/ 	.word	0x00000000
        /*075c*/ 	.short	0x0101
        /*075e*/ 	.byte	0x07
	.zero		1


	//   ....[71]....
        /*0760*/ 	.word	0x00009df0
        /*0764*/ 	.word	0x000000ff
        /*0768*/ 	.word	0x000344d0
        /*076c*/ 	.short	0x010a
        /*076e*/ 	.byte	0x06
	.zero		1


	//   ....[72]....
        /*0770*/ 	.word	0x00009eb0
        /*0774*/ 	.word	0x000000ff
        /*0778*/ 	.word	0x000344b0
        /*077c*/ 	.short	0x010b
        /*077e*/ 	.byte	0x06
	.zero		1


	//   ....[73]....
        /*0780*/ 	.word	0x00009f10
        /*0784*/ 	.word	0x000000ff
        /*0788*/ 	.word	0x00000000
        /*078c*/ 	.short	0x0101
        /*078e*/ 	.byte	0x07
	.zero		1


	//   ....[74]....
        /*0790*/ 	.word	0x00009f40
        /*0794*/ 	.word	0x000000ff
        /*0798*/ 	.word	0x000344d8
        /*079c*/ 	.short	0x010a
        /*079e*/ 	.byte	0x06
	.zero		1


	//   ....[75]....
        /*07a0*/ 	.word	0x0000a020
        /*07a4*/ 	.word	0x000000ff
        /*07a8*/ 	.word	0x000344b8
        /*07ac*/ 	.short	0x010b
        /*07ae*/ 	.byte	0x06
	.zero		1


	//   ....[76]....
        /*07b0*/ 	.word	0x0000a090
        /*07b4*/ 	.word	0x000000ff
        /*07b8*/ 	.word	0x00000000
        /*07bc*/ 	.short	0x0101
        /*07be*/ 	.byte	0x10
	.zero		1


	//   ....[77]....
        /*07c0*/ 	.word	0x0000a0c0
        /*07c4*/ 	.word	0x000000ff
        /*07c8*/ 	.word	0x000344e0
        /*07cc*/ 	.short	0x010a
        /*07ce*/ 	.byte	0x06
	.zero		1


	//   ....[78]....
        /*07d0*/ 	.word	0x0000a190
        /*07d4*/ 	.word	0x000000ff
        /*07d8*/ 	.word	0x000344c0
        /*07dc*/ 	.short	0x010b
        /*07de*/ 	.byte	0x06
	.zero		1


	//   ....[79]....
        /*07e0*/ 	.word	0x0000a1f0
        /*07e4*/ 	.word	0x000000ff
        /*07e8*/ 	.word	0x00000000
        /*07ec*/ 	.short	0x0101
        /*07ee*/ 	.byte	0x21
	.zero		1


	//   ....[80]....
        /*07f0*/ 	.word	0x0000a220
        /*07f4*/ 	.word	0x000000ff
        /*07f8*/ 	.word	0x000344e8
        /*07fc*/ 	.short	0x010a
        /*07fe*/ 	.byte	0x06
	.zero		1


	//   ....[81]....
        /*0800*/ 	.word	0x0000a2f0
        /*0804*/ 	.word	0x000000ff
        /*0808*/ 	.word	0x000344c8
        /*080c*/ 	.short	0x010b
        /*080e*/ 	.byte	0x06
	.zero		1


	//   ....[82]....
        /*0810*/ 	.word	0x0000a360
        /*0814*/ 	.word	0x000000ff
        /*0818*/ 	.word	0x00000000
        /*081c*/ 	.short	0x0101
        /*081e*/ 	.byte	0x22
	.zero		1


	//   ....[83]....
        /*0820*/ 	.word	0x0000a3a0
        /*0824*/ 	.word	0x000000ff
        /*0828*/ 	.word	0x000344d0
        /*082c*/ 	.short	0x010a
        /*082e*/ 	.byte	0x06
	.zero		1


	//   ....[84]....
        /*0830*/ 	.word	0x0000a460
        /*0834*/ 	.word	0x000000ff
        /*0838*/ 	.word	0x000344b0
        /*083c*/ 	.short	0x010b
        /*083e*/ 	.byte	0x06
	.zero		1


	//   ....[85]....
        /*0840*/ 	.word	0x0000a4a0
        /*0844*/ 	.word	0x000000ff
        /*0848*/ 	.word	0x00000000
        /*084c*/ 	.short	0x0101
        /*084e*/ 	.byte	0x07
	.zero		1


	//   ....[86]....
        /*0850*/ 	.word	0x0000a4d0
        /*0854*/ 	.word	0x000000ff
        /*0858*/ 	.word	0x000344d8
        /*085c*/ 	.short	0x010a
        /*085e*/ 	.byte	0x06
	.zero		1


	//   ....[87]....
        /*0860*/ 	.word	0x0000a5a0
        /*0864*/ 	.word	0x000000ff
        /*0868*/ 	.word	0x000344b8
        /*086c*/ 	.short	0x010b
        /*086e*/ 	.byte	0x06
	.zero		1


	//   ....[88]....
        /*0870*/ 	.word	0x0000a5e0
        /*0874*/ 	.word	0x000000ff
        /*0878*/ 	.word	0x00000000
        /*087c*/ 	.short	0x0101
        /*087e*/ 	.byte	0x10
	.zero		1


	//   ....[89]....
        /*0880*/ 	.word	0x0000a620
        /*0884*/ 	.word	0x000000ff
        /*0888*/ 	.word	0x000344e0
        /*088c*/ 	.short	0x010a
        /*088e*/ 	.byte	0x06
	.zero		1


	//   ....[90]....
        /*0890*/ 	.word	0x0000a6d0
        /*0894*/ 	.word	0x000000ff
        /*0898*/ 	.word	0x000344c0
        /*089c*/ 	.short	0x010b
        /*089e*/ 	.byte	0x06
	.zero		1


	//   ....[91]....
        /*08a0*/ 	.word	0x0000a710
        /*08a4*/ 	.word	0x000000ff
        /*08a8*/ 	.word	0x00000000
        /*08ac*/ 	.short	0x0101
        /*08ae*/ 	.byte	0x21
	.zero		1


	//   ....[92]....
        /*08b0*/ 	.word	0x0000a740
        /*08b4*/ 	.word	0x000000ff
        /*08b8*/ 	.word	0x000344e8
        /*08bc*/ 	.short	0x010a
        /*08be*/ 	.byte	0x06
	.zero		1


	//   ....[93]....
        /*08c0*/ 	.word	0x0000a810
        /*08c4*/ 	.word	0x000000ff
        /*08c8*/ 	.word	0x000344c8
        /*08cc*/ 	.short	0x010b
        /*08ce*/ 	.byte	0x06
	.zero		1


	//   ....[94]....
        /*08d0*/ 	.word	0x0000a860
        /*08d4*/ 	.word	0x000000ff
        /*08d8*/ 	.word	0x00000000
        /*08dc*/ 	.short	0x0101
        /*08de*/ 	.byte	0x22
	.zero		1


	//   ....[95]....
        /*08e0*/ 	.word	0x0000adb0
        /*08e4*/ 	.word	0x000000ff
        /*08e8*/ 	.word	0x000344d0
        /*08ec*/ 	.short	0x010a
        /*08ee*/ 	.byte	0x06
	.zero		1


	//   ....[96]....
        /*08f0*/ 	.word	0x0000adf0
        /*08f4*/ 	.word	0x000000ff
        /*08f8*/ 	.word	0x000344d8
        /*08fc*/ 	.short	0x010a
        /*08fe*/ 	.byte	0x06
	.zero		1


	//   ....[97]....
        /*0900*/ 	.word	0x0000ae30
        /*0904*/ 	.word	0x000000ff
        /*0908*/ 	.word	0x000344e0
        /*090c*/ 	.short	0x010a
        /*090e*/ 	.byte	0x06
	.zero		1


	//   ....[98]....
        /*0910*/ 	.word	0x0000aea0
        /*0914*/ 	.word	0x00000003
        /*0918*/ 	.word	0x000344e8
        /*091c*/ 	.short	0x010a
        /*091e*/ 	.byte	0x3f
	.zero		1


	//   ....[99]....
        /*0920*/ 	.word	0x0000bbc0
        /*0924*/ 	.word	0x0000000a
        /*0928*/ 	.word	0x00034498
        /*092c*/ 	.short	0x010a
        /*092e*/ 	.byte	0x3f
	.zero		1


	//   ....[100]....
        /*0930*/ 	.word	0x0000bf20
        /*0934*/ 	.word	0x000000ff
        /*0938*/ 	.word	0x000344f8
        /*093c*/ 	.short	0x0101
        /*093e*/ 	.byte	0x16
	.zero		1


	//   ....[101]....
        /*0940*/ 	.word	0x0000bfe0
        /*0944*/ 	.word	0x00000008
        /*0948*/ 	.word	0x00034400
        /*094c*/ 	.short	0x010a
        /*094e*/ 	.byte	0x3f
	.zero		1


	//   ....[102]....
        /*0950*/ 	.word	0x0000c120
        /*0954*/ 	.word	0x00000004
        /*0958*/ 	.word	0x00000000
        /*095c*/ 	.short	0x0101
        /*095e*/ 	.byte	0x3f
	.zero		1


	//   ....[103]....
        /*0960*/ 	.word	0x0000c960
        /*0964*/ 	.word	0x00000007
        /*0968*/ 	.word	0x00000000
        /*096c*/ 	.short	0x010a
        /*096e*/ 	.byte	0x3f
	.zero		1


	//   ....[104]....
        /*0970*/ 	.word	0x0000c9e0
        /*0974*/ 	.word	0x00000006
        /*0978*/ 	.word	0x00000000
        /*097c*/ 	.short	0x010a
        /*097e*/ 	.byte	0x3f
	.zero		1


	//   ....[105]....
        /*0980*/ 	.word	0x0000ca70
        /*0984*/ 	.word	0x00000005
        /*0988*/ 	.word	0x00000000
        /*098c*/ 	.short	0x010a
        /*098e*/ 	.byte	0x3f
	.zero		1


	//   ....[106]....
        /*0990*/ 	.word	0x0000e6f0
        /*0994*/ 	.word	0x00000011
        /*0998*/ 	.word	0x00034440
        /*099c*/ 	.short	0x010a
        /*099e*/ 	.byte	0x3f
	.zero		1


	//   ....[107]....
        /*09a0*/ 	.word	0x0000e810
        /*09a4*/ 	.word	0x00000011
        /*09a8*/ 	.word	0x00034400
        /*09ac*/ 	.short	0x0101
        /*09ae*/ 	.byte	0x3f
	.zero		1


	//   ....[108]....
        /*09b0*/ 	.word	0x0000e8e0
        /*09b4*/ 	.word	0x00000005
        /*09b8*/ 	.word	0x00034440
        /*09bc*/ 	.short	0x010a
        /*09be*/ 	.byte	0x3f
	.zero		1


	//   ....[109]....
        /*09c0*/ 	.word	0x0000e990
        /*09c4*/ 	.word	0x00000007
        /*09c8*/ 	.word	0x00034440
        /*09cc*/ 	.short	0x010a
        /*09ce*/ 	.byte	0x3f
	.zero		1


	//   ....[110]....
        /*09d0*/ 	.word	0x0000ea40
        /*09d4*/ 	.word	0x00000007
        /*09d8*/ 	.word	0x00034440
        /*09dc*/ 	.short	0x010a
        /*09de*/ 	.byte	0x3f
	.zero		1


	//   ....[111]....
        /*09e0*/ 	.word	0x0000eaf0
        /*09e4*/ 	.word	0x00000007
        /*09e8*/ 	.word	0x00034440
        /*09ec*/ 	.short	0x010a
        /*09ee*/ 	.byte	0x3f
	.zero		1


	//   ....[112]....
        /*09f0*/ 	.word	0x0000eba0
        /*09f4*/ 	.word	0x00000007
        /*09f8*/ 	.word	0x00034440
        /*09fc*/ 	.short	0x010a
        /*09fe*/ 	.byte	0x3f
	.zero		1


	//   ....[113]....
        /*0a00*/ 	.word	0x0000ec50
        /*0a04*/ 	.word	0x00000007
        /*0a08*/ 	.word	0x00034440
        /*0a0c*/ 	.short	0x010a
        /*0a0e*/ 	.byte	0x3f
	.zero		1


	//   ....[114]....
        /*0a10*/ 	.word	0x0000ed00
        /*0a14*/ 	.word	0x00000007
        /*0a18*/ 	.word	0x00034440
        /*0a1c*/ 	.short	0x010a
        /*0a1e*/ 	.byte	0x3f
	.zero		1


	//   ....[115]....
        /*0a20*/ 	.word	0x0000edb0
        /*0a24*/ 	.word	0x00000003
        /*0a28*/ 	.word	0x00034440
        /*0a2c*/ 	.short	0x010a
        /*0a2e*/ 	.byte	0x3f
	.zero		1


	//   ....[116]....
        /*0a30*/ 	.word	0x0000ee10
        /*0a34*/ 	.word	0x00000003
        /*0a38*/ 	.word	0x00034400
        /*0a3c*/ 	.short	0x010a
        /*0a3e*/ 	.byte	0x3f
	.zero		1


	//   ....[117]....
        /*0a40*/ 	.word	0x0000ee80
        /*0a44*/ 	.word	0x00000004
        /*0a48*/ 	.word	0x00000000
        /*0a4c*/ 	.short	0x010a
        /*0a4e*/ 	.byte	0x3f
	.zero		1


	//   ....[118]....
        /*0a50*/ 	.word	0x0000eee0
        /*0a54*/ 	.word	0x00000004
        /*0a58*/ 	.word	0x00034480
        /*0a5c*/ 	.short	0x010a
        /*0a5e*/ 	.byte	0x3f
	.zero		1


	//   ....[119]....
        /*0a60*/ 	.word	0x0000ef40
        /*0a64*/ 	.word	0x0000000c
        /*0a68*/ 	.word	0x00034480
        /*0a6c*/ 	.short	0x010a
        /*0a6e*/ 	.byte	0x3f
	.zero		1


	//   ....[120]....
        /*0a70*/ 	.word	0x0000efb0
        /*0a74*/ 	.word	0x00000004
        /*0a78*/ 	.word	0x00000010
        /*0a7c*/ 	.short	0x010a
        /*0a7e*/ 	.byte	0x3f
	.zero		1


	//   ....[121]....
        /*0a80*/ 	.word	0x0000f070
        /*0a84*/ 	.word	0x00000005
        /*0a88*/ 	.word	0x000344b0
        /*0a8c*/ 	.short	0x010a
        /*0a8e*/ 	.byte	0x3f
	.zero		1


	//   ....[122]....
        /*0a90*/ 	.word	0x0000f0d0
        /*0a94*/ 	.word	0x0000000d
        /*0a98*/ 	.word	0x000344b8
        /*0a9c*/ 	.short	0x010a
        /*0a9e*/ 	.byte	0x3f
	.zero		1


	//   ....[123]....
        /*0aa0*/ 	.word	0x0000f130
        /*0aa4*/ 	.word	0x0000000d
        /*0aa8*/ 	.word	0x000344c0
        /*0aac*/ 	.short	0x010a
        /*0aae*/ 	.byte	0x3f
	.zero		1


	//   ....[124]....
        /*0ab0*/ 	.word	0x0000f190
        /*0ab4*/ 	.word	0x0000000d
        /*0ab8*/ 	.word	0x000344c8
        /*0abc*/ 	.short	0x010a
        /*0abe*/ 	.byte	0x3f
	.zero		1


	//   ....[125]....
        /*0ac0*/ 	.word	0x0000f1f0
        /*0ac4*/ 	.word	0x0000000d
        /*0ac8*/ 	.word	0x000344b0
        /*0acc*/ 	.short	0x010a
        /*0ace*/ 	.byte	0x3f
	.zero		1


	//   ....[126]....
        /*0ad0*/ 	.word	0x0000f250
        /*0ad4*/ 	.word	0x0000000d
        /*0ad8*/ 	.word	0x000344b8
        /*0adc*/ 	.short	0x010a
        /*0ade*/ 	.byte	0x3f
	.zero		1


	//   ....[127]....
        /*0ae0*/ 	.word	0x0000f2b0
        /*0ae4*/ 	.word	0x0000000d
        /*0ae8*/ 	.word	0x000344c0
        /*0aec*/ 	.short	0x010a
        /*0aee*/ 	.byte	0x3f
	.zero		1


	//   ....[128]....
        /*0af0*/ 	.word	0x0000f310
        /*0af4*/ 	.word	0x0000000d
        /*0af8*/ 	.word	0x000344c8
        /*0afc*/ 	.short	0x010a
        /*0afe*/ 	.byte	0x3f
	.zero		1


	//   ....[129]....
        /*0b00*/ 	.word	0x0000f370
        /*0b04*/ 	.word	0x00000003
        /*0b08*/ 	.word	0x00034400
        /*0b0c*/ 	.short	0x010a
        /*0b0e*/ 	.byte	0x3f
	.zero		1


	//   ....[130]....
        /*0b10*/ 	.word	0x0000f3d0
        /*0b14*/ 	.word	0x00000004
        /*0b18*/ 	.word	0x00034400
        /*0b1c*/ 	.short	0x010a
        /*0b1e*/ 	.byte	0x3f
	.zero		1


	//   ....[131]....
        /*0b20*/ 	.word	0x0000f430
        /*0b24*/ 	.word	0x00000003
        /*0b28*/ 	.word	0x000344f8
        /*0b2c*/ 	.short	0x010a
        /*0b2e*/ 	.byte	0x3f
	.zero		1


	//   ....[132]....
        /*0b30*/ 	.word	0x0000f490
        /*0b34*/ 	.word	0x00000006
        /*0b38*/ 	.word	0x00034400
        /*0b3c*/ 	.short	0x010a
        /*0b3e*/ 	.byte	0x3f
	.zero		1


	//   ....[133]....
        /*0b40*/ 	.word	0x0000f4f0
        /*0b44*/ 	.word	0x00000004
        /*0b48*/ 	.word	0x000344d0
        /*0b4c*/ 	.short	0x010a
        /*0b4e*/ 	.byte	0x3f
	.zero		1


	//   ....[134]....
        /*0b50*/ 	.word	0x0000f550
        /*0b54*/ 	.word	0x00000004
        /*0b58*/ 	.word	0x000344d8
        /*0b5c*/ 	.short	0x010a
        /*0b5e*/ 	.byte	0x3f
	.zero		1


	//   ....[135]....
        /*0b60*/ 	.word	0x0000f5b0
        /*0b64*/ 	.word	0x00000004
        /*0b68*/ 	.word	0x000344e0
        /*0b6c*/ 	.short	0x010a
        /*0b6e*/ 	.byte	0x3f
	.zero		1


	//   ....[136]....
        /*0b70*/ 	.word	0x0000f610
        /*0b74*/ 	.word	0x00000004
        /*0b78*/ 	.word	0x000344e8
        /*0b7c*/ 	.short	0x010a
        /*0b7e*/ 	.byte	0x3f
	.zero		1


	//   ....[137]....
        /*0b80*/ 	.word	0x0000f670
        /*0b84*/ 	.word	0x00000005
        /*0b88*/ 	.word	0x000344d0
        /*0b8c*/ 	.short	0x010a
        /*0b8e*/ 	.byte	0x3f
	.zero		1


	//   ....[138]....
        /*0b90*/ 	.word	0x0000f6d0
        /*0b94*/ 	.word	0x00000005
        /*0b98*/ 	.word	0x000344d8
        /*0b9c*/ 	.short	0x010a
        /*0b9e*/ 	.byte	0x3f
	.zero		1


	//   ....[139]....
        /*0ba0*/ 	.word	0x0000f730
        /*0ba4*/ 	.word	0x00000005
        /*0ba8*/ 	.word	0x000344e0
        /*0bac*/ 	.short	0x010a
        /*0bae*/ 	.byte	0x3f
	.zero		1


	//   ....[140]....
        /*0bb0*/ 	.word	0x0000f790
        /*0bb4*/ 	.word	0x00000005
        /*0bb8*/ 	.word	0x000344e8
        /*0bbc*/ 	.short	0x010a
        /*0bbe*/ 	.byte	0x3f
	.zero		1


	//   ....[141]....
        /*0bc0*/ 	.word	0x0000f7f0
        /*0bc4*/ 	.word	0x00000000
        /*0bc8*/ 	.word	0x000344d0
        /*0bcc*/ 	.short	0x010a
        /*0bce*/ 	.byte	0x3f
	.zero		1


	//   ....[142]....
        /*0bd0*/ 	.word	0x0000f850
        /*0bd4*/ 	.word	0x00000000
        /*0bd8*/ 	.word	0x000344d8
        /*0bdc*/ 	.short	0x010a
        /*0bde*/ 	.byte	0x3f
	.zero		1


	//   ....[143]....
        /*0be0*/ 	.word	0x0000f8b0
        /*0be4*/ 	.word	0x00000000
        /*0be8*/ 	.word	0x000344e0
        /*0bec*/ 	.short	0x010a
        /*0bee*/ 	.byte	0x3f
	.zero		1


	//   ....[144]....
        /*0bf0*/ 	.word	0x0000f980
        /*0bf4*/ 	.word	0x0000000a
        /*0bf8*/ 	.word	0x00034498
        /*0bfc*/ 	.short	0x010a
        /*0bfe*/ 	.byte	0x3f
	.zero		1


	//   ....[145]....
        /*0c00*/ 	.word	0x0000f9d0
        /*0c04*/ 	.word	0x00000008
        /*0c08*/ 	.word	0x00034400
        /*0c0c*/ 	.short	0x010a
        /*0c0e*/ 	.byte	0x3f
	.zero		1


	//   ....[146]....
        /*0c10*/ 	.word	0x0000fbe0
        /*0c14*/ 	.word	0x00000007
        /*0c18*/ 	.word	0x00000000
        /*0c1c*/ 	.short	0x010a
        /*0c1e*/ 	.byte	0x3f
	.zero		1


	//   ....[147]....
        /*0c20*/ 	.word	0x0000fc30
        /*0c24*/ 	.word	0x00000006
        /*0c28*/ 	.word	0x00000000
        /*0c2c*/ 	.short	0x010a
        /*0c2e*/ 	.byte	0x3f
	.zero		1


	//   ....[148]....
        /*0c30*/ 	.word	0x0000fc80
        /*0c34*/ 	.word	0x00000011
        /*0c38*/ 	.word	0x00034440
        /*0c3c*/ 	.short	0x010a
        /*0c3e*/ 	.byte	0x3f
	.zero		1


	//   ....[149]....
        /*0c40*/ 	.word	0x0000fcd0
        /*0c44*/ 	.word	0x00000005
        /*0c48*/ 	.word	0x00034440
        /*0c4c*/ 	.short	0x010a
        /*0c4e*/ 	.byte	0x3f
	.zero		1


	//   ....[150]....
        /*0c50*/ 	.word	0x0000fd20
        /*0c54*/ 	.word	0x00000007
        /*0c58*/ 	.word	0x00034440
        /*0c5c*/ 	.short	0x010a
        /*0c5e*/ 	.byte	0x3f
	.zero		1


	//   ....[151]....
        /*0c60*/ 	.word	0x0000fd70
        /*0c64*/ 	.word	0x00000007
        /*0c68*/ 	.word	0x00034440
        /*0c6c*/ 	.short	0x010a
        /*0c6e*/ 	.byte	0x3f
	.zero		1


	//   ....[152]....
        /*0c70*/ 	.word	0x0000fdc0
        /*0c74*/ 	.word	0x00000007
        /*0c78*/ 	.word	0x00034440
        /*0c7c*/ 	.short	0x010a
        /*0c7e*/ 	.byte	0x3f
	.zero		1


	//   ....[153]....
        /*0c80*/ 	.word	0x0000fe10
        /*0c84*/ 	.word	0x00000007
        /*0c88*/ 	.word	0x00034440
        /*0c8c*/ 	.short	0x010a
        /*0c8e*/ 	.byte	0x3f
	.zero		1


	//   ....[154]....
        /*0c90*/ 	.word	0x0000fe60
        /*0c94*/ 	.word	0x00000007
        /*0c98*/ 	.word	0x00034440
        /*0c9c*/ 	.short	0x010a
        /*0c9e*/ 	.byte	0x3f
	.zero		1


	//   ....[155]....
        /*0ca0*/ 	.word	0x0000feb0
        /*0ca4*/ 	.word	0x00000007
        /*0ca8*/ 	.word	0x00034440
        /*0cac*/ 	.short	0x010a
        /*0cae*/ 	.byte	0x3f
	.zero		1


	//----- nvinfo : EIATTR_NUM_MBARRIERS
	.align		4
.L_37:
        /*0cb0*/ 	.byte	0x03, 0x38
        /*0cb2*/ 	.short	0x0024


	//----- nvinfo : EIATTR_EXIT_INSTR_OFFSETS
	.align		4
        /*0cb4*/ 	.byte	0x04, 0x1c
        /*0cb6*/ 	.short	(.L_39 - .L_38)


	//   ....[0]....
.L_38:
        /*0cb8*/ 	.word	0x00002fc0


	//   ....[1]....
        /*0cbc*/ 	.word	0x00003280


	//   ....[2]....
        /*0cc0*/ 	.word	0x000033e0


	//   ....[3]....
        /*0cc4*/ 	.word	0x00009260


	//   ....[4]....
        /*0cc8*/ 	.word	0x00009300


	//   ....[5]....
        /*0ccc*/ 	.word	0x0000aef0


	//   ....[6]....
        /*0cd0*/ 	.word	0x0000cac0


	//   ....[7]....
        /*0cd4*/ 	.word	0x0000ede0


	//----- nvinfo : EIATTR_MAX_THREADS
	.align		4
.L_39:
        /*0cd8*/ 	.byte	0x04, 0x05
        /*0cda*/ 	.short	(.L_41 - .L_40)
.L_40:
        /*0cdc*/ 	.word	0x00000180
        /*0ce0*/ 	.word	0x00000001
        /*0ce4*/ 	.word	0x00000001


	//----- nvinfo : EIATTR_CRS_STACK_SIZE
	.align		4
.L_41:
        /*0ce8*/ 	.byte	0x04, 0x1e
        /*0cea*/ 	.short	(.L_43 - .L_42)
.L_42:
        /*0cec*/ 	.word	0x00000000


	//----- nvinfo : EIATTR_CBANK_PARAM_SIZE
	.align		4
.L_43:
        /*0cf0*/ 	.byte	0x03, 0x19
        /*0cf2*/ 	.short	0x0770


	//----- nvinfo : EIATTR_PARAM_CBANK
	.align		4
        /*0cf4*/ 	.byte	0x04, 0x0a
        /*0cf6*/ 	.short	(.L_45 - .L_44)
	.align		4
.L_44:
        /*0cf8*/ 	.word	index@(.nv.constant0._ZN7cutlass13device_kernelINS_4gemm6kernel13GemmUniversalINS1_17GroupProblemShapeIN4cute5tupleIJiiiEEEEENS1_10collective13CollectiveMmaINS1_39MainloopSm90ArrayTmaGmmaWarpSpecializedILi3ENS6_IJNS5_1CILi2EEENSC_ILi1EEESE_EEENS1_40KernelPtrArrayTmaWarpSpecializedPingpongEEENS6_IJNSC_ILi128EEESI_SI_EEENS_6half_tEPNS6_IJlSE_NSC_ILi0EEEEEESK_SN_NS5_8TiledMMAINS5_8MMA_AtomIJNS5_4SM904GMMA26MMA_64x128x16_F32F16F16_SSILNSR_5MajorE0ELST_0ELNSR_7ScaleInE1ELSU_1EEEEEENS5_6LayoutINS6_IJSE_SE_SE_EEENS6_IJSL_SL_SL_EEEEENS6_IJNS5_10UnderscoreES11_S11_EEEEENS5_13SM90_TMA_LOADENS5_14ComposedLayoutINS5_7SwizzleILi3ELi4ELi3EEENS5_18smem_ptr_flag_bitsILi16EEENSX_INS6_IJNSC_ILi8EEENSC_ILi64EEEEEENS6_IJS1B_SE_EEEEEEEvNS5_8identityENS5_23SM90_TMA_LOAD_MULTICASTES1F_vS1G_EENS_8epilogue10collective18CollectiveEpilogueINS1J_30Sm90PtrArrayTmaWarpSpecializedILi4ELi2ELi16ELb1ELb0ELi2EEEJSJ_NS6_IJS1B_NSC_ILi32EEEEEESK_PNS6_IJSE_lSL_EEESK_S1R_NS1J_6fusion15FusionCallbacksIS1N_NS1S_17LinearCombinationISK_fSK_fLNS_15FloatRoundStyleE2EEESJ_S1P_JEEES14_NS15_IS17_S19_NSX_INS6_IJS1B_S1A_EEENS6_IJSE_S1B_EEEEEEENS5_17SM75_U16x8_LDSM_TENS5_14SM90_TMA_STOREES21_NS5_17SM90_U16x8_STSM_TENS5_9Copy_AtomIJNS5_17SM90_U32x4_STSM_NESK_EEEvEEEvvEEEEvNT_6ParamsE)
        /*0cfc*/ 	.short	0x0210
        /*0cfe*/ 	.short	0x0770


	//----- nvinfo : EIATTR_SW_WAR
	.align		4
.L_45:
        /*0d00*/ 	.byte	0x04, 0x36
        /*0d02*/ 	.short	(.L_47 - .L_46)
.L_46:
        /*0d04*/ 	.word	0x00000008
.L_47:


//--------------------- .nv.callgraph             --------------------------
	.section	.nv.callgraph,"",@"SHT_CUDA_CALLGRAPH"
	.align	4
	.sectionentsize	8
	.align		4
        /*0000*/ 	.word	0x00000000
	.align		4
        /*0004*/ 	.word	0xffffffff
	.align		4
        /*0008*/ 	.word	index@(_ZN7cutlass13device_kernelINS_4gemm6kernel13GemmUniversalINS1_17GroupProblemShapeIN4cute5tupleIJiiiEEEEENS1_10collective13CollectiveMmaINS1_39MainloopSm90ArrayTmaGmmaWarpSpecializedILi3ENS6_IJNS5_1CILi2EEENSC_ILi1EEESE_EEENS1_40KernelPtrArrayTmaWarpSpecializedPingpongEEENS6_IJNSC_ILi128EEESI_SI_EEENS_6half_tEPNS6_IJlSE_NSC_ILi0EEEEEESK_SN_NS5_8TiledMMAINS5_8MMA_AtomIJNS5_4SM904GMMA26MMA_64x128x16_F32F16F16_SSILNSR_5MajorE0ELST_0ELNSR_7ScaleInE1ELSU_1EEEEEENS5_6LayoutINS6_IJSE_SE_SE_EEENS6_IJSL_SL_SL_EEEEENS6_IJNS5_10UnderscoreES11_S11_EEEEENS5_13SM90_TMA_LOADENS5_14ComposedLayoutINS5_7SwizzleILi3ELi4ELi3EEENS5_18smem_ptr_flag_bitsILi16EEENSX_INS6_IJNSC_ILi8EEENSC_ILi64EEEEEENS6_IJS1B_SE_EEEEEEEvNS5_8identityENS5_23SM90_TMA_LOAD_MULTICASTES1F_vS1G_EENS_8epilogue10collective18CollectiveEpilogueINS1J_30Sm90PtrArrayTmaWarpSpecializedILi4ELi2ELi16ELb1ELb0ELi2EEEJSJ_NS6_IJS1B_NSC_ILi32EEEEEESK_PNS6_IJSE_lSL_EEESK_S1R_NS1J_6fusion15FusionCallbacksIS1N_NS1S_17LinearCombinationISK_fSK_fLNS_15FloatRoundStyleE2EEESJ_S1P_JEEES14_NS15_IS17_S19_NSX_INS6_IJS1B_S1A_EEENS6_IJSE_S1B_EEEEEEENS5_17SM75_U16x8_LDSM_TENS5_14SM90_TMA_STOREES21_NS5_17SM90_U16x8_STSM_TENS5_9Copy_AtomIJNS5_17SM90_U32x4_STSM_NESK_EEEvEEEvvEEEEvNT_6ParamsE)
	.align		4
        /*000c*/ 	.word	index@(__assertfail)
	.align		4
        /*0010*/ 	.word	0x00000000
	.align		4
        /*0014*/ 	.word	0xfffffffe
	.align		4
        /*0018*/ 	.word	0x00000000
	.align		4
        /*001c*/ 	.word	0xfffffffd
	.align		4
        /*0020*/ 	.word	0x00000000
	.align		4
        /*0024*/ 	.word	0xfffffffc


//--------------------- .nv.constant4             --------------------------
	.section	.nv.constant4,"a",@progbits
	.align	8
	.align		8
.nv.constant4:
        /*0000*/ 	.dword	__assertfail
	.align		8
        /*0008*/ 	.dword	__unnamed_1
	.align		8
        /*0010*/ 	.dword	_ZN39_INTERNAL_da23eac2_4_k_cu_944a37f6_32354cuda3std3__45__cpo5beginE
	.align		8
        /*0018*/ 	.dword	_ZN39_INTERNAL_da23eac2_4_k_cu_944a37f6_32354cuda3std3__45__cpo3endE
	.align		8
        /*0020*/ 	.dword	_ZN39_INTERNAL_da23eac2_4_k_cu_944a37f6_32354cuda3std3__45__cpo6cbeginE
	.align		8
        /*0028*/ 	.dword	_ZN39_INTERNAL_da23eac2_4_k_cu_944a37f6_32354cuda3std3__45__cpo4cendE
	.align		8
        /*0030*/ 	.dword	_ZN39_INTERNAL_da23eac2_4_k_cu_944a37f6_32354cuda3std3__441_GLOBAL__N__da23eac2_4_k_cu_944a37f6_32356ignoreE
	.align		8
        /*0038*/ 	.dword	_ZN39_INTERNAL_da23eac2_4_k_cu_944a37f6_32354cuda3std3__419piecewise_constructE
	.align		8
        /*0040*/ 	.dword	_ZN39_INTERNAL_da23eac2_4_k_cu_944a37f6_32354cuda3std3__48in_placeE
	.align		8
        /*0048*/ 	.dword	_ZN39_INTERNAL_da23eac2_4_k_cu_944a37f6_32354cuda3std6ranges3__45__cpo4swapE
	.align		8
        /*0050*/ 	.dword	_ZN39_INTERNAL_da23eac2_4_k_cu_944a37f6_32354cuda3std6ranges3__45__cpo9iter_moveE
	.align		8
        /*0058*/ 	.dword	_ZN39_INTERNAL_da23eac2_4_k_cu_944a37f6_32354cute7productE
	.align		8
        /*0060*/ 	.dword	_ZN39_INTERNAL_da23eac2_4_k_cu_944a37f6_32354cute1_E
	.align		8
        /*0068*/ 	.dword	$str$24
	.align		8
        /*0070*/ 	.dword	$str$25


//--------------------- .text._ZN7cutlass13device_kernelINS_4gemm6kernel13GemmUniversalINS1_17GroupProblemShapeIN4cute5tupleIJiiiEEEEENS1_10collective13CollectiveMmaINS1_39MainloopSm90ArrayTmaGmmaWarpSpecializedILi3ENS6_IJNS5_1CILi2EEENSC_ILi1EEESE_EEENS1_40KernelPtrArrayTmaWarpSpecializedPingpongEEENS6_IJNSC_ILi128EEESI_SI_EEENS_6half_tEPNS6_IJlSE_NSC_ILi0EEEEEESK_SN_NS5_8TiledMMAINS5_8MMA_AtomIJNS5_4SM904GMMA26MMA_64x128x16_F32F16F16_SSILNSR_5MajorE0ELST_0ELNSR_7ScaleInE1ELSU_1EEEEEENS5_6LayoutINS6_IJSE_SE_SE_EEENS6_IJSL_SL_SL_EEEEENS6_IJNS5_10UnderscoreES11_S11_EEEEENS5_13SM90_TMA_LOADENS5_14ComposedLayoutINS5_7SwizzleILi3ELi4ELi3EEENS5_18smem_ptr_flag_bitsILi16EEENSX_INS6_IJNSC_ILi8EEENSC_ILi64EEEEEENS6_IJS1B_SE_EEEEEEEvNS5_8identityENS5_23SM90_TMA_LOAD_MULTICASTES1F_vS1G_EENS_8epilogue10collective18CollectiveEpilogueINS1J_30Sm90PtrArrayTmaWarpSpecializedILi4ELi2ELi16ELb1ELb0ELi2EEEJSJ_NS6_IJS1B_NSC_ILi32EEEEEESK_PNS6_IJSE_lSL_EEESK_S1R_NS1J_6fusion15FusionCallbacksIS1N_NS1S_17LinearCombinationISK_fSK_fLNS_15FloatRoundStyleE2EEESJ_S1P_JEEES14_NS15_IS17_S19_NSX_INS6_IJS1B_S1A_EEENS6_IJSE_S1B_EEEEEEENS5_17SM75_U16x8_LDSM_TENS5_14SM90_TMA_STOREES21_NS5_17SM90_U16x8_STSM_TENS5_9Copy_AtomIJNS5_17SM90_U32x4_STSM_NESK_EEEvEEEvvEEEEvNT_6ParamsE --------------------------
	.section	.text._ZN7cutlass13device_kernelINS_4gemm6kernel13GemmUniversalINS1_17GroupProblemShapeIN4cute5tupleIJiiiEEEEENS1_10collective13CollectiveMmaINS1_39MainloopSm90ArrayTmaGmmaWarpSpecializedILi3ENS6_IJNS5_1CILi2EEENSC_ILi1EEESE_EEENS1_40KernelPtrArrayTmaWarpSpecializedPingpongEEENS6_IJNSC_ILi128EEESI_SI_EEENS_6half_tEPNS6_IJlSE_NSC_ILi0EEEEEESK_SN_NS5_8TiledMMAINS5_8MMA_AtomIJNS5_4SM904GMMA26MMA_64x128x16_F32F16F16_SSILNSR_5MajorE0ELST_0ELNSR_7ScaleInE1ELSU_1EEEEEENS5_6LayoutINS6_IJSE_SE_SE_EEENS6_IJSL_SL_SL_EEEEENS6_IJNS5_10UnderscoreES11_S11_EEEEENS5_13SM90_TMA_LOADENS5_14ComposedLayoutINS5_7SwizzleILi3ELi4ELi3EEENS5_18smem_ptr_flag_bitsILi16EEENSX_INS6_IJNSC_ILi8EEENSC_ILi64EEEEEENS6_IJS1B_SE_EEEEEEEvNS5_8identityENS5_23SM90_TMA_LOAD_MULTICASTES1F_vS1G_EENS_8epilogue10collective18CollectiveEpilogueINS1J_30Sm90PtrArrayTmaWarpSpecializedILi4ELi2ELi16ELb1ELb0ELi2EEEJSJ_NS6_IJS1B_NSC_ILi32EEEEEESK_PNS6_IJSE_lSL_EEESK_S1R_NS1J_6fusion15FusionCallbacksIS1N_NS1S_17LinearCombinationISK_fSK_fLNS_15FloatRoundStyleE2EEESJ_S1P_JEEES14_NS15_IS17_S19_NSX_INS6_IJS1B_S1A_EEENS6_IJSE_S1B_EEEEEEENS5_17SM75_U16x8_LDSM_TENS5_14SM90_TMA_STOREES21_NS5_17SM90_U16x8_STSM_TENS5_9Copy_AtomIJNS5_17SM90_U32x4_STSM_NESK_EEEvEEEvvEEEEvNT_6ParamsE,"ax",@progbits
	.align	128
.text._ZN7cutlass13device_kernelINS_4gemm6kernel13GemmUniversalINS1_17GroupProblemShapeIN4cute5tupleIJiiiEEEEENS1_10collective13CollectiveMmaINS1_39MainloopSm90ArrayTmaGmmaWarpSpecializedILi3ENS6_IJNS5_1CILi2EEENSC_ILi1EEESE_EEENS1_40KernelPtrArrayTmaWarpSpecializedPingpongEEENS6_IJNSC_ILi128EEESI_SI_EEENS_6half_tEPNS6_IJlSE_NSC_ILi0EEEEEESK_SN_NS5_8TiledMMAINS5_8MMA_AtomIJNS5_4SM904GMMA26MMA_64x128x16_F32F16F16_SSILNSR_5MajorE0ELST_0ELNSR_7ScaleInE1ELSU_1EEEEEENS5_6LayoutINS6_IJSE_SE_SE_EEENS6_IJSL_SL_SL_EEEEENS6_IJNS5_10UnderscoreES11_S11_EEEEENS5_13SM90_TMA_LOADENS5_14ComposedLayoutINS5_7SwizzleILi3ELi4ELi3EEENS5_18smem_ptr_flag_bitsILi16EEENSX_INS6_IJNSC_ILi8EEENSC_ILi64EEEEEENS6_IJS1B_SE_EEEEEEEvNS5_8identityENS5_23SM90_TMA_LOAD_MULTICASTES1F_vS1G_EENS_8epilogue10collective18CollectiveEpilogueINS1J_30Sm90PtrArrayTmaWarpSpecializedILi4ELi2ELi16ELb1ELb0ELi2EEEJSJ_NS6_IJS1B_NSC_ILi32EEEEEESK_PNS6_IJSE_lSL_EEESK_S1R_NS1J_6fusion15FusionCallbacksIS1N_NS1S_17LinearCombinationISK_fSK_fLNS_15FloatRoundStyleE2EEESJ_S1P_JEEES14_NS15_IS17_S19_NSX_INS6_IJS1B_S1A_EEENS6_IJSE_S1B_EEEEEEENS5_17SM75_U16x8_LDSM_TENS5_14SM90_TMA_STOREES21_NS5_17SM90_U16x8_STSM_TENS5_9Copy_AtomIJNS5_17SM90_U32x4_STSM_NESK_EEEvEEEvvEEEEvNT_6ParamsE:
        .type           _ZN7cutlass13device_kernelINS_4gemm6kernel13GemmUniversalINS1_17GroupProblemShapeIN4cute5tupleIJiiiEEEEENS1_10collective13CollectiveMmaINS1_39MainloopSm90ArrayTmaGmmaWarpSpecializedILi3ENS6_IJNS5_1CILi2EEENSC_ILi1EEESE_EEENS1_40KernelPtrArrayTmaWarpSpecializedPingpongEEENS6_IJNSC_ILi128EEESI_SI_EEENS_6half_tEPNS6_IJlSE_NSC_ILi0EEEEEESK_SN_NS5_8TiledMMAINS5_8MMA_AtomIJNS5_4SM904GMMA26MMA_64x128x16_F32F16F16_SSILNSR_5MajorE0ELST_0ELNSR_7ScaleInE1ELSU_1EEEEEENS5_6LayoutINS6_IJSE_SE_SE_EEENS6_IJSL_SL_SL_EEEEENS6_IJNS5_10UnderscoreES11_S11_EEEEENS5_13SM90_TMA_LOADENS5_14ComposedLayoutINS5_7SwizzleILi3ELi4ELi3EEENS5_18smem_ptr_flag_bitsILi16EEENSX_INS6_IJNSC_ILi8EEENSC_ILi64EEEEEENS6_IJS1B_SE_EEEEEEEvNS5_8identityENS5_23SM90_TMA_LOAD_MULTICASTES1F_vS1G_EENS_8epilogue10collective18CollectiveEpilogueINS1J_30Sm90PtrArrayTmaWarpSpecializedILi4ELi2ELi16ELb1ELb0ELi2EEEJSJ_NS6_IJS1B_NSC_ILi32EEEEEESK_PNS6_IJSE_lSL_EEESK_S1R_NS1J_6fusion15FusionCallbacksIS1N_NS1S_17LinearCombinationISK_fSK_fLNS_15FloatRoundStyleE2EEESJ_S1P_JEEES14_NS15_IS17_S19_NSX_INS6_IJS1B_S1A_EEENS6_IJSE_S1B_EEEEEEENS5_17SM75_U16x8_LDSM_TENS5_14SM90_TMA_STOREES21_NS5_17SM90_U16x8_STSM_TENS5_9Copy_AtomIJNS5_17SM90_U32x4_STSM_NESK_EEEvEEEvvEEEEvNT_6ParamsE,@function
        .size           _ZN7cutlass13device_kernelINS_4gemm6kernel13GemmUniversalINS1_17GroupProblemShapeIN4cute5tupleIJiiiEEEEENS1_10collective13CollectiveMmaINS1_39MainloopSm90ArrayTmaGmmaWarpSpecializedILi3ENS6_IJNS5_1CILi2EEENSC_ILi1EEESE_EEENS1_40KernelPtrArrayTmaWarpSpecializedPingpongEEENS6_IJNSC_ILi128EEESI_SI_EEENS_6half_tEPNS6_IJlSE_NSC_ILi0EEEEEESK_SN_NS5_8TiledMMAINS5_8MMA_AtomIJNS5_4SM904GMMA26MMA_64x128x16_F32F16F16_SSILNSR_5MajorE0ELST_0ELNSR_7ScaleInE1ELSU_1EEEEEENS5_6LayoutINS6_IJSE_SE_SE_EEENS6_IJSL_SL_SL_EEEEENS6_IJNS5_10UnderscoreES11_S11_EEEEENS5_13SM90_TMA_LOADENS5_14ComposedLayoutINS5_7SwizzleILi3ELi4ELi3EEENS5_18smem_ptr_flag_bitsILi16EEENSX_INS6_IJNSC_ILi8EEENSC_ILi64EEEEEENS6_IJS1B_SE_EEEEEEEvNS5_8identityENS5_23SM90_TMA_LOAD_MULTICASTES1F_vS1G_EENS_8epilogue10collective18CollectiveEpilogueINS1J_30Sm90PtrArrayTmaWarpSpecializedILi4ELi2ELi16ELb1ELb0ELi2EEEJSJ_NS6_IJS1B_NSC_ILi32EEEEEESK_PNS6_IJSE_lSL_EEESK_S1R_NS1J_6fusion15FusionCallbacksIS1N_NS1S_17LinearCombinationISK_fSK_fLNS_15FloatRoundStyleE2EEESJ_S1P_JEEES14_NS15_IS17_S19_NSX_INS6_IJS1B_S1A_EEENS6_IJSE_S1B_EEEEEEENS5_17SM75_U16x8_LDSM_TENS5_14SM90_TMA_STOREES21_NS5_17SM90_U16x8_STSM_TENS5_9Copy_AtomIJNS5_17SM90_U32x4_STSM_NESK_EEEvEEEvvEEEEvNT_6ParamsE,(.L_x_326 - _ZN7cutlass13device_kernelINS_4gemm6kernel13GemmUniversalINS1_17GroupProblemShapeIN4cute5tupleIJiiiEEEEENS1_10collective13CollectiveMmaINS1_39MainloopSm90ArrayTmaGmmaWarpSpecializedILi3ENS6_IJNS5_1CILi2EEENSC_ILi1EEESE_EEENS1_40KernelPtrArrayTmaWarpSpecializedPingpongEEENS6_IJNSC_ILi128EEESI_SI_EEENS_6half_tEPNS6_IJlSE_NSC_ILi0EEEEEESK_SN_NS5_8TiledMMAINS5_8MMA_AtomIJNS5_4SM904GMMA26MMA_64x128x16_F32F16F16_SSILNSR_5MajorE0ELST_0ELNSR_7ScaleInE1ELSU_1EEEEEENS5_6LayoutINS6_IJSE_SE_SE_EEENS6_IJSL_SL_SL_EEEEENS6_IJNS5_10UnderscoreES11_S11_EEEEENS5_13SM90_TMA_LOADENS5_14ComposedLayoutINS5_7SwizzleILi3ELi4ELi3EEENS5_18smem_ptr_flag_bitsILi16EEENSX_INS6_IJNSC_ILi8EEENSC_ILi64EEEEEENS6_IJS1B_SE_EEEEEEEvNS5_8identityENS5_23SM90_TMA_LOAD_MULTICASTES1F_vS1G_EENS_8epilogue10collective18CollectiveEpilogueINS1J_30Sm90PtrArrayTmaWarpSpecializedILi4ELi2ELi16ELb1ELb0ELi2EEEJSJ_NS6_IJS1B_NSC_ILi32EEEEEESK_PNS6_IJSE_lSL_EEESK_S1R_NS1J_6fusion15FusionCallbacksIS1N_NS1S_17LinearCombinationISK_fSK_fLNS_15FloatRoundStyleE2EEESJ_S1P_JEEES14_NS15_IS17_S19_NSX_INS6_IJS1B_S1A_EEENS6_IJSE_S1B_EEEEEEENS5_17SM75_U16x8_LDSM_TENS5_14SM90_TMA_STOREES21_NS5_17SM90_U16x8_STSM_TENS5_9Copy_AtomIJNS5_17SM90_U32x4_STSM_NESK_EEEvEEEvvEEEEvNT_6ParamsE)
        .other          _ZN7cutlass13device_kernelINS_4gemm6kernel13GemmUniversalINS1_17GroupProblemShapeIN4cute5tupleIJiiiEEEEENS1_10collective13CollectiveMmaINS1_39MainloopSm90ArrayTmaGmmaWarpSpecializedILi3ENS6_IJNS5_1CILi2EEENSC_ILi1EEESE_EEENS1_40KernelPtrArrayTmaWarpSpecializedPingpongEEENS6_IJNSC_ILi128EEESI_SI_EEENS_6half_tEPNS6_IJlSE_NSC_ILi0EEEEEESK_SN_NS5_8TiledMMAINS5_8MMA_AtomIJNS5_4SM904GMMA26MMA_64x128x16_F32F16F16_SSILNSR_5MajorE0ELST_0ELNSR_7ScaleInE1ELSU_1EEEEEENS5_6LayoutINS6_IJSE_SE_SE_EEENS6_IJSL_SL_SL_EEEEENS6_IJNS5_10UnderscoreES11_S11_EEEEENS5_13SM90_TMA_LOADENS5_14ComposedLayoutINS5_7SwizzleILi3ELi4ELi3EEENS5_18smem_ptr_flag_bitsILi16EEENSX_INS6_IJNSC_ILi8EEENSC_ILi64EEEEEENS6_IJS1B_SE_EEEEEEEvNS5_8identityENS5_23SM90_TMA_LOAD_MULTICASTES1F_vS1G_EENS_8epilogue10collective18CollectiveEpilogueINS1J_30Sm90PtrArrayTmaWarpSpecializedILi4ELi2ELi16ELb1ELb0ELi2EEEJSJ_NS6_IJS1B_NSC_ILi32EEEEEESK_PNS6_IJSE_lSL_EEESK_S1R_NS1J_6fusion15FusionCallbacksIS1N_NS1S_17LinearCombinationISK_fSK_fLNS_15FloatRoundStyleE2EEESJ_S1P_JEEES14_NS15_IS17_S19_NSX_INS6_IJS1B_S1A_EEENS6_IJSE_S1B_EEEEEEENS5_17SM75_U16x8_LDSM_TENS5_14SM90_TMA_STOREES21_NS5_17SM90_U16x8_STSM_TENS5_9Copy_AtomIJNS5_17SM90_U32x4_STSM_NESK_EEEvEEEvvEEEEvNT_6ParamsE,@"STO_CUDA_ENTRY STV_DEFAULT"
_ZN7cutlass13device_kernelINS_4gemm6kernel13GemmUniversalINS1_17GroupProblemShapeIN4cute5tupleIJiiiEEEEENS1_10collective13CollectiveMmaINS1_39MainloopSm90ArrayTmaGmmaWarpSpecializedILi3ENS6_IJNS5_1CILi2EEENSC_ILi1EEESE_EEENS1_40KernelPtrArrayTmaWarpSpecializedPingpongEEENS6_IJNSC_ILi128EEESI_SI_EEENS_6half_tEPNS6_IJlSE_NSC_ILi0EEEEEESK_SN_NS5_8TiledMMAINS5_8MMA_AtomIJNS5_4SM904GMMA26MMA_64x128x16_F32F16F16_SSILNSR_5MajorE0ELST_0ELNSR_7ScaleInE1ELSU_1EEEEEENS5_6LayoutINS6_IJSE_SE_SE_EEENS6_IJSL_SL_SL_EEEEENS6_IJNS5_10UnderscoreES11_S11_EEEEENS5_13SM90_TMA_LOADENS5_14ComposedLayoutINS5_7SwizzleILi3ELi4ELi3EEENS5_18smem_ptr_flag_bitsILi16EEENSX_INS6_IJNSC_ILi8EEENSC_ILi64EEEEEENS6_IJS1B_SE_EEEEEEEvNS5_8identityENS5_23SM90_TMA_LOAD_MULTICASTES1F_vS1G_EENS_8epilogue10collective18CollectiveEpilogueINS1J_30Sm90PtrArrayTmaWarpSpecializedILi4ELi2ELi16ELb1ELb0ELi2EEEJSJ_NS6_IJS1B_NSC_ILi32EEEEEESK_PNS6_IJSE_lSL_EEESK_S1R_NS1J_6fusion15FusionCallbacksIS1N_NS1S_17LinearCombinationISK_fSK_fLNS_15FloatRoundStyleE2EEESJ_S1P_JEEES14_NS15_IS17_S19_NSX_INS6_IJS1B_S1A_EEENS6_IJSE_S1B_EEEEEEENS5_17SM75_U16x8_LDSM_TENS5_14SM90_TMA_STOREES21_NS5_17SM90_U16x8_STSM_TENS5_9Copy_AtomIJNS5_17SM90_U32x4_STSM_NESK_EEEvEEEvvEEEEvNT_6ParamsE:
[----:B------:R-:W1:Y:S08]  /*0000*/  LDC R1, c[0x0][0x28] ;  /* 0x00000a00ff017b82 */ /* 0x000e700000000800 */
[----:B------:R-:W2:Y:S01]  /*0010*/  LDC.64 R4, c[0x0][0x918] ;  /* 0x00024600ff047b82 */ /* 0x000ea20000000a00 */
[----:B------:R-:W-:Y:S01]  /*0020*/  ULDC.64 UR38, c[0x0][0x208] ;  /* 0x0000820000267ab9 */ /* 0x000fe20000000a00 */
[----:B------:R-:W3:Y:S01]  /*0030*/  S2R R19, SR_TID.X ;  /* 0x0000000000137919 */ /* 0x000ee20000002100 */
[----:B------:R-:W-:Y:S01]  /*0040*/  ULDC UR4, c[0x0][0x910] ;  /* 0x0002440000047ab9 */ /* 0x000fe20000000800 */
[----:B------:R-:W-:Y:S01]  /*0050*/  ULDC.64 UR20, c[0x0][0x8d0] ;  /* 0x0002340000147ab9 */ /* 0x000fe20000000a00 */
[----:B------:R-:W-:Y:S01]  /*0060*/  ULDC.64 UR14, c[0x0][0x8c8] ;  /* 0x00023200000e7ab9 */ /* 0x000fe20000000a00 */
[----:B------:R-:W-:Y:S01]  /*0070*/  IMAD.MOV.U32 R8, RZ, RZ, RZ ;  /* 0x000000ffff087224 */ /* 0x000fe200078e00ff */
[----:B------:R-:W-:Y:S01]  /*0080*/  ULDC.64 UR16, c[0x0][0x8e0] ;  /* 0x0002380000107ab9 */ /* 0x000fe20000000a00 */
[----:B------:R-:W4:Y:S01]  /*0090*/  S2UR UR24, SR_CTAID.Y ;  /* 0x00000000001879c3 */ /* 0x000f220000002600 */
[----:B------:R-:W-:Y:S01]  /*00a0*/  IMAD.MOV.U32 R10, RZ, RZ, RZ ;  /* 0x000000ffff0a7224 */ /* 0x000fe200078e00ff */
[----:B------:R-:W-:Y:S01]  /*00b0*/  ULDC.64 UR22, c[0x0][0x8e8] ;  /* 0x00023a0000167ab9 */ /* 0x000fe20000000a00 */
[----:B--2---:R-:W2:Y:S01]  /*00c0*/  LDG.E R7, desc[UR38][R4.64] ;  /* 0x0000002604077981 */ /* 0x004ea2000c1e1900 */
[----:B------:R-:W-:-:S03]  /*00d0*/  IMAD.U32 R0, RZ, RZ, UR4 ;  /* 0x00000004ff007e24 */ /* 0x000fc6000f8e00ff */
[----:B------:R-:W2:Y:S01]  /*00e0*/  LDG.E R6, desc[UR38][R4.64+0x4] ;  /* 0x0000042604067981 */ /* 0x000ea2000c1e1900 */
[----:B---3--:R-:W-:Y:S01]  /*00f0*/  LOP3.LUT R9, R19, 0x1f, RZ, 0xc0, !PT ;  /* 0x0000001f13097812 */ /* 0x008fe200078ec0ff */
[----:B------:R-:W-:Y:S01]  /*0100*/  UISETP.NE.U32.AND UP0, UPT, UR20, URZ, UPT ;  /* 0x0000003f1400728c */ /* 0x000fe2000bf05070 */
[----:B------:R-:W3:Y:S01]  /*0110*/  S2UR UR51, SR_CTAID.X ;  /* 0x00000000003379c3 */ /* 0x000ee20000002500 */
[----:B------:R-:W-:Y:S01]  /*0120*/  ULDC UR4, c[0x0][0x908] ;  /* 0x0002420000047ab9 */ /* 0x000fe20000000800 */
[----:B------:R-:W-:Y:S01]  /*0130*/  ISETP.GE.AND P0, PT, R9, R0, PT ;  /* 0x000000000900720c */ /* 0x000fe20003f06270 */
[----:B------:R-:W-:Y:S02]  /*0140*/  UISETP.NE.AND.EX UP0, UPT, UR21, URZ, UPT, UP0 ;  /* 0x0000003f1500728c */ /* 0x000fe4000bf05300 */
[----:B------:R-:W-:-:S09]  /*0150*/  UISETP.NE.AND UP3, UPT, UR4, 0x1, UPT ;  /* 0x000000010400788c */ /* 0x000fd2000bf65270 */
[----:B------:R-:W-:Y:S01]  /*0160*/  @UP0 ULDC UR26, c[0x0][0x8dc] ;  /* 0x00023700001a0ab9 */ /* 0x000fe20000000800 */
[----:B------:R-:W1:Y:S01]  /*0170*/  @!P0 LDC.64 R2, c[0x0][0x918] ;  /* 0x00024600ff028b82 */ /* 0x000e620000000a00 */
[----:B----4-:R-:W-:Y:S02]  /*0180*/  @UP3 UMOV UR6, UR24 ;  /* 0x0000001800063c82 */ /* 0x010fe40008000000 */
[----:B------:R-:W-:Y:S01]  /*0190*/  @UP3 UMOV UR4, UR6 ;  /* 0x0000000600043c82 */ /* 0x000fe20008000000 */
[----:B------:R-:W-:Y:S01]  /*01a0*/  @!UP3 UMOV UR6, UR24 ;  /* 0x000000180006bc82 */ /* 0x000fe20008000000 */
[----:B------:R-:W-:Y:S01]  /*01b0*/  @UP3 ULDC UR8, c[0x0][0x10] ;  /* 0x0000040000083ab9 */ /* 0x000fe20000000800 */
[----:B------:R-:W-:Y:S01]  /*01c0*/  @UP3 UMOV UR5, URZ ;  /* 0x0000003f00053c82 */ /* 0x000fe20008000000 */
[----:B------:R-:W-:Y:S01]  /*01d0*/  @UP3 UMOV UR7, URZ ;  /* 0x0000003f00073c82 */ /* 0x000fe20008000000 */
[----:B---3--:R-:W-:Y:S01]  /*01e0*/  @UP3 UIMAD.WIDE.U32 UR8, UR51, UR8, UR4 ;  /* 0x00000008330832a5 */ /* 0x008fe2000f8e0004 */
[----:B------:R-:W-:Y:S01]  /*01f0*/  @!UP3 ULDC UR10, c[0x0][0xc] ;  /* 0x00000300000abab9 */ /* 0x000fe20000000800 */
[----:B-1----:R-:W-:-:S05]  /*0200*/  @!P0 IMAD.WIDE.U32 R2, R9, 0xc, R2 ;  /* 0x0000000c09028825 */ /* 0x002fca00078e0002 */
[----:B------:R1:W5:Y:S04]  /*0210*/  @!P0 LDG.E R8, desc[UR38][R2.64] ;  /* 0x0000002602088981 */ /* 0x000368000c1e1900 */
[----:B------:R1:W5:Y:S01]  /*0220*/  @!P0 LDG.E R10, desc[UR38][R2.64+0x4] ;  /* 0x00000426020a8981 */ /* 0x000362000c1e1900 */
[----:B------:R-:W-:Y:S01]  /*0230*/  ISETP.NE.U32.AND P0, PT, RZ, UR22, PT ;  /* 0x00000016ff007c0c */ /* 0x000fe2000bf05070 */
[----:B------:R-:W-:-:S03]  /*0240*/  UMOV UR4, UR51 ;  /* 0x0000003300047c82 */ /* 0x000fc60008000000 */
[----:B------:R-:W-:Y:S01]  /*0250*/  ISETP.NE.AND.EX P0, PT, RZ, UR23, PT, P0 ;  /* 0x00000017ff007c0c */ /* 0x000fe2000bf05300 */
[----:B------:R-:W-:Y:S01]  /*0260*/  UMOV UR5, URZ ;  /* 0x0000003f00057c82 */ /* 0x000fe20008000000 */
[----:B------:R-:W-:Y:S02]  /*0270*/  @UP3 UIADD3 UR7, UR9, UR7, URZ ;  /* 0x0000000709073290 */ /* 0x000fe4000fffe03f */
[----:B------:R-:W-:-:S07]  /*0280*/  @!UP3 UIMAD.WIDE.U32 UR4, UR10, UR6, UR4 ;  /* 0x000000060a04b2a5 */ /* 0x000fce000f8e0004 */
[----:B------:R-:W-:Y:S01]  /*0290*/  @!UP3 UMOV UR8, UR4 ;  /* 0x000000040008bc82 */ /* 0x000fe20008000000 */
[----:B------:R-:W-:Y:S01]  /*02a0*/  @!UP3 UMOV UR7, UR5 ;  /* 0x000000050007bc82 */ /* 0x000fe20008000000 */
[----:B--2---:R-:W-:Y:S02]  /*02b0*/  R2UR UR12, R7 ;  /* 0x00000000070c72ca */ /* 0x004fe400000e0000 */
[----:B------:R-:W-:-:S11]  /*02c0*/  R2UR UR28, R6 ;  /* 0x00000000061c72ca */ /* 0x000fd600000e0000 */
[----:B------:R-:W-:-:S04]  /*02d0*/  UIADD3 UR11, UP1, UR12, UR14, URZ ;  /* 0x0000000e0c0b7290 */ /* 0x000fc8000ff3e03f */
[----:B------:R-:W-:Y:S02]  /*02e0*/  ULEA.HI.X.SX32 UR12, UR12, UR15, 0x1, UP1 ;  /* 0x0000000f0c0c7291 */ /* 0x000fe400088f0e3f */
[----:B------:R-:W-:-:S04]  /*02f0*/  UIADD3 UR11, UP1, UR11, -0x1, URZ ;  /* 0xffffffff0b0b7890 */ /* 0x000fc8000ff3e03f */
[----:B------:R-:W-:Y:S02]  /*0300*/  UIADD3.X UR12, UR12, -0x1, URZ, UP1, !UPT ;  /* 0xffffffff0c0c7890 */ /* 0x000fe40008ffe43f */
[----:B------:R-:W-:-:S04]  /*0310*/  @UP0 UIADD3 UR26, UP1, UR11, UR26, URZ ;  /* 0x0000001a0b1a0290 */ /* 0x000fc8000ff3e03f */
[----:B------:R-:W-:Y:S02]  /*0320*/  @UP0 UIADD3.X UR29, URZ, UR12, URZ, UP1, !UPT ;  /* 0x0000000c3f1d0290 */ /* 0x000fe40008ffe43f */
[----:B------:R-:W-:Y:S02]  /*0330*/  UIADD3 UR13, UP1, UR28, UR16, URZ ;  /* 0x000000101c0d7290 */ /* 0x000fe4000ff3e03f */
[----:B------:R-:W-:Y:S02]  /*0340*/  @UP0 UIMAD.WIDE.U32 UR18, UR29, UR20, URZ ;  /* 0x000000141d1202a5 */ /* 0x000fe4000f8e003f */
[----:B------:R-:W-:Y:S02]  /*0350*/  ULEA.HI.X.SX32 UR28, UR28, UR17, 0x1, UP1 ;  /* 0x000000111c1c7291 */ /* 0x000fe400088f0e3f */
[----:B------:R-:W-:Y:S02]  /*0360*/  @UP0 UIMAD.WIDE.U32 UR24, UP1, UR26, UR21, UR18 ;  /* 0x000000151a1802a5 */ /* 0x000fe4000f820012 */
[----:B------:R-:W-:-:S02]  /*0370*/  @UP0 UIMAD.WIDE.U32 UR18, UR26, UR20, URZ ;  /* 0x000000141a1202a5 */ /* 0x000fc4000f8e003f */
[----:B------:R-:W-:Y:S02]  /*0380*/  @UP0 UIADD3.X UR27, URZ, URZ, URZ, UP1, !UPT ;  /* 0x0000003f3f1b0290 */ /* 0x000fe40008ffe43f */
[----:B------:R-:W-:Y:S01]  /*0390*/  @UP0 UIADD3 URZ, UP1, UR19, UR24, URZ ;  /* 0x00000018133f0290 */ /* 0x000fe2000ff3e03f */
[----:B------:R-:W-:-:S03]  /*03a0*/  @UP0 UMOV UR26, UR25 ;  /* 0x00000019001a0c82 */ /* 0x000fc60008000000 */
[----:B------:R-:W-:Y:S02]  /*03b0*/  @UP0 UIMAD.WIDE.U32.X UR18, UR29, UR21, UR26, UP1 ;  /* 0x000000151d1202a5 */ /* 0x000fe400088e041a */
[----:B------:R-:W-:-:S04]  /*03c0*/  UIADD3 UR13, UP2, UR13, -0x1, URZ ;  /* 0xffffffff0d0d7890 */ /* 0x000fc8000ff5e03f */
[----:B------:R-:W-:Y:S01]  /*03d0*/  UIADD3.X UR24, UR28, -0x1, URZ, UP2, !UPT ;  /* 0xffffffff1c187890 */ /* 0x000fe200097fe43f */
[----:B------:R-:W-:Y:S01]  /*03e0*/  @UP0 UMOV UR11, UR18 ;  /* 0x00000012000b0c82 */ /* 0x000fe20008000000 */
[----:B------:R-:W-:Y:S01]  /*03f0*/  @UP0 UMOV UR12, UR19 ;  /* 0x00000013000c0c82 */ /* 0x000fe20008000000 */
[----:B-1----:R-:W-:Y:S09]  /*0400*/  @!P0 BRA `(.L_x_0) ;  /* 0x0000000000308947 */ /* 0x002ff20003800000 */
[----:B------:R-:W-:Y:S02]  /*0410*/  ULDC UR9, c[0x0][0x8f4] ;  /* 0x00023d0000097ab9 */ /* 0x000fe40000000800 */
[----:B------:R-:W-:-:S04]  /*0420*/  UIADD3 UR9, UP1, UR13, UR9, URZ ;  /* 0x000000090d097290 */ /* 0x000fc8000ff3e03f */
[----:B------:R-:W-:-:S04]  /*0430*/  UIADD3.X UR10, URZ, UR24, URZ, UP1, !UPT ;  /* 0x000000183f0a7290 */ /* 0x000fc80008ffe43f */
[----:B------:R-:W-:-:S04]  /*0440*/  UIMAD.WIDE.U32 UR4, UR10, UR22, URZ ;  /* 0x000000160a0472a5 */ /* 0x000fc8000f8e003f */
[----:B------:R-:W-:Y:S02]  /*0450*/  UIMAD.WIDE.U32 UR18, UP1, UR9, UR23, UR4 ;  /* 0x00000017091272a5 */ /* 0x000fe4000f820004 */
[----:B------:R-:W-:Y:S02]  /*0460*/  UIMAD.WIDE.U32 UR4, UR9, UR22, URZ ;  /* 0x00000016090472a5 */ /* 0x000fe4000f8e003f */
[----:B------:R-:W-:Y:S02]  /*0470*/  UIADD3.X UR25, URZ, URZ, URZ, UP1, !UPT ;  /* 0x0000003f3f197290 */ /* 0x000fe40008ffe43f */
[----:B------:R-:W-:Y:S01]  /*0480*/  UIADD3 URZ, UP1, UR5, UR18, URZ ;  /* 0x00000012053f7290 */ /* 0x000fe2000ff3e03f */
[----:B------:R-:W-:-:S03]  /*0490*/  UMOV UR24, UR19 ;  /* 0x0000001300187c82 */ /* 0x000fc60008000000 */
[----:B------:R-:W-:-:S07]  /*04a0*/  UIMAD.WIDE.U32.X UR4, UR10, UR23, UR24, UP1 ;  /* 0x000000170a0472a5 */ /* 0x000fce00088e0418 */
[----:B------:R-:W-:Y:S01]  /*04b0*/  UMOV UR13, UR4 ;  /* 0x00000004000d7c82 */ /* 0x000fe20008000000 */
[----:B------:R-:W-:-:S05]  /*04c0*/  UMOV UR24, UR5 ;  /* 0x0000000500187c82 */ /* 0x000fca0008000000 */
.L_x_0:
[----:B------:R-:W-:Y:S01]  /*04d0*/  ULDC UR9, c[0x0][0x934] ;  /* 0x00024d0000097ab9 */ /* 0x000fe20000000800 */
[----:B------:R-:W-:Y:S01]  /*04e0*/  ULDC UR10, c[0x0][0x904] ;  /* 0x00024100000a7ab9 */ /* 0x000fe20000000800 */
[----:B------:R-:W-:Y:S01]  /*04f0*/  ULDC UR4, c[0x0][0x938] ;  /* 0x00024e0000047ab9 */ /* 0x000fe20000000800 */
[----:B------:R-:W-:Y:S01]  /*0500*/  USHF.L.U32 UR9, UR9, UR10, URZ ;  /* 0x0000000a09097299 */ /* 0x000fe2000800063f */
[----:B------:R-:W-:Y:S01]  /*0510*/  SHF.R.U32.HI R24, RZ, 0x5, R19 ;  /* 0x00000005ff187819 */ /* 0x000fe20000011613 */
[----:B------:R-:W-:Y:S01]  /*0520*/  USHF.L.U32 UR10, UR4, UR10, URZ ;  /* 0x0000000a040a7299 */ /* 0x000fe2000800063f */
[----:B------:R-:W-:Y:S01]  /*0530*/  ULDC UR27, c[0x0][0x8d8] ;  /* 0x00023600001b7ab9 */ /* 0x000fe20000000800 */
[----:B------:R-:W-:Y:S02]  /*0540*/  ULDC UR31, c[0x0][0x8f0] ;  /* 0x00023c00001f7ab9 */ /* 0x000fe40000000800 */
[----:B------:R-:W-:Y:S01]  /*0550*/  IMAD.U32 R11, RZ, RZ, UR9 ;  /* 0x00000009ff0b7e24 */ /* 0x000fe2000f8e00ff */
[----:B------:R-:W-:Y:S01]  /*0560*/  USHF.R.U64 UR18, UR11, UR27, UR12 ;  /* 0x0000001b0b127299 */ /* 0x000fe2000800120c */
[----:B------:R-:W-:Y:S01]  /*0570*/  IMAD.U32 R20, RZ, RZ, UR10 ;  /* 0x0000000aff147e24 */ /* 0x000fe2000f8e00ff */
[----:B------:R-:W-:-:S02]  /*0580*/  USHF.R.U64 UR11, UR13, UR31, UR24 ;  /* 0x0000001f0d0b7299 */ /* 0x000fc40008001218 */
[----:B------:R-:W-:Y:S01]  /*0590*/  IABS R2, R11 ;  /* 0x0000000b00027213 */ /* 0x000fe20000000000 */
[----:B------:R-:W-:Y:S01]  /*05a0*/  UIADD3 UR18, UR18, -0x1, UR9 ;  /* 0xffffffff12127890 */ /* 0x000fe2000fffe009 */
[----:B------:R-:W-:Y:S01]  /*05b0*/  IABS R3, R20 ;  /* 0x0000001400037213 */ /* 0x000fe20000000000 */
[----:B------:R-:W-:Y:S01]  /*05c0*/  UIADD3 UR11, UR11, -0x1, UR10 ;  /* 0xffffffff0b0b7890 */ /* 0x000fe2000fffe00a */
[----:B------:R-:W-:Y:S01]  /*05d0*/  R2UR UR29, R2 ;  /* 0x00000000021d72ca */ /* 0x000fe200000e0000 */
[----:B------:R-:W-:Y:S01]  /*05e0*/  UMOV UR12, URZ ;  /* 0x0000003f000c7c82 */ /* 0x000fe20008000000 */
[----:B------:R-:W-:Y:S01]  /*05f0*/  UMOV UR4, URZ ;  /* 0x0000003f00047c82 */ /* 0x000fe20008000000 */
[----:B------:R-:W-:Y:S01]  /*0600*/  IMAD.MOV.U32 R2, RZ, RZ, R3 ;  /* 0x000000ffff027224 */ /* 0x000fe200078e0003 */
[----:B------:R-:W-:Y:S02]  /*0610*/  UISETP.GE.AND UP5, UPT, UR18, URZ, UPT ;  /* 0x0000003f1200728c */ /* 0x000fe4000bfa6270 */
[----:B------:R-:W-:-:S02]  /*0620*/  UISETP.NE.AND UP4, UPT, UR9, URZ, UPT ;  /* 0x0000003f0900728c */ /* 0x000fc4000bf85270 */
[----:B------:R-:W-:Y:S01]  /*0630*/  R2UR UR28, R2 ;  /* 0x00000000021c72ca */ /* 0x000fe200000e0000 */
[----:B------:R-:W-:-:S04]  /*0640*/  UMOV UR59, 0x1 ;  /* 0x00000001003b7882 */ /* 0x000fc80000000000 */
[----:B------:R-:W1:Y:S08]  /*0650*/  I2F.RP R2, UR29 ;  /* 0x0000001d00027d06 */ /* 0x000e700008209400 */
[----:B------:R-:W2:Y:S08]  /*0660*/  I2F.RP R4, UR28 ;  /* 0x0000001c00047d06 */ /* 0x000eb00008209400 */
[----:B-1----:R-:W1:Y:S08]  /*0670*/  MUFU.RCP R2, R2 ;  /* 0x0000000200027308 */ /* 0x002e700000001000 */
[----:B--2---:R-:W2:Y:S01]  /*0680*/  MUFU.RCP R4, R4 ;  /* 0x0000000400047308 */ /* 0x004ea20000001000 */
[----:B-1----:R-:W-:-:S02]  /*0690*/  VIADD R3, R2, 0xffffffe ;  /* 0x0ffffffe02037836 */ /* 0x002fc40000000000 */
[----:B------:R-:W-:-:S05]  /*06a0*/  IMAD.U32 R2, RZ, RZ, UR18 ;  /* 0x00000012ff027e24 */ /* 0x000fca000f8e00ff */
[----:B------:R-:W1:Y:S01]  /*06b0*/  F2I.FTZ.U32.TRUNC.NTZ R3, R3 ;  /* 0x0000000300037305 */ /* 0x000e62000021f000 */
[----:B------:R-:W-:Y:S01]  /*06c0*/  IABS R2, R2 ;  /* 0x0000000200027213 */ /* 0x000fe20000000000 */
[----:B--2---:R-:W-:Y:S01]  /*06d0*/  VIADD R5, R4, 0xffffffe ;  /* 0x0ffffffe04057836 */ /* 0x004fe20000000000 */
[----:B------:R-:W-:Y:S02]  /*06e0*/  IABS R4, R11 ;  /* 0x0000000b00047213 */ /* 0x000fe40000000000 */
[----:B------:R-:W-:-:S03]  /*06f0*/  R2UR UR26, R2 ;  /* 0x00000000021a72ca */ /* 0x000fc600000e0000 */
[----:B------:R-:W2:Y:S01]  /*0700*/  F2I.FTZ.U32.TRUNC.NTZ R5, R5 ;  /* 0x0000000500057305 */ /* 0x000ea2000021f000 */
[----:B------:R-:W-:Y:S01]  /*0710*/  IMAD.MOV R4, RZ, RZ, -R4 ;  /* 0x000000ffff047224 */ /* 0x000fe200078e0a04 */
[----:B-1----:R-:W-:Y:S02]  /*0720*/  R2UR UR13, R3 ;  /* 0x00000000030d72ca */ /* 0x002fe400000e0000 */
[----:B------:R-:W-:Y:S02]  /*0730*/  MOV R3, UR11 ;  /* 0x0000000b00037c02 */ /* 0x000fe40008000f00 */
[----:B--2---:R-:W-:Y:S02]  /*0740*/  R2UR UR5, R5 ;  /* 0x00000000050572ca */ /* 0x004fe400000e0000 */
[----:B------:R-:W-:Y:S01]  /*0750*/  IABS R5, R3 ;  /* 0x0000000300057213 */ /* 0x000fe20000000000 */
[----:B------:R-:W-:Y:S01]  /*0760*/  IMAD.MOV.U32 R3, RZ, RZ, R4 ;  /* 0x000000ffff037224 */ /* 0x000fe200078e0004 */
[----:B------:R-:W-:-:S05]  /*0770*/  IABS R4, R20 ;  /* 0x0000001400047213 */ /* 0x000fca0000000000 */
[----:B------:R-:W-:Y:S01]  /*0780*/  UIADD3 UR24, URZ, -UR13, URZ ;  /* 0x8000000d3f187290 */ /* 0x000fe2000fffe03f */
[----:B------:R-:W-:Y:S01]  /*0790*/  IMAD.MOV.U32 R2, RZ, RZ, R5 ;  /* 0x000000ffff027224 */ /* 0x000fe200078e0005 */
[----:B------:R-:W-:Y:S02]  /*07a0*/  R2UR UR30, R3 ;  /* 0x00000000031e72ca */ /* 0x000fe400000e0000 */
[----:B------:R-:W-:Y:S01]  /*07b0*/  UIMAD UR24, UR24, UR29, URZ ;  /* 0x0000001d181872a4 */ /* 0x000fe2000f8e023f */
[----:B------:R-:W-:Y:S01]  /*07c0*/  IMAD.MOV R4, RZ, RZ, -R4 ;  /* 0x000000ffff047224 */ /* 0x000fe200078e0a04 */
[----:B------:R-:W1:Y:S01]  /*07d0*/  SHFL.IDX PT, R3, R24, RZ, 0x1f ;  /* 0x00001fff18037589 */ /* 0x000e6200000e0000 */
[----:B------:R-:W-:Y:S01]  /*07e0*/  R2UR UR34, R2 ;  /* 0x00000000022272ca */ /* 0x000fe200000e0000 */
[----:B------:R-:W-:Y:S01]  /*07f0*/  UIADD3 UR32, URZ, -UR5, URZ ;  /* 0x800000053f207290 */ /* 0x000fe2000fffe03f */
[----:B------:R-:W-:Y:S01]  /*0800*/  IMAD.MOV.U32 R2, RZ, RZ, R4 ;  /* 0x000000ffff027224 */ /* 0x000fe200078e0004 */
[----:B------:R-:W-:-:S02]  /*0810*/  UIMAD.WIDE.U32 UR24, UR13, UR24, UR12 ;  /* 0x000000180d1872a5 */ /* 0x000fc4000f8e000c */
[----:B------:R-:W-:Y:S02]  /*0820*/  UIMAD UR32, UR32, UR28, URZ ;  /* 0x0000001c202072a4 */ /* 0x000fe4000f8e023f */
[----:B------:R-:W-:Y:S02]  /*0830*/  R2UR UR12, R2 ;  /* 0x00000000020c72ca */ /* 0x000fe400000e0000 */
[----:B------:R-:W-:Y:S01]  /*0840*/  UIMAD.WIDE.U32 UR32, UR5, UR32, UR4 ;  /* 0x00000020052072a5 */ /* 0x000fe2000f8e0004 */
[----:B------:R-:W-:Y:S01]  /*0850*/  SHF.R.U32.HI R2, RZ, 0x7, R19 ;  /* 0x00000007ff027819 */ /* 0x000fe20000011613 */
[----:B------:R-:W-:Y:S01]  /*0860*/  UMOV UR13, UR25 ;  /* 0x00000019000d7c82 */ /* 0x000fe20008000000 */
[----:B------:R-:W-:Y:S02]  /*0870*/  ULOP3.LUT UR32, URZ, UR9, URZ, 0x33, !UPT ;  /* 0x000000093f207292 */ /* 0x000fe4000f8e333f */
[----:B------:R-:W-:Y:S02]  /*0880*/  UIMAD.WIDE.U32 UR4, UR13, UR26, URZ ;  /* 0x0000001a0d0472a5 */ /* 0x000fe4000f8e003f */
[----:B------:R-:W-:Y:S01]  /*0890*/  UMOV UR19, UR33 ;  /* 0x0000002100137c82 */ /* 0x000fe20008000000 */
[----:B------:R-:W2:Y:S01]  /*08a0*/  SHFL.IDX PT, R2, R2, RZ, 0x1f ;  /* 0x00001fff02027589 */ /* 0x000ea200000e0000 */
[----:B------:R-:W-:-:S02]  /*08b0*/  UIMAD UR5, UR5, UR30, UR26 ;  /* 0x0000001e050572a4 */ /* 0x000fc4000f8e021a */
[----:B------:R-:W-:Y:S02]  /*08c0*/  UIMAD.WIDE.U32 UR24, UR19, UR34, URZ ;  /* 0x00000022131872a5 */ /* 0x000fe4000f8e003f */
[----:B------:R-:W-:Y:S02]  /*08d0*/  UISETP.GT.U32.AND UP1, UPT, UR29, UR5, UPT ;  /* 0x000000051d00728c */ /* 0x000fe4000bf24070 */
[----:B------:R-:W-:Y:S01]  /*08e0*/  UIMAD UR25, UR25, UR12, UR34 ;  /* 0x0000000c191972a4 */ /* 0x000fe2000f8e0222 */
[----:B-1----:R-:W-:Y:S01]  /*08f0*/  R2UR UR34, R3 ;  /* 0x00000000032272ca */ /* 0x002fe200000e0000 */
[----:B------:R-:W-:Y:S02]  /*0900*/  ULOP3.LUT UR33, URZ, UR10, URZ, 0x33, !UPT ;  /* 0x0000000a3f217292 */ /* 0x000fe4000f8e333f */
[----:B------:R-:W-:-:S05]  /*0910*/  UISETP.GT.U32.AND UP2, UPT, UR28, UR25, UPT ;  /* 0x000000191c00728c */ /* 0x000fca000bf44070 */
[----:B------:R-:W-:-:S04]  /*0920*/  @!UP1 UIADD3 UR5, UR5, -UR29, URZ ;  /* 0x8000001d05059290 */ /* 0x000fc8000fffe03f */
[----:B------:R-:W-:Y:S01]  /*0930*/  UISETP.GT.U32.AND UP6, UPT, UR29, UR5, UPT ;  /* 0x000000051d00728c */ /* 0x000fe2000bfc4070 */
[----:B------:R-:W-:Y:S01]  /*0940*/  ISETP.NE.AND P1, PT, RZ, UR34, PT ;  /* 0x00000022ff007c0c */ /* 0x000fe2000bf25270 */
[----:B------:R-:W-:Y:S02]  /*0950*/  @!UP2 UIADD3 UR25, UR25, -UR28, URZ ;  /* 0x8000001c1919a290 */ /* 0x000fe4000fffe03f */
[----:B------:R-:W-:Y:S01]  /*0960*/  USHF.R.S32.HI UR4, URZ, 0x1f, UR34 ;  /* 0x0000001f3f047899 */ /* 0x000fe20008011422 */
[----:B--2---:R-:W-:Y:S01]  /*0970*/  R2UR UR26, R2 ;  /* 0x00000000021a72ca */ /* 0x004fe200000e0000 */
[----:B------:R-:W-:Y:S02]  /*0980*/  UISETP.GT.U32.AND UP1, UPT, UR28, UR25, UPT ;  /* 0x000000191c00728c */ /* 0x000fe4000bf24070 */
[----:B------:R-:W-:Y:S02]  /*0990*/  UISETP.NE.AND UP2, UPT, UR10, URZ, UPT ;  /* 0x0000003f0a00728c */ /* 0x000fe4000bf45270 */
[----:B------:R-:W-:-:S02]  /*09a0*/  ULEA.HI UR4, UR4, UR34, URZ, 0x2 ;  /* 0x0000002204047291 */ /* 0x000fc4000f8f103f */
[----:B------:R-:W-:Y:S02]  /*09b0*/  @!UP6 UIADD3 UR5, UR5, -UR29, URZ ;  /* 0x8000001d0505e290 */ /* 0x000fe4000fffe03f */
[----:B------:R-:W-:Y:S02]  /*09c0*/  UISETP.GE.AND UP6, UPT, UR11, URZ, UPT ;  /* 0x0000003f0b00728c */ /* 0x000fe4000bfc6270 */
[----:B------:R-:W-:Y:S02]  /*09d0*/  @!UP5 UIADD3 UR5, -UR5, URZ, URZ ;  /* 0x0000003f0505d290 */ /* 0x000fe4000fffe13f */
[----:B------:R-:W-:Y:S02]  /*09e0*/  @!UP1 UIADD3 UR25, UR25, -UR28, URZ ;  /* 0x8000001c19199290 */ /* 0x000fe4000fffe03f */
[----:B------:R-:W-:Y:S02]  /*09f0*/  USEL UR5, UR32, UR5, !UP4 ;  /* 0x0000000520057287 */ /* 0x000fe4000e000000 */
[----:B------:R-:W-:-:S02]  /*0a00*/  ULOP3.LUT UR4, UR4, 0xfffffffc, URZ, 0xc0, !UPT ;  /* 0xfffffffc04047892 */ /* 0x000fc4000f8ec03f */
[----:B------:R-:W-:Y:S02]  /*0a10*/  UIADD3 UR5, UR18, -UR5, URZ ;  /* 0x8000000512057290 */ /* 0x000fe4000fffe03f */
[----:B------:R-:W-:Y:S02]  /*0a20*/  @!UP6 UIADD3 UR25, -UR25, URZ, URZ ;  /* 0x0000003f1919e290 */ /* 0x000fe4000fffe13f */
[----:B------:R-:W-:Y:S02]  /*0a30*/  UIADD3 UR52, UR34, -UR4, URZ ;  /* 0x8000000422347290 */ /* 0x000fe4000fffe03f */
[----:B------:R-:W-:Y:S02]  /*0a40*/  USEL UR25, UR33, UR25, !UP2 ;  /* 0x0000001921197287 */ /* 0x000fe4000d000000 */
[----:B------:R-:W-:Y:S02]  /*0a50*/  UISETP.NE.AND UP1, UPT, UR26, URZ, UPT ;  /* 0x0000003f1a00728c */ /* 0x000fe4000bf25270 */
[----:B------:R-:W-:-:S02]  /*0a60*/  UIADD3 UR25, UR11, -UR25, URZ ;  /* 0x800000190b197290 */ /* 0x000fc4000fffe03f */
[----:B------:R-:W-:Y:S02]  /*0a70*/  UISETP.EQ.AND UP5, UPT, UR52, 0x3, !UP1 ;  /* 0x000000033400788c */ /* 0x000fe4000cfa2270 */
[----:B------:R-:W-:Y:S02]  /*0a80*/  UIMAD UR24, UR5, UR25, URZ ;  /* 0x00000019051872a4 */ /* 0x000fe4000f8e023f */
[----:B------:R-:W-:Y:S02]  /*0a90*/  USEL UR4, UR25, UR5, !UP3 ;  /* 0x0000000519047287 */ /* 0x000fe4000d800000 */
[----:B------:R-:W-:Y:S02]  /*0aa0*/  USHF.R.S32.HI UR25, URZ, 0x1f, UR24 ;  /* 0x0000001f3f197899 */ /* 0x000fe40008011418 */
[----:B------:R-:W-:Y:S01]  /*0ab0*/  USHF.R.S32.HI UR5, URZ, 0x1f, UR4 ;  /* 0x0000001f3f057899 */ /* 0x000fe20008011404 */
[----:B------:R-:W-:Y:S01]  /*0ac0*/  IMAD.U32 R6, RZ, RZ, UR24 ;  /* 0x00000018ff067e24 */ /* 0x000fe2000f8e00ff */
[----:B------:R-:W-:Y:S01]  /*0ad0*/  USEL UR59, UR59, 0x2, UP5 ;  /* 0x000000023b3b7887 */ /* 0x000fe2000a800000 */
[----:B------:R-:W-:-:S02]  /*0ae0*/  IMAD.U32 R4, RZ, RZ, UR4 ;  /* 0x00000004ff047e24 */ /* 0x000fc4000f8e00ff */
[----:B------:R-:W-:Y:S01]  /*0af0*/  IMAD.U32 R7, RZ, RZ, UR25 ;  /* 0x00000019ff077e24 */ /* 0x000fe2000f8e00ff */
[----:B------:R-:W-:Y:S01]  /*0b00*/  MOV R5, UR5 ;  /* 0x0000000500057c02 */ /* 0x000fe20008000f00 */
[----:B------:R-:W-:Y:S07]  /*0b10*/  @P1 BRA `(.L_x_1) ;  /* 0x0000000000841947 */ /* 0x000fee0003800000 */
[----:B------:R-:W-:Y:S01]  /*0b20*/  ELECT P1, URZ, PT ;  /* 0x00000000003f782f */ /* 0x000fe20003820000 */
[----:B------:R-:W-:-:S12]  /*0b30*/  BSSY B0, `(.L_x_1) ;  /* 0x000001f000007945 */ /* 0x000fd80003800000 */
[----:B------:R-:W-:Y:S05]  /*0b40*/  @!P1 BRA `(.L_x_2) ;  /* 0x0000000000749947 */ /* 0x000fea0003800000 */
[----:B------:R-:W1:Y:S01]  /*0b50*/  S2UR UR11, SR_CgaCtaId ;  /* 0x00000000000b79c3 */ /* 0x000e620000008800 */
[----:B------:R-:W-:Y:S01]  /*0b60*/  UMOV UR4, 0x400 ;  /* 0x0000040000047882 */ /* 0x000fe20000000000 */
[----:B------:R-:W-:Y:S01]  /*0b70*/  UMOV UR5, 0x1 ;  /* 0x0000000100057882 */ /* 0x000fe20000000000 */
[----:B------:R-:W-:Y:S02]  /*0b80*/  UMOV UR24, 0x140 ;  /* 0x0000014000187882 */ /* 0x000fe40000000000 */
[----:B------:R-:W-:-:S04]  /*0b90*/  UIADD3 UR24, -UR24, 0x100000, URZ ;  /* 0x0010000018187890 */ /* 0x000fc8000fffe13f */
[----:B------:R-:W-:Y:S02]  /*0ba0*/  USHF.L.U32 UR25, UR24, 0xb, URZ ;  /* 0x0000000b18197899 */ /* 0x000fe4000800063f */
[----:B------:R-:W-:Y:S02]  /*0bb0*/  USHF.L.U32 UR24, UR24, 0x1, URZ ;  /* 0x0000000118187899 */ /* 0x000fe4000800063f */
[----:B-1----:R-:W-:Y:S02]  /*0bc0*/  ULEA UR11, UR11, UR4, 0x18 ;  /* 0x000000040b0b7291 */ /* 0x002fe4000f8ec03f */
[----:B------:R-:W-:-:S04]  /*0bd0*/  UIADD3 UR4, -UR5, 0x100000, URZ ;  /* 0x0010000005047890 */ /* 0x000fc8000fffe13f */
[----:B------:R-:W-:Y:S02]  /*0be0*/  USHF.L.U32 UR5, UR4, 0xb, URZ ;  /* 0x0000000b04057899 */ /* 0x000fe4000800063f */
[----:B------:R-:W-:Y:S01]  /*0bf0*/  USHF.L.U32 UR4, UR4, 0x1, URZ ;  /* 0x0000000104047899 */ /* 0x000fe2000800063f */
[----:B------:R-:W1:Y:S11]  /*0c00*/  FENCE.VIEW.ASYNC.S ;  /* 0x00000000000073c6 */ /* 0x000e760000000000 */
[----:B-1----:R1:W2:Y:S01]  /*0c10*/  SYNCS.EXCH.64 URZ, [UR11+0x34400], UR4 ;  /* 0x034400040b3f75b2 */ /* 0x0022a20008000100 */
[----:B------:R1:W3:Y:S01]  /*0c20*/  SYNCS.EXCH.64 URZ, [UR11+0x34440], UR24 ;  /* 0x034440180b3f75b2 */ /* 0x0002e20008000100 */
[----:B------:R1:W4:Y:S01]  /*0c30*/  SYNCS.EXCH.64 URZ, [UR11+0x34408], UR4 ;  /* 0x034408040b3f75b2 */ /* 0x0003220008000100 */
[----:B------:R1:W1:Y:S01]  /*0c40*/  SYNCS.EXCH.64 URZ, [UR11+0x34448], UR24 ;  /* 0x034448180b3f75b2 */ /* 0x0002620008000100 */
        /* <DEDUP_REMOVED lines=12> */
[----:B------:R-:W-:Y:S01]  /*0d10*/  NOP ;  /* 0x0000000000007918 */ /* 0x000fe20000000000 */
.L_x_2:
[----:B-1----:R-:W-:Y:S05]  /*0d20*/  BSYNC B0 ;  /* 0x0000000000007941 */ /* 0x002fea0003800000 */
.L_x_1:
[----:B------:R-:W1:Y:S01]  /*0d30*/  SHFL.IDX PT, R3, R24, RZ, 0x1f ;  /* 0x00001fff18037589 */ /* 0x000e6200000e0000 */
[----:B------:R-:W-:Y:S01]  /*0d40*/  UIADD3 UR18, UR26, -0x1, URZ ;  /* 0xffffffff1a127890 */ /* 0x000fe2000fffe03f */
[----:B------:R-:W-:Y:S01]  /*0d50*/  I2FP.F32.U32 R2, UR6 ;  /* 0x0000000600027c45 */ /* 0x000fe20008201000 */
[----:B------:R-:W-:Y:S01]  /*0d60*/  UISETP.LT.U32.AND UP6, UPT, UR52, 0x2, !UP1 ;  /* 0x000000023400788c */ /* 0x000fe2000cfc1070 */
[----:B------:R-:W-:Y:S01]  /*0d70*/  NOP ;  /* 0x0000000000007918 */ /* 0x000fe20000000000 */
[----:B------:R-:W-:Y:S02]  /*0d80*/  UISETP.GE.U32.AND UP5, UPT, UR18, 0x2, UPT ;  /* 0x000000021200788c */ /* 0x000fe4000bfa6070 */
[----:B------:R-:W-:-:S04]  /*0d90*/  USEL UR42, URZ, 0x1, !UP6 ;  /* 0x000000013f2a7887 */ /* 0x000fc8000f000000 */
[----:B------:R-:W-:Y:S01]  /*0da0*/  USEL UR42, UR42, 0x2, UP5 ;  /* 0x000000022a2a7887 */ /* 0x000fe2000a800000 */
[----:B-1----:R-:W-:-:S13]  /*0db0*/  ISETP.NE.AND P1, PT, R3, RZ, PT ;  /* 0x000000ff0300720c */ /* 0x002fda0003f25270 */
[----:B------:R-:W-:Y:S05]  /*0dc0*/  @P1 BRA `(.L_x_3) ;  /* 0x0000000000501947 */ /* 0x000fea0003800000 */
[----:B------:R-:W1:Y:S01]  /*0dd0*/  S2UR UR5, SR_CgaCtaId ;  /* 0x00000000000579c3 */ /* 0x000e620000008800 */
[----:B------:R-:W-:Y:S01]  /*0de0*/  UMOV UR4, 0x400 ;  /* 0x0000040000047882 */ /* 0x000fe20000000000 */
[----:B------:R-:W-:Y:S01]  /*0df0*/  UMOV UR24, 0x1 ;  /* 0x0000000100187882 */ /* 0x000fe20000000000 */
[----:B------:R-:W-:Y:S01]  /*0e00*/  UMOV UR25, 0x2 ;  /* 0x0000000200197882 */ /* 0x000fe20000000000 */
[----:B------:R-:W-:Y:S01]  /*0e10*/  ELECT P1, URZ, PT ;  /* 0x00000000003f782f */ /* 0x000fe20003820000 */
[----:B-1----:R-:W-:Y:S02]  /*0e20*/  ULEA UR11, UR5, UR4, 0x18 ;  /* 0x00000004050b7291 */ /* 0x002fe4000f8ec03f */
[----:B------:R-:W-:-:S04]  /*0e30*/  UIADD3 UR4, -UR24, 0x100000, URZ ;  /* 0x0010000018047890 */ /* 0x000fc8000fffe13f */
[----:B------:R-:W-:Y:S02]  /*0e40*/  USHF.L.U32 UR5, UR4, 0xb, URZ ;  /* 0x0000000b04057899 */ /* 0x000fe4000800063f */
[----:B------:R-:W-:Y:S02]  /*0e50*/  USHF.L.U32 UR4, UR4, 0x1, URZ ;  /* 0x0000000104047899 */ /* 0x000fe4000800063f */
[----:B------:R-:W-:-:S04]  /*0e60*/  UIADD3 UR24, -UR25, 0x100000, URZ ;  /* 0x0010000019187890 */ /* 0x000fc8000fffe13f */
[----:B------:R-:W-:Y:S02]  /*0e70*/  USHF.L.U32 UR25, UR24, 0xb, URZ ;  /* 0x0000000b18197899 */ /* 0x000fe4000800063f */
[----:B------:R-:W-:Y:S01]  /*0e80*/  USHF.L.U32 UR24, UR24, 0x1, URZ ;  /* 0x0000000118187899 */ /* 0x000fe2000800063f */
[----:B------:R-:W1:Y:S03]  /*0e90*/  FENCE.VIEW.ASYNC.S ;  /* 0x00000000000073c6 */ /* 0x000e660000000000 */
[----:B-1----:R1:W1:Y:S08]  /*0ea0*/  SYNCS.EXCH.64 URZ, [UR11+0x34480], UR4 ;  /* 0x034480040b3f75b2 */ /* 0x0022700008000100 */
[----:B------:R1:W1:Y:S01]  /*0eb0*/  SYNCS.EXCH.64 URZ, [UR11+0x34498], UR24 ;  /* 0x034498180b3f75b2 */ /* 0x0002620008000100 */
[----:B------:R1:W1:Y:S01]  /*0ec0*/  SYNCS.EXCH.64 URZ, [UR11+0x34488], UR4 ;  /* 0x034488040b3f75b2 */ /* 0x0002620008000100 */
[----:B------:R1:W1:Y:S01]  /*0ed0*/  SYNCS.EXCH.64 URZ, [UR11+0x344a0], UR24 ;  /* 0x0344a0180b3f75b2 */ /* 0x0002620008000100 */
[----:B------:R1:W1:Y:S01]  /*0ee0*/  SYNCS.EXCH.64 URZ, [UR11+0x34490], UR4 ;  /* 0x034490040b3f75b2 */ /* 0x0002620008000100 */
[----:B------:R1:W1:Y:S01]  /*0ef0*/  SYNCS.EXCH.64 URZ, [UR11+0x344a8], UR24 ;  /* 0x0344a8180b3f75b2 */ /* 0x0002620008000100 */
[----:B------:R-:W-:Y:S01]  /*0f00*/  NOP ;  /* 0x0000000000007918 */ /* 0x000fe20000000000 */
.L_x_3:
[----:B------:R-:W2:Y:S01]  /*0f10*/  SHFL.IDX PT, R15, R24, RZ, 0x1f ;  /* 0x00001fff180f7589 */ /* 0x000ea200000e0000 */
[----:B-1----:R-:W-:Y:S01]  /*0f20*/  ULDC UR4, c[0x0][0x154] ;  /* 0x0000550000047ab9 */ /* 0x002fe20000000800 */
[----:B------:R-:W1:Y:S01]  /*0f30*/  LDC R13, c[0x0][0x148] ;  /* 0x00005200ff0d7b82 */ /* 0x000e620000000800 */
[----:B------:R-:W-:Y:S01]  /*0f40*/  FMUL R12, R2, UR4 ;  /* 0x00000004020c7c20 */ /* 0x000fe20008400000 */
[----:B------:R-:W-:Y:S01]  /*0f50*/  UISETP.EQ.AND UP6, UPT, UR52, 0x2, !UP1 ;  /* 0x000000023400788c */ /* 0x000fe2000cfc2270 */
[----:B------:R-:W-:Y:S01]  /*0f60*/  I2FP.F32.U32 R2, UR51 ;  /* 0x0000003300027c45 */ /* 0x000fe20008201000 */
[----:B------:R-:W-:Y:S01]  /*0f70*/  ULDC UR4, c[0x0][0x150] ;  /* 0x0000540000047ab9 */ /* 0x000fe20000000800 */
[----:B------:R-:W-:Y:S01]  /*0f80*/  NOP ;  /* 0x0000000000007918 */ /* 0x000fe20000000000 */
[----:B------:R-:W-:Y:S01]  /*0f90*/  USEL UR61, URZ, 0x1, !UP6 ;  /* 0x000000013f3d7887 */ /* 0x000fe2000f000000 */
[----:B------:R-:W3:Y:S01]  /*0fa0*/  F2I.U32.TRUNC.NTZ R12, R12 ;  /* 0x0000000c000c7305 */ /* 0x000ee2000020f000 */
[----:B------:R-:W-:-:S02]  /*0fb0*/  FMUL R16, R2, UR4 ;  /* 0x0000000402107c20 */ /* 0x000fc40008400000 */
[----:B------:R-:W-:Y:S01]  /*0fc0*/  USEL UR61, UR61, 0x2, UP5 ;  /* 0x000000023d3d7887 */ /* 0x000fe2000a800000 */
[----:B--2---:R-:W-:Y:S01]  /*0fd0*/  ISETP.NE.AND P1, PT, R15, RZ, PT ;  /* 0x000000ff0f00720c */ /* 0x004fe20003f25270 */
[----:B---3--:R-:W-:-:S04]  /*0fe0*/  IMAD.MOV R14, RZ, RZ, -R12 ;  /* 0x000000ffff0e7224 */ /* 0x008fc800078e0a0c */
[----:B-1----:R-:W-:-:S08]  /*0ff0*/  IMAD R21, R13, R14, UR6 ;  /* 0x000000060d157e24 */ /* 0x002fd0000f8e020e */
[----:B------:R-:W-:Y:S05]  /*1000*/  @P1 BRA `(.L_x_4) ;  /* 0x0000000000581947 */ /* 0x000fea0003800000 */
[----:B------:R-:W1:Y:S01]  /*1010*/  S2UR UR5, SR_CgaCtaId ;  /* 0x00000000000579c3 */ /* 0x000e620000008800 */
[----:B------:R-:W-:Y:S01]  /*1020*/  UMOV UR4, 0x400 ;  /* 0x0000040000047882 */ /* 0x000fe20000000000 */
[----:B------:R-:W-:Y:S01]  /*1030*/  UMOV UR11, 0x20 ;  /* 0x00000020000b7882 */ /* 0x000fe20000000000 */
[----:B------:R-:W-:Y:S01]  /*1040*/  UMOV UR24, 0x80 ;  /* 0x0000008000187882 */ /* 0x000fe20000000000 */
[----:B------:R-:W-:Y:S01]  /*1050*/  ELECT P1, URZ, PT ;  /* 0x00000000003f782f */ /* 0x000fe20003820000 */
        /* <DEDUP_REMOVED lines=10> */
[----:B------:R1:W1:Y:S01]  /*1100*/  SYNCS.EXCH.64 URZ, [UR6+0x344b8], UR4 ;  /* 0x0344b804063f75b2 */ /* 0x0002620008000100 */
[----:B------:R1:W1:Y:S01]  /*1110*/  SYNCS.EXCH.64 URZ, [UR6+0x344d8], UR24 ;  /* 0x0344d818063f75b2 */ /* 0x0002620008000100 */
[----:B------:R1:W1:Y:S01]  /*1120*/  SYNCS.EXCH.64 URZ, [UR6+0x344c0], UR4 ;  /* 0x0344c004063f75b2 */ /* 0x0002620008000100 */
[----:B------:R1:W1:Y:S01]  /*1130*/  SYNCS.EXCH.64 URZ, [UR6+0x344e0], UR24 ;  /* 0x0344e018063f75b2 */ /* 0x0002620008000100 */
[----:B------:R1:W1:Y:S01]  /*1140*/  SYNCS.EXCH.64 URZ, [UR6+0x344c8], UR4 ;  /* 0x0344c804063f75b2 */ /* 0x0002620008000100 */
[----:B------:R1:W1:Y:S01]  /*1150*/  SYNCS.EXCH.64 URZ, [UR6+0x344e8], UR24 ;  /* 0x0344e818063f75b2 */ /* 0x0002620008000100 */
[----:B------:R-:W-:Y:S01]  /*1160*/  NOP ;  /* 0x0000000000007918 */ /* 0x000fe20000000000 */
.L_x_4:
[----:B------:R-:W4:Y:S01]  /*1170*/  SHFL.IDX PT, R14, R24, RZ, 0x1f ;  /* 0x00001fff180e7589 */ /* 0x000f2200000e0000 */
[----:B------:R-:W-:Y:S02]  /*1180*/  SHF.R.S32.HI R2, RZ, 0x1f, R19 ;  /* 0x0000001fff027819 */ /* 0x000fe40000011413 */
[----:B------:R-:W-:Y:S01]  /*1190*/  ELECT P1, URZ, PT ;  /* 0x00000000003f782f */ /* 0x000fe20003820000 */
[----:B------:R-:W2:Y:S01]  /*11a0*/  LDC R17, c[0x0][0x144] ;  /* 0x00005100ff117b82 */ /* 0x000ea20000000800 */
[----:B------:R-:W3:Y:S01]  /*11b0*/  SHFL.IDX PT, R12, R24, RZ, 0x1f ;  /* 0x00001fff180c7589 */ /* 0x000ee200000e0000 */
[----:B------:R-:W-:Y:S02]  /*11c0*/  LEA.HI R2, R2, R19, RZ, 0x7 ;  /* 0x0000001302027211 */ /* 0x000fe400078f38ff */
[----:B------:R-:W-:Y:S01]  /*11d0*/  ELECT P2, URZ, PT ;  /* 0x00000000003f782f */ /* 0x000fe20003840000 */
[----:B------:R-:W3:Y:S01]  /*11e0*/  F2I.U32.TRUNC.NTZ R16, R16 ;  /* 0x0000001000107305 */ /* 0x000ee2000020f000 */
[----:B------:R-:W-:Y:S01]  /*11f0*/  UMOV UR11, 0x20 ;  /* 0x00000020000b7882 */ /* 0x000fe20000000000 */
[----:B------:R-:W-:Y:S01]  /*1200*/  LOP3.LUT R2, R2, 0xffffff80, RZ, 0xc0, !PT ;  /* 0xffffff8002027812 */ /* 0x000fe200078ec0ff */
[----:B-1----:R-:W-:Y:S01]  /*1210*/  UMOV UR25, 0x80 ;  /* 0x0000008000197882 */ /* 0x002fe20000000000 */
[----:B------:R-:W-:Y:S01]  /*1220*/  NOP ;  /* 0x0000000000007918 */ /* 0x000fe20000000000 */
[----:B------:R-:W-:Y:S01]  /*1230*/  MOV R23, 0x1 ;  /* 0x0000000100177802 */ /* 0x000fe20000000f00 */
[----:B------:R-:W-:Y:S01]  /*1240*/  ULDC UR60, c[0x0][0xc] ;  /* 0x00000300003c7ab9 */ /* 0x000fe20000000800 */
[----:B------:R-:W-:Y:S01]  /*1250*/  IMAD.IADD R13, R19, 0x1, -R2 ;  /* 0x00000001130d7824 */ /* 0x000fe200078e0a02 */
[----:B----4-:R-:W-:-:S04]  /*1260*/  ISETP.NE.OR P1, PT, R14, RZ, !P1 ;  /* 0x000000ff0e00720c */ /* 0x010fc80004f25670 */
[----:B------:R-:W-:Y:S02]  /*1270*/  SHF.R.S32.HI R14, RZ, 0x1f, R13 ;  /* 0x0000001fff0e7819 */ /* 0x000fe4000001140d */
[----:B---3--:R-:W-:Y:S02]  /*1280*/  ISETP.NE.OR P2, PT, R12, RZ, !P2 ;  /* 0x000000ff0c00720c */ /* 0x008fe40005745670 */
[----:B------:R-:W-:Y:S02]  /*1290*/  LEA.HI R2, R14, R13, RZ, 0x3 ;  /* 0x0000000d0e027211 */ /* 0x000fe400078f18ff */
[----:B------:R-:W-:Y:S02]  /*12a0*/  SHF.R.S32.HI R12, RZ, 0x1f, R3 ;  /* 0x0000001fff0c7819 */ /* 0x000fe40000011403 */
[--C-:B------:R-:W-:Y:S02]  /*12b0*/  SHF.R.S32.HI R15, RZ, 0x3, R2.reuse ;  /* 0x00000003ff0f7819 */ /* 0x100fe40000011402 */
[----:B------:R-:W-:Y:S01]  /*12c0*/  SHF.R.S32.HI R2, RZ, 0x1f, R2 ;  /* 0x0000001fff027819 */ /* 0x000fe20000011402 */
[----:B------:R-:W-:Y:S01]  /*12d0*/  VOTEU.ALL UP6, P1 ;  /* 0x00000000003f7886 */ /* 0x000fe200008c0000 */
[----:B------:R-:W-:-:S02]  /*12e0*/  LEA.HI R12, R12, R3, RZ, 0x2 ;  /* 0x000000030c0c7211 */ /* 0x000fc400078f10ff */
[----:B------:R-:W-:Y:S01]  /*12f0*/  LEA.HI R2, R2, R15, RZ, 0x2 ;  /* 0x0000000f02027211 */ /* 0x000fe200078f10ff */
[----:B------:R-:W-:Y:S01]  /*1300*/  VOTEU.ALL UP5, P2 ;  /* 0x00000000003f7886 */ /* 0x000fe200010a0000 */
[----:B------:R-:W-:Y:S01]  /*1310*/  LOP3.LUT R12, R12, 0x3ffffffc, RZ, 0xc0, !PT ;  /* 0x3ffffffc0c0c7812 */ /* 0x000fe200078ec0ff */
[----:B------:R-:W1:Y:S01]  /*1320*/  @!UP6 S2UR UR5, SR_CgaCtaId ;  /* 0x000000000005e9c3 */ /* 0x000e620000008800 */
[----:B------:R-:W-:Y:S01]  /*1330*/  LOP3.LUT R2, R2, 0xfffffffc, RZ, 0xc0, !PT ;  /* 0xfffffffc02027812 */ /* 0x000fe200078ec0ff */
[----:B------:R-:W-:Y:S02]  /*1340*/  @!UP6 UMOV UR4, 0x400 ;  /* 0x000004000004e882 */ /* 0x000fe40000000000 */
[----:B------:R-:W-:Y:S02]  /*1350*/  IMAD.IADD R3, R3, 0x1, -R12 ;  /* 0x0000000103037824 */ /* 0x000fe400078e0a0c */
[----:B------:R-:W-:Y:S02]  /*1360*/  IMAD.IADD R2, R15, 0x1, -R2 ;  /* 0x000000010f027824 */ /* 0x000fe400078e0a02 */
[----:B------:R-:W3:Y:S01]  /*1370*/  @!UP5 S2UR UR24, SR_CgaCtaId ;  /* 0x000000000018d9c3 */ /* 0x000ee20000008800 */
[----:B------:R-:W-:-:S02]  /*1380*/  IMAD.MOV R12, RZ, RZ, -R16 ;  /* 0x000000ffff0c7224 */ /* 0x000fc400078e0a10 */
[----:B------:R-:W-:Y:S02]  /*1390*/  IMAD R2, R3, 0x4, R2 ;  /* 0x0000000403027824 */ /* 0x000fe400078e0202 */
[----:B--2---:R-:W-:Y:S02]  /*13a0*/  IMAD R12, R17, R12, UR51 ;  /* 0x00000033110c7e24 */ /* 0x004fe4000f8e020c */
[----:B------:R-:W-:Y:S01]  /*13b0*/  IMAD.MOV.U32 R16, RZ, RZ, -0x1 ;  /* 0xffffffffff107424 */ /* 0x000fe200078e00ff */
[----:B------:R-:W-:-:S04]  /*13c0*/  LEA.HI R3, R2, R2, RZ, 0x1 ;  /* 0x0000000202037211 */ /* 0x000fc800078f08ff */
[----:B------:R-:W-:Y:S01]  /*13d0*/  LOP3.LUT R3, R3, 0xfffffffe, RZ, 0xc0, !PT ;  /* 0xfffffffe03037812 */ /* 0x000fe200078ec0ff */
[----:B-1----:R-:W-:-:S04]  /*13e0*/  @!UP6 ULEA UR6, UR5, UR4, 0x18 ;  /* 0x000000040506e291 */ /* 0x002fc8000f8ec03f */
[----:B------:R-:W-:Y:S01]  /*13f0*/  IMAD.IADD R3, R2, 0x1, -R3 ;  /* 0x0000000102037824 */ /* 0x000fe200078e0a03 */
[----:B------:R-:W-:-:S04]  /*1400*/  @!UP6 UIADD3 UR4, -UR11, 0x100000, URZ ;  /* 0x001000000b04e890 */ /* 0x000fc8000fffe13f */
[----:B------:R-:W-:Y:S02]  /*1410*/  @!UP6 USHF.L.U32 UR5, UR4, 0xb, URZ ;  /* 0x0000000b0405e899 */ /* 0x000fe4000800063f */
[----:B------:R-:W-:Y:S01]  /*1420*/  @!UP6 USHF.L.U32 UR4, UR4, 0x1, URZ ;  /* 0x000000010404e899 */ /* 0x000fe2000800063f */
[----:B------:R-:W-:Y:S01]  /*1430*/  VOTEU.ALL UP6, P1 ;  /* 0x00000000003f7886 */ /* 0x000fe200008c0000 */
[----:B------:R-:W-:Y:S01]  /*1440*/  @!UP5 UMOV UR11, 0x400 ;  /* 0x00000400000bd882 */ /* 0x000fe20000000000 */
[----:B------:R-:W-:Y:S01]  /*1450*/  ISETP.NE.AND P3, PT, R3, R12, PT ;  /* 0x0000000c0300720c */ /* 0x000fe20003f65270 */
[----:B------:R-:W-:Y:S01]  /*1460*/  IMAD.SHL.U32 R3, R2, 0x4, RZ ;  /* 0x0000000402037824 */ /* 0x000fe200078e00ff */
[----:B---3--:R-:W-:Y:S02]  /*1470*/  @!UP5 ULEA UR11, UR24, UR11, 0x18 ;  /* 0x0000000b180bd291 */ /* 0x008fe4000f8ec03f */
[----:B------:R-:W-:-:S04]  /*1480*/  @!UP5 UIADD3 UR24, -UR25, 0x100000, URZ ;  /* 0x001000001918d890 */ /* 0x000fc8000fffe13f */
[----:B------:R-:W-:Y:S02]  /*1490*/  @!UP5 USHF.L.U32 UR25, UR24, 0xb, URZ ;  /* 0x0000000b1819d899 */ /* 0x000fe4000800063f */
[----:B------:R-:W-:Y:S01]  /*14a0*/  @!UP5 USHF.L.U32 UR24, UR24, 0x1, URZ ;  /* 0x000000011818d899 */ /* 0x000fe2000800063f */
[----:B------:R-:W-:Y:S01]  /*14b0*/  LOP3.LUT R22, R2, 0xc, R3, 0x78, !PT ;  /* 0x0000000c02167812 */ /* 0x000fe200078e7803 */
[----:B------:R-:W-:Y:S01]  /*14c0*/  VOTEU.ALL UP5, P1 ;  /* 0x00000000003f7886 */ /* 0x000fe200008a0000 */
[----:B------:R-:W1:Y:S01]  /*14d0*/  LDC R3, c[0x0][0x140] ;  /* 0x00005000ff037b82 */ /* 0x000e620000000800 */
[----:B------:R-:W-:Y:S02]  /*14e0*/  LOP3.LUT P1, RZ, R13, 0x7, RZ, 0xc0, !PT ;  /* 0x000000070dff7812 */ /* 0x000fe4000782c0ff */
[C---:B------:R-:W-:Y:S02]  /*14f0*/  @P3 LEA.HI R2, R22.reuse, R22, RZ, 0x1 ;  /* 0x0000001616023211 */ /* 0x040fe400078f08ff */
[----:B------:R-:W-:Y:S01]  /*1500*/  ISETP.LT.U32.AND P1, PT, R22, 0x2, !P1 ;  /* 0x000000021600780c */ /* 0x000fe20004f21070 */
[----:B------:R-:W2:Y:S02]  /*1510*/  FENCE.VIEW.ASYNC.S ;  /* 0x00000000000073c6 */ /* 0x000ea40000000000 */
[----:B--2---:R-:W2:Y:S01]  /*1520*/  @!UP6 SYNCS.EXCH.64 URZ, [UR6+0x344f0], UR4 ;  /* 0x0344f004063fe5b2 */ /* 0x004ea20008000100 */
[----:B------:R-:W-:Y:S01]  /*1530*/  VOTEU.ALL UP6, P2 ;  /* 0x00000000003f7886 */ /* 0x000fe200010c0000 */
[----:B------:R-:W-:Y:S01]  /*1540*/  @P3 SHF.R.S32.HI R2, RZ, 0x1, R2 ;  /* 0x00000001ff023819 */ /* 0x000fe20000011402 */
[----:B------:R3:W4:Y:S01]  /*1550*/  @!UP5 SYNCS.EXCH.64 URZ, [UR6+0x344f8], UR4 ;  /* 0x0344f804063fd5b2 */ /* 0x0007220008000100 */
[----:B------:R-:W-:Y:S01]  /*1560*/  VOTEU.ALL UP5, P2 ;  /* 0x00000000003f7886 */ /* 0x000fe200010a0000 */
[----:B------:R-:W-:Y:S01]  /*1570*/  NOP ;  /* 0x0000000000007918 */ /* 0x000fe20000000000 */
[----:B---3--:R-:W-:Y:S01]  /*1580*/  UMOV UR4, URZ ;  /* 0x0000003f00047c82 */ /* 0x008fe20008000000 */
[----:B------:R-:W-:Y:S01]  /*1590*/  ULDC.U8 UR5, c[0x0][0x900] ;  /* 0x0002400000057ab9 */ /* 0x000fe20000000000 */
[----:B------:R3:W1:Y:S01]  /*15a0*/  @!UP6 SYNCS.EXCH.64 URZ, [UR11+0x34500], UR24 ;  /* 0x034500180b3fe5b2 */ /* 0x0006620008000100 */
[----:B------:R-:W-:Y:S01]  /*15b0*/  VOTEU.ALL UP6, P2 ;  /* 0x00000000003f7886 */ /* 0x000fe200010c0000 */
[----:B------:R3:W1:Y:S01]  /*15c0*/  @!UP5 SYNCS.EXCH.64 URZ, [UR11+0x34508], UR24 ;  /* 0x034508180b3fd5b2 */ /* 0x0006620008000100 */
[----:B------:R-:W-:Y:S01]  /*15d0*/  VOTEU.ALL UP5, P2 ;  /* 0x00000000003f7886 */ /* 0x000fe200010a0000 */
[----:B------:R-:W-:-:S02]  /*15e0*/  @P3 ISETP.NE.AND P2, PT, R2, R21, PT ;  /* 0x000000150200320c */ /* 0x000fc40003f45270 */
[----:B------:R-:W-:Y:S02]  /*15f0*/  SEL R2, RZ, 0x1, !P1 ;  /* 0x00000001ff027807 */ /* 0x000fe40004800000 */
[----:B-1----:R-:W-:Y:S02]  /*1600*/  ISETP.EQ.U32.AND P1, PT, R3, 0x1, PT ;  /* 0x000000010300780c */ /* 0x002fe40003f22070 */
[----:B------:R-:W-:-:S04]  /*1610*/  @P3 SEL R23, RZ, 0x1, P2 ;  /* 0x00000001ff173807 */ /* 0x000fc80001000000 */
[----:B------:R-:W-:Y:S01]  /*1620*/  LOP3.LUT R23, R23, R2, RZ, 0xc0, !PT ;  /* 0x0000000217177212 */ /* 0x000fe200078ec0ff */
[----:B------:R3:W1:Y:S01]  /*1630*/  @!UP6 SYNCS.EXCH.64 URZ, [UR11+0x34510], UR24 ;  /* 0x034510180b3fe5b2 */ /* 0x0006620008000100 */
[----:B------:R3:W1:Y:S01]  /*1640*/  @!UP5 SYNCS.EXCH.64 URZ, [UR11+0x34518], UR24 ;  /* 0x034518180b3fd5b2 */ /* 0x0006620008000100 */
[----:B------:R-:W-:-:S04]  /*1650*/  NOP ;  /* 0x0000000000007918 */ /* 0x000fc80000000000 */
[----:B--234-:R-:W-:Y:S05]  /*1660*/  @!P1 BRA `(.L_x_5) ;  /* 0x0000000000089947 */ /* 0x01cfea0003800000 */
[----:B-1----:R-:W-:Y:S01]  /*1670*/  UCGABAR_ARV ;  /* 0x00000000000079c7 */ /* 0x002fe20008000000 */
[----:B------:R-:W-:Y:S05]  /*1680*/  BRA `(.L_x_6) ;  /* 0x0000000000047947 */ /* 0x000fea0003800000 */
.L_x_5:
[----:B-1----:R-:W-:Y:S01]  /*1690*/  NOP ;  /* 0x0000000000007918 */ /* 0x002fe20000000000 */
.L_x_6:
[----:B------:R-:W-:Y:S05]  /*16a0*/  @!P1 BRA `(.L_x_7) ;  /* 0x00000000000c9947 */ /* 0x000fea0003800000 */
[----:B------:R-:W-:Y:S01]  /*16b0*/  UCGABAR_WAIT ;  /* 0x0000000000007dc7 */ /* 0x000fe20008000000 */
[----:B------:R-:W-:Y:S01]  /*16c0*/  CCTL.IVALL ;  /* 0x00000000ff00798f */ /* 0x000fe20002000000 */
[----:B------:R-:W-:Y:S05]  /*16d0*/  BRA `(.L_x_8) ;  /* 0x0000000000047947 */ /* 0x000fea0003800000 */
.L_x_7:
[----:B------:R-:W-:Y:S06]  /*16e0*/  BAR.SYNC.DEFER_BLOCKING 0x0 ;  /* 0x0000000000007b1d */ /* 0x000fec0000010000 */
.L_x_8:
[----:B------:R-:W1:Y:S01]  /*16f0*/  LDC.64 R26, c[0x0][0x8f8] ;  /* 0x00023e00ff1a7b82 */ /* 0x000e620000000a00 */
[----:B------:R-:W-:Y:S01]  /*1700*/  IMAD.U32 R2, RZ, RZ, UR7 ;  /* 0x00000007ff027e24 */ /* 0x000fe2000f8e00ff */
[----:B------:R-:W-:Y:S01]  /*1710*/  ISETP.NE.AND P2, PT, RZ, UR5, PT ;  /* 0x00000005ff007c0c */ /* 0x000fe2000bf45270 */
[----:B------:R-:W-:Y:S01]  /*1720*/  UMOV UR5, URZ ;  /* 0x0000003f00057c82 */ /* 0x000fe20008000000 */
[----:B------:R-:W-:Y:S01]  /*1730*/  UMOV UR6, URZ ;  /* 0x0000003f00067c82 */ /* 0x000fe20008000000 */
[----:B------:R-:W-:Y:S01]  /*1740*/  UMOV UR11, URZ ;  /* 0x0000003f000b7c82 */ /* 0x000fe20008000000 */
[----:B------:R-:W-:Y:S01]  /*1750*/  IMAD.MOV.U32 R17, RZ, RZ, -0x1 ;  /* 0xffffffffff117424 */ /* 0x000fe200078e00ff */
[----:B------:R-:W-:Y:S01]  /*1760*/  P2R R21, PR, RZ, 0x4 ;  /* 0x00000004ff157803 */ /* 0x000fe20000000000 */
[----:B------:R-:W-:Y:S01]  /*1770*/  IMAD.MOV.U32 R18, RZ, RZ, -0x1 ;  /* 0xffffffffff127424 */ /* 0x000fe200078e00ff */
[----:B-1----:R-:W-:-:S04]  /*1780*/  ISETP.LE.U32.AND P1, PT, R26, UR8, PT ;  /* 0x000000081a007c0c */ /* 0x002fc8000bf23070 */
[----:B------:R-:W-:-:S13]  /*1790*/  ISETP.GE.U32.AND.EX P1, PT, R2, R27, PT, P1 ;  /* 0x0000001b0200720c */ /* 0x000fda0003f26110 */
[----:B------:R-:W-:Y:S05]  /*17a0*/  @P2 BRA P1, `(.L_x_9) ;  /* 0x0000001800002947 */ /* 0x000fea0000800000 */
[----:B------:R-:W-:Y:S01]  /*17b0*/  IMAD.U32 R3, RZ, RZ, UR7 ;  /* 0x00000007ff037e24 */ /* 0x000fe2000f8e00ff */
[----:B------:R-:W-:Y:S01]  /*17c0*/  ISETP.LE.U32.AND P1, PT, R6, UR8, PT ;  /* 0x0000000806007c0c */ /* 0x000fe2000bf23070 */
[----:B------:R-:W-:Y:S01]  /*17d0*/  UMOV UR5, URZ ;  /* 0x0000003f00057c82 */ /* 0x000fe20008000000 */
[----:B------:R-:W-:Y:S01]  /*17e0*/  UMOV UR6, URZ ;  /* 0x0000003f00067c82 */ /* 0x000fe20008000000 */
[----:B------:R-:W-:Y:S01]  /*17f0*/  UMOV UR11, URZ ;  /* 0x0000003f000b7c82 */ /* 0x000fe20008000000 */
[----:B------:R-:W-:Y:S01]  /*1800*/  ISETP.GE.U32.AND.EX P1, PT, R3, R7, PT, P1 ;  /* 0x000000070300720c */ /* 0x000fe20003f26110 */
[----:B------:R-:W-:-:S12]  /*1810*/  UMOV UR4, URZ ;  /* 0x0000003f00047c82 */ /* 0x000fd80008000000 */
[----:B------:R-:W-:Y:S05]  /*1820*/  @!P1 BRA `(.L_x_10) ;  /* 0x0000001000cc9947 */ /* 0x000fea0003800000 */
[----:B------:R-:W-:Y:S01]  /*1830*/  VIADD R7, R9, 0x20 ;  /* 0x0000002009077836 */ /* 0x000fe20000000000 */
[----:B-----5:R-:W-:Y:S01]  /*1840*/  MOV R12, R8 ;  /* 0x00000008000c7202 */ /* 0x020fe20000000f00 */
[----:B------:R-:W-:-:S03]  /*1850*/  IMAD.MOV.U32 R3, RZ, RZ, R9 ;  /* 0x000000ffff037224 */ /* 0x000fc600078e0009 */
[----:B------:R-:W-:-:S13]  /*1860*/  ISETP.GE.AND P1, PT, R7, R0, PT ;  /* 0x000000000700720c */ /* 0x000fda0003f26270 */
[----:B------:R-:W1:Y:S01]  /*1870*/  @!P1 LDC.64 R26, c[0x0][0x918] ;  /* 0x00024600ff1a9b82 */ /* 0x000e620000000a00 */
[----:B------:R-:W-:Y:S01]  /*1880*/  @!P1 VIADD R17, R3, 0x20 ;  /* 0x0000002003119836 */ /* 0x000fe20000000000 */
[----:B------:R-:W-:Y:S02]  /*1890*/  UIADD3 UR16, UP5, UR16, -0x1, URZ ;  /* 0xffffffff10107890 */ /* 0x000fe4000ffbe03f */
[----:B------:R-:W-:Y:S01]  /*18a0*/  UIADD3 UR14, UP6, UR14, -0x1, URZ ;  /* 0xffffffff0e0e7890 */ /* 0x000fe2000ffde03f */
[----:B------:R-:W-:Y:S01]  /*18b0*/  BSSY B0, `(.L_x_11) ;  /* 0x0000051000007945 */ /* 0x000fe20003800000 */
[----:B------:R-:W-:Y:S01]  /*18c0*/  UIADD3.X UR17, UR17, -0x1, URZ, UP5, !UPT ;  /* 0xffffffff11117890 */ /* 0x000fe2000affe43f */
[----:B-1----:R-:W-:-:S04]  /*18d0*/  @!P1 IMAD.WIDE R26, R17, 0xc, R26 ;  /* 0x0000000c111a9825 */ /* 0x002fc800078e021a */
[----:B------:R-:W-:Y:S01]  /*18e0*/  IMAD.MOV.U32 R17, RZ, RZ, R10 ;  /* 0x000000ffff117224 */ /* 0x000fe200078e000a */
[----:B------:R1:W5:Y:S04]  /*18f0*/  @!P1 LDG.E R8, desc[UR38][R26.64] ;  /* 0x000000261a089981 */ /* 0x000368000c1e1900 */
[----:B------:R1:W5:Y:S01]  /*1900*/  @!P1 LDG.E R10, desc[UR38][R26.64+0x4] ;  /* 0x000004261a0a9981 */ /* 0x000362000c1e1900 */
[----:B------:R-:W-:Y:S01]  /*1910*/  ISETP.GE.AND P1, PT, R3, R0, PT ;  /* 0x000000000300720c */ /* 0x000fe20003f26270 */
[----:B------:R-:W-:Y:S01]  /*1920*/  UIADD3.X UR15, UR15, -0x1, URZ, UP6, !UPT ;  /* 0xffffffff0f0f7890 */ /* 0x000fe2000b7fe43f */
[----:B------:R-:W-:Y:S01]  /*1930*/  IMAD.MOV.U32 R6, RZ, RZ, RZ ;  /* 0x000000ffff067224 */ /* 0x000fe200078e00ff */
[----:B------:R-:W-:Y:S01]  /*1940*/  UIADD3 UR4, UR9, -0x1, URZ ;  /* 0xffffffff09047890 */ /* 0x000fe2000fffe03f */
[----:B------:R-:W-:Y:S01]  /*1950*/  IMAD.MOV.U32 R2, RZ, RZ, RZ ;  /* 0x000000ffff027224 */ /* 0x000fe200078e00ff */
[----:B------:R-:W-:Y:S01]  /*1960*/  UIADD3 UR5, UR10, -0x1, URZ ;  /* 0xffffffff0a057890 */ /* 0x000fe2000fffe03f */
[----:B------:R-:W-:-:S02]  /*1970*/  IMAD.MOV.U32 R30, RZ, RZ, 0x7fffffff ;  /* 0x7fffffffff1e7424 */ /* 0x000fc400078e00ff */
[----:B------:R-:W-:-:S05]  /*1980*/  IMAD.MOV.U32 R31, RZ, RZ, RZ ;  /* 0x000000ffff1f7224 */ /* 0x000fca00078e00ff */
[----:B-1----:R-:W-:Y:S05]  /*1990*/  @P1 BRA `(.L_x_12) ;  /* 0x0000000400081947 */ /* 0x002fea0003800000 */
[----:B------:R-:W-:Y:S02]  /*19a0*/  PLOP3.LUT P3, PT, PT, PT, UP0, 0x80, 0x0 ;  /* 0x000000000000781c */ /* 0x000fe40003f6f008 */
[C---:B------:R-:W-:Y:S02]  /*19b0*/  IADD3 R18, P2, R17.reuse, UR16, RZ ;  /* 0x0000001011127c10 */ /* 0x040fe4000ff5e0ff */
[C---:B------:R-:W-:Y:S02]  /*19c0*/  IADD3 R30, P1, R12.reuse, UR14, RZ ;  /* 0x0000000e0c1e7c10 */ /* 0x040fe4000ff3e0ff */
[----:B------:R-:W-:Y:S02]  /*19d0*/  LEA.HI.X.SX32 R25, R17, UR17, 0x1, P2 ;  /* 0x0000001111197c11 */ /* 0x000fe400090f0eff */
[----:B------:R-:W-:-:S05]  /*19e0*/  LEA.HI.X.SX32 R31, R12, UR15, 0x1, P1 ;  /* 0x0000000f0c1f7c11 */ /* 0x000fca00088f0eff */
[----:B------:R-:W-:Y:S05]  /*19f0*/  @!P3 BRA `(.L_x_13) ;  /* 0x000000000030b947 */ /* 0x000fea0003800000 */
[----:B------:R-:W-:Y:S02]  /*1a00*/  ULDC UR6, c[0x0][0x8dc] ;  /* 0x0002370000067ab9 */ /* 0x000fe40000000800 */
[----:B------:R-:W-:-:S05]  /*1a10*/  IADD3 R17, P1, R30, UR6, RZ ;  /* 0x000000061e117c10 */ /* 0x000fca000ff3e0ff */
[----:B------:R-:W-:-:S04]  /*1a20*/  IMAD.X R31, RZ, RZ, R31, P1 ;  /* 0x000000ffff1f7224 */ /* 0x000fc800008e061f */
[----:B------:R-:W-:-:S04]  /*1a30*/  IMAD.WIDE.U32 R4, R31, UR20, RZ ;  /* 0x000000141f047c25 */ /* 0x000fc8000f8e00ff */
[----:B------:R-:W-:-:S04]  /*1a40*/  IMAD.WIDE.U32 R26, P1, R17, UR21, R4 ;  /* 0x00000015111a7c25 */ /* 0x000fc8000f820004 */
[----:B------:R-:W-:-:S04]  /*1a50*/  IMAD.WIDE.U32 R4, R17, UR20, RZ ;  /* 0x0000001411047c25 */ /* 0x000fc8000f8e00ff */
[----:B------:R-:W-:Y:S01]  /*1a60*/  IMAD.X R29, RZ, RZ, RZ, P1 ;  /* 0x000000ffff1d7224 */ /* 0x000fe200008e06ff */
[----:B------:R-:W-:Y:S01]  /*1a70*/  IADD3 RZ, P1, R5, R26, RZ ;  /* 0x0000001a05ff7210 */ /* 0x000fe20007f3e0ff */
[----:B------:R-:W-:-:S04]  /*1a80*/  IMAD.MOV.U32 R28, RZ, RZ, R27 ;  /* 0x000000ffff1c7224 */ /* 0x000fc800078e001b */
[----:B------:R-:W-:-:S04]  /*1a90*/  IMAD.WIDE.U32.X R4, R31, UR21, R28, P1 ;  /* 0x000000151f047c25 */ /* 0x000fc800088e041c */
[----:B------:R-:W-:Y:S01]  /*1aa0*/  IMAD.MOV.U32 R31, RZ, RZ, R5 ;  /* 0x000000ffff1f7224 */ /* 0x000fe200078e0005 */
[----:B------:R-:W-:-:S07]  /*1ab0*/  MOV R30, R4 ;  /* 0x00000004001e7202 */ /* 0x000fce0000000f00 */
.L_x_13:
        /* <DEDUP_REMOVED lines=11> */
[----:B------:R-:W-:Y:S02]  /*1b70*/  IMAD.MOV.U32 R18, RZ, RZ, R4 ;  /* 0x000000ffff127224 */ /* 0x000fe400078e0004 */
[----:B------:R-:W-:-:S07]  /*1b80*/  IMAD.MOV.U32 R25, RZ, RZ, R5 ;  /* 0x000000ffff197224 */ /* 0x000fce00078e0005 */
.L_x_14:
[----:B------:R-:W-:Y:S02]  /*1b90*/  SHF.R.U64 R5, R30, UR27, R31 ;  /* 0x0000001b1e057c19 */ /* 0x000fe4000800121f */
[----:B------:R-:W-:-:S03]  /*1ba0*/  SHF.R.U64 R4, R18, UR31, R25 ;  /* 0x0000001f12047c19 */ /* 0x000fc60008001219 */
[----:B------:R-:W-:Y:S02]  /*1bb0*/  VIADD R25, R5, UR4 ;  /* 0x0000000405197c36 */ /* 0x000fe40008000000 */
[----:B------:R-:W-:-:S03]  /*1bc0*/  VIADD R18, R4, UR5 ;  /* 0x0000000504127c36 */ /* 0x000fc60008000000 */
[----:B------:R-:W-:Y:S02]  /*1bd0*/  IABS R17, R25 ;  /* 0x0000001900117213 */ /* 0x000fe40000000000 */
[----:B------:R-:W-:-:S03]  /*1be0*/  IABS R12, R18 ;  /* 0x00000012000c7213 */ /* 0x000fc60000000000 */
[----:B------:R-:W-:-:S04]  /*1bf0*/  IMAD.HI.U32 R4, R17, UR13, RZ ;  /* 0x0000000d11047c27 */ /* 0x000fc8000f8e00ff */
[----:B------:R-:W-:-:S04]  /*1c00*/  IMAD.HI.U32 R5, R12, UR19, RZ ;  /* 0x000000130c057c27 */ /* 0x000fc8000f8e00ff */
[----:B------:R-:W-:Y:S02]  /*1c10*/  IMAD R4, R4, UR30, R17 ;  /* 0x0000001e04047c24 */ /* 0x000fe4000f8e0211 */
[----:B------:R-:W-:Y:S02]  /*1c20*/  IMAD R5, R5, UR12, R12 ;  /* 0x0000000c05057c24 */ /* 0x000fe4000f8e020c */
[----:B------:R-:W-:Y:S01]  /*1c30*/  IMAD.U32 R17, RZ, RZ, UR32 ;  /* 0x00000020ff117e24 */ /* 0x000fe2000f8e00ff */
[----:B------:R-:W-:Y:S01]  /*1c40*/  ISETP.LT.U32.AND P1, PT, R4, UR29, PT ;  /* 0x0000001d04007c0c */ /* 0x000fe2000bf21070 */
[----:B------:R-:W-:Y:S01]  /*1c50*/  IMAD.U32 R12, RZ, RZ, UR33 ;  /* 0x00000021ff0c7e24 */ /* 0x000fe2000f8e00ff */
[----:B------:R-:W-:-:S11]  /*1c60*/  ISETP.LT.U32.AND P2, PT, R5, UR28, PT ;  /* 0x0000001c05007c0c */ /* 0x000fd6000bf41070 */
[----:B------:R-:W-:Y:S02]  /*1c70*/  @!P1 IADD3 R4, R4, -UR29, RZ ;  /* 0x8000001d04049c10 */ /* 0x000fe4000fffe0ff */
[----:B------:R-:W-:Y:S01]  /*1c80*/  @!P2 VIADD R5, R5, -UR28 ;  /* 0x8000001c0505ac36 */ /* 0x000fe20008000000 */
[----:B------:R-:W-:Y:S02]  /*1c90*/  ISETP.GE.AND P2, PT, R25, RZ, PT ;  /* 0x000000ff1900720c */ /* 0x000fe40003f46270 */
[----:B------:R-:W-:Y:S02]  /*1ca0*/  ISETP.LT.U32.AND P3, PT, R4, UR29, PT ;  /* 0x0000001d04007c0c */ /* 0x000fe4000bf61070 */
[----:B------:R-:W-:Y:S02]  /*1cb0*/  ISETP.LT.U32.AND P4, PT, R5, UR28, PT ;  /* 0x0000001c05007c0c */ /* 0x000fe4000bf81070 */
[----:B------:R-:W-:-:S09]  /*1cc0*/  ISETP.GE.AND P1, PT, R18, RZ, PT ;  /* 0x000000ff1200720c */ /* 0x000fd20003f26270 */
[----:B------:R-:W-:Y:S01]  /*1cd0*/  @!P3 VIADD R4, R4, -UR29 ;  /* 0x8000001d0404bc36 */ /* 0x000fe20008000000 */
[----:B------:R-:W-:Y:S01]  /*1ce0*/  PLOP3.LUT P3, PT, PT, PT, UP4, 0x80, 0x0 ;  /* 0x000000000000781c */ /* 0x000fe20003f6f048 */
[----:B------:R-:W-:Y:S01]  /*1cf0*/  @!P4 VIADD R5, R5, -UR28 ;  /* 0x8000001c0505cc36 */ /* 0x000fe20008000000 */
[----:B------:R-:W-:Y:S01]  /*1d00*/  PLOP3.LUT P4, PT, PT, PT, UP2, 0x80, 0x0 ;  /* 0x000000000000781c */ /* 0x000fe20003f8f028 */
[----:B------:R-:W-:Y:S02]  /*1d10*/  @!P2 IMAD.MOV R4, RZ, RZ, -R4 ;  /* 0x000000ffff04a224 */ /* 0x000fe400078e0a04 */
[----:B------:R-:W-:Y:S01]  /*1d20*/  @!P1 IMAD.MOV R5, RZ, RZ, -R5 ;  /* 0x000000ffff059224 */ /* 0x000fe200078e0a05 */
[----:B------:R-:W-:Y:S02]  /*1d30*/  PLOP3.LUT P1, PT, PT, PT, UP3, 0x80, 0x0 ;  /* 0x000000000000781c */ /* 0x000fe40003f2f038 */
[----:B------:R-:W-:Y:S02]  /*1d40*/  SEL R4, R17, R4, !P3 ;  /* 0x0000000411047207 */ /* 0x000fe40005800000 */
[----:B------:R-:W-:-:S03]  /*1d50*/  SEL R5, R12, R5, !P4 ;  /* 0x000000050c057207 */ /* 0x000fc60006000000 */
[----:B------:R-:W-:Y:S01]  /*1d60*/  IMAD.IADD R30, R25, 0x1, -R4 ;  /* 0x00000001191e7824 */ /* 0x000fe200078e0a04 */
[----:B------:R-:W-:-:S04]  /*1d70*/  IADD3 R5, R18, -R5, RZ ;  /* 0x8000000512057210 */ /* 0x000fc80007ffe0ff */
[----:B------:R-:W-:Y:S01]  /*1d80*/  SEL R4, R5, R30, !P1 ;  /* 0x0000001e05047207 */ /* 0x000fe20004800000 */
[----:B------:R-:W-:-:S03]  /*1d90*/  IMAD R30, R30, R5, RZ ;  /* 0x000000051e1e7224 */ /* 0x000fc600078e02ff */
[----:B------:R-:W-:Y:S02]  /*1da0*/  SHF.R.S32.HI R5, RZ, 0x1f, R4 ;  /* 0x0000001fff057819 */ /* 0x000fe40000011404 */
[----:B------:R-:W-:-:S07]  /*1db0*/  SHF.R.S32.HI R31, RZ, 0x1f, R30 ;  /* 0x0000001fff1f7819 */ /* 0x000fce000001141e */
.L_x_12:
[----:B------:R-:W-:Y:S05]  /*1dc0*/  BSYNC B0 ;  /* 0x0000000000007941 */ /* 0x000fea0003800000 */
.L_x_11:
[----:B------:R-:W1:Y:S01]  /*1dd0*/  SHFL.UP PT, R17, R30, 0x1, RZ ;  /* 0x042000001e117989 */ /* 0x000e6200000e00ff */
[C---:B------:R-:W-:Y:S02]  /*1de0*/  ISETP.NE.AND P2, PT, R9.reuse, RZ, PT ;  /* 0x000000ff0900720c */ /* 0x040fe40003f45270 */
[C---:B------:R-:W-:Y:S01]  /*1df0*/  ISETP.GE.U32.AND P3, PT, R9.reuse, 0x2, PT ;  /* 0x000000020900780c */ /* 0x040fe20003f66070 */
[----:B------:R-:W2:Y:S01]  /*1e00*/  SHFL.UP PT, R12, R31, 0x1, RZ ;  /* 0x042000001f0c7989 */ /* 0x000ea200000e00ff */
[C---:B------:R-:W-:Y:S02]  /*1e10*/  ISETP.GE.U32.AND P4, PT, R9.reuse, 0x4, PT ;  /* 0x000000040900780c */ /* 0x040fe40003f86070 */
[C---:B------:R-:W-:Y:S02]  /*1e20*/  ISETP.GE.U32.AND P5, PT, R9.reuse, 0x8, PT ;  /* 0x000000080900780c */ /* 0x040fe40003fa6070 */
[----:B------:R-:W-:Y:S02]  /*1e30*/  ISETP.GE.U32.AND P6, PT, R9, 0x10, PT ;  /* 0x000000100900780c */ /* 0x000fe40003fc6070 */
[----:B-1----:R-:W-:-:S02]  /*1e40*/  SEL R17, R17, RZ, P2 ;  /* 0x000000ff11117207 */ /* 0x002fc40001000000 */
[----:B--2---:R-:W-:Y:S02]  /*1e50*/  SEL R12, R12, RZ, P2 ;  /* 0x000000ff0c0c7207 */ /* 0x004fe40001000000 */
[----:B------:R-:W-:-:S05]  /*1e60*/  IADD3 R26, P1, R17, R30, RZ ;  /* 0x0000001e111a7210 */ /* 0x000fca0007f3e0ff */
[----:B------:R-:W-:Y:S01]  /*1e70*/  IMAD.X R25, R12, 0x1, R31, P1 ;  /* 0x000000010c197824 */ /* 0x000fe200008e061f */
[----:B------:R-:W1:Y:S04]  /*1e80*/  SHFL.UP PT, R17, R26, 0x2, RZ ;  /* 0x044000001a117989 */ /* 0x000e6800000e00ff */
[----:B------:R-:W2:Y:S01]  /*1e90*/  SHFL.UP PT, R12, R25, 0x2, RZ ;  /* 0x04400000190c7989 */ /* 0x000ea200000e00ff */
[----:B-1----:R-:W-:-:S04]  /*1ea0*/  SEL R17, R17, RZ, P3 ;  /* 0x000000ff11117207 */ /* 0x002fc80001800000 */
[----:B------:R-:W-:Y:S02]  /*1eb0*/  IADD3 R18, P1, R17, R26, RZ ;  /* 0x0000001a11127210 */ /* 0x000fe40007f3e0ff */
[----:B--2---:R-:W-:-:S03]  /*1ec0*/  SEL R12, R12, RZ, P3 ;  /* 0x000000ff0c0c7207 */ /* 0x004fc60001800000 */
[----:B------:R-:W1:Y:S02]  /*1ed0*/  SHFL.UP PT, R17, R18, 0x4, RZ ;  /* 0x0480000012117989 */ /* 0x000e6400000e00ff */
[----:B------:R-:W-:-:S05]  /*1ee0*/  IMAD.X R27, R12, 0x1, R25, P1 ;  /* 0x000000010c1b7824 */ /* 0x000fca00008e0619 */
        /* <DEDUP_REMOVED lines=15> */
[----:B--2---:R-:W-:-:S05]  /*1fe0*/  SEL R12, R12, RZ, P6 ;  /* 0x000000ff0c0c7207 */ /* 0x004fca0003000000 */
[----:B------:R-:W-:Y:S01]  /*1ff0*/  IMAD.X R25, R12, 0x1, R27, P1 ;  /* 0x000000010c197824 */ /* 0x000fe200008e061b */
[----:B------:R-:W-:-:S04]  /*2000*/  ISETP.GT.U32.AND P1, PT, R17, UR8, PT ;  /* 0x0000000811007c0c */ /* 0x000fc8000bf24070 */
[----:B------:R-:W-:-:S13]  /*2010*/  ISETP.GT.U32.AND.EX P1, PT, R25, UR7, PT, P1 ;  /* 0x0000000719007c0c */ /* 0x000fda000bf24110 */
[----:B------:R-:W-:-:S04]  /*2020*/  VOTE.ANY R12, PT, P1 ;  /* 0x00000000000c7806 */ /* 0x000fc800008e0100 */
[----:B------:R-:W-:-:S13]  /*2030*/  ISETP.NE.AND P1, PT, R12, RZ, PT ;  /* 0x000000ff0c00720c */ /* 0x000fda0003f25270 */
[----:B------:R-:W-:Y:S05]  /*2040*/  @P1 BRA `(.L_x_15) ;  /* 0x0000000800701947 */ /* 0x000fea0003800000 */
[----:B------:R-:W1:Y:S01]  /*2050*/  LDC R0, c[0x0][0x910] ;  /* 0x00024400ff007b82 */ /* 0x000e620000000800 */
[----:B------:R-:W-:Y:S01]  /*2060*/  IMAD.MOV.U32 R28, RZ, RZ, R17 ;  /* 0x000000ffff1c7224 */ /* 0x000fe200078e0011 */
[----:B------:R-:W-:Y:S01]  /*2070*/  ULDC UR19, c[0x0][0x8f4] ;  /* 0x00023d0000137ab9 */ /* 0x000fe20000000800 */
[----:B------:R-:W-:Y:S01]  /*2080*/  IMAD.MOV.U32 R29, RZ, RZ, R25 ;  /* 0x000000ffff1d7224 */ /* 0x000fe200078e0019 */
[----:B------:R-:W-:Y:S01]  /*2090*/  ULDC UR6, c[0x0][0x8dc] ;  /* 0x0002370000067ab9 */ /* 0x000fe20000000800 */
[----:B------:R-:W-:Y:S01]  /*20a0*/  ULDC UR22, c[0x0][0x8d8] ;  /* 0x0002360000167ab9 */ /* 0x000fe20000000800 */
[----:B------:R-:W-:Y:S01]  /*20b0*/  ULDC UR23, c[0x0][0x8f0] ;  /* 0x00023c0000177ab9 */ /* 0x000fe20000000800 */
[----:B------:R-:W-:Y:S01]  /*20c0*/  ULDC.64 UR12, c[0x0][0x8d0] ;  /* 0x00023400000c7ab9 */ /* 0x000fe20000000a00 */
[----:B------:R-:W-:-:S05]  /*20d0*/  ULDC.64 UR20, c[0x0][0x8e8] ;  /* 0x00023a0000147ab9 */ /* 0x000fca0000000a00 */
.L_x_20:
[----:B------:R-:W-:Y:S01]  /*20e0*/  IMAD.MOV.U32 R3, RZ, RZ, R7 ;  /* 0x000000ffff037224 */ /* 0x000fe200078e0007 */
[----:B------:R-:W-:Y:S01]  /*20f0*/  IADD3 R7, R7, 0x20, RZ ;  /* 0x0000002007077810 */ /* 0x000fe20007ffe0ff */
[----:B-----5:R-:W-:-:S03]  /*2100*/  IMAD.MOV.U32 R12, RZ, RZ, R8 ;  /* 0x000000ffff0c7224 */ /* 0x020fc600078e0008 */
[----:B-1----:R-:W-:-:S13]  /*2110*/  ISETP.GE.AND P1, PT, R7, R0, PT ;  /* 0x000000000700720c */ /* 0x002fda0003f26270 */
[----:B------:R-:W1:Y:S01]  /*2120*/  @!P1 LDC.64 R26, c[0x0][0x918] ;  /* 0x00024600ff1a9b82 */ /* 0x000e620000000a00 */
[----:B------:R-:W-:Y:S01]  /*2130*/  @!P1 VIADD R17, R3, 0x20 ;  /* 0x0000002003119836 */ /* 0x000fe20000000000 */
[----:B------:R2:W3:Y:S01]  /*2140*/  SHFL.IDX PT, R2, R29, 0x1f, 0x1f ;  /* 0x03e01f001d027f89 */ /* 0x0004e200000e0000 */
[----:B------:R-:W-:Y:S03]  /*2150*/  BSSY B0, `(.L_x_16) ;  /* 0x0000066000007945 */ /* 0x000fe60003800000 */
[----:B------:R2:W4:Y:S01]  /*2160*/  SHFL.IDX PT, R6, R28, 0x1f, 0x1f ;  /* 0x03e01f001c067f89 */ /* 0x00052200000e0000 */
[----:B-1----:R-:W-:-:S04]  /*2170*/  @!P1 IMAD.WIDE R26, R17, 0xc, R26 ;  /* 0x0000000c111a9825 */ /* 0x002fc800078e021a */
[----:B------:R-:W-:Y:S01]  /*2180*/  IMAD.MOV.U32 R17, RZ, RZ, R10 ;  /* 0x000000ffff117224 */ /* 0x000fe200078e000a */
[----:B------:R2:W5:Y:S04]  /*2190*/  @!P1 LDG.E R8, desc[UR38][R26.64] ;  /* 0x000000261a089981 */ /* 0x000568000c1e1900 */
[----:B------:R2:W5:Y:S01]  /*21a0*/  @!P1 LDG.E R10, desc[UR38][R26.64+0x4] ;  /* 0x000004261a0a9981 */ /* 0x000562000c1e1900 */
[----:B------:R-:W-:Y:S01]  /*21b0*/  ISETP.GE.AND P1, PT, R3, R0, PT ;  /* 0x000000000300720c */ /* 0x000fe20003f26270 */
[----:B------:R-:W-:Y:S02]  /*21c0*/  IMAD.MOV.U32 R30, RZ, RZ, 0x7fffffff ;  /* 0x7fffffffff1e7424 */ /* 0x000fe400078e00ff */
[----:B------:R-:W-:-:S10]  /*21d0*/  IMAD.MOV.U32 R31, RZ, RZ, RZ ;  /* 0x000000ffff1f7224 */ /* 0x000fd400078e00ff */
[----:B--234-:R-:W-:Y:S05]  /*21e0*/  @P1 BRA `(.L_x_17) ;  /* 0x0000000400701947 */ /* 0x01cfea0003800000 */
[----:B------:R-:W-:Y:S02]  /*21f0*/  IABS R33, R20 ;  /* 0x0000001400217213 */ /* 0x000fe40000000000 */
[C---:B------:R-:W-:Y:S02]  /*2200*/  IADD3 R18, P1, R12.reuse, UR14, RZ ;  /* 0x0000000e0c127c10 */ /* 0x040fe4000ff3e0ff */
[----:B------:R-:W1:Y:S02]  /*2210*/  I2F.RP R4, R33 ;  /* 0x0000002100047306 */ /* 0x000e640000209400 */
[----:B------:R-:W-:Y:S02]  /*2220*/  LEA.HI.X.SX32 R25, R12, UR15, 0x1, P1 ;  /* 0x0000000f0c197c11 */ /* 0x000fe400088f0eff */
[----:B------:R-:W-:-:S04]  /*2230*/  IADD3 R12, P1, R17, UR16, RZ ;  /* 0x00000010110c7c10 */ /* 0x000fc8000ff3e0ff */
[----:B------:R-:W-:Y:S02]  /*2240*/  LEA.HI.X.SX32 R17, R17, UR17, 0x1, P1 ;  /* 0x0000001111117c11 */ /* 0x000fe400088f0eff */
[----:B------:R-:W-:Y:S01]  /*2250*/  PLOP3.LUT P1, PT, PT, PT, UP0, 0x80, 0x0 ;  /* 0x000000000000781c */ /* 0x000fe20003f2f008 */
[----:B-1----:R-:W1:Y:S02]  /*2260*/  MUFU.RCP R4, R4 ;  /* 0x0000000400047308 */ /* 0x002e640000001000 */
[----:B-1----:R-:W-:-:S06]  /*2270*/  VIADD R5, R4, 0xffffffe ;  /* 0x0ffffffe04057836 */ /* 0x002fcc0000000000 */
[----:B------:R-:W1:Y:S02]  /*2280*/  F2I.FTZ.U32.TRUNC.NTZ R35, R5 ;  /* 0x0000000500237305 */ /* 0x000e64000021f000 */
[----:B-1----:R-:W-:Y:S02]  /*2290*/  IMAD.MOV R30, RZ, RZ, -R35 ;  /* 0x000000ffff1e7224 */ /* 0x002fe400078e0a23 */
[----:B------:R-:W-:Y:S05]  /*22a0*/  @!P1 BRA `(.L_x_18) ;  /* 0x00000000002c9947 */ /* 0x000fea0003800000 */
[----:B------:R-:W-:-:S05]  /*22b0*/  IADD3 R31, P1, R18, UR6, RZ ;  /* 0x00000006121f7c10 */ /* 0x000fca000ff3e0ff */
[----:B------:R-:W-:-:S04]  /*22c0*/  IMAD.X R25, RZ, RZ, R25, P1 ;  /* 0x000000ffff197224 */ /* 0x000fc800008e0619 */
[----:B------:R-:W-:-:S04]  /*22d0*/  IMAD.WIDE.U32 R4, R25, UR12, RZ ;  /* 0x0000000c19047c25 */ /* 0x000fc8000f8e00ff */
[----:B------:R-:W-:-:S04]  /*22e0*/  IMAD.WIDE.U32 R26, P1, R31, UR13, R4 ;  /* 0x0000000d1f1a7c25 */ /* 0x000fc8000f820004 */
[----:B------:R-:W-:Y:S01]  /*22f0*/  IMAD.WIDE.U32 R4, R31, UR12, RZ ;  /* 0x0000000c1f047c25 */ /* 0x000fe2000f8e00ff */
[----:B------:R-:W-:-:S03]  /*2300*/  IADD3.X R29, RZ, RZ, RZ, P1, !PT ;  /* 0x000000ffff1d7210 */ /* 0x000fc60000ffe4ff */
[----:B------:R-:W-:Y:S01]  /*2310*/  IMAD.MOV.U32 R28, RZ, RZ, R27 ;  /* 0x000000ffff1c7224 */ /* 0x000fe200078e001b */
[----:B------:R-:W-:-:S05]  /*2320*/  IADD3 RZ, P1, R5, R26, RZ ;  /* 0x0000001a05ff7210 */ /* 0x000fca0007f3e0ff */
[----:B------:R-:W-:-:S04]  /*2330*/  IMAD.WIDE.U32.X R4, R25, UR13, R28, P1 ;  /* 0x0000000d19047c25 */ /* 0x000fc800088e041c */
[----:B------:R-:W-:Y:S02]  /*2340*/  IMAD.MOV.U32 R18, RZ, RZ, R4 ;  /* 0x000000ffff127224 */ /* 0x000fe400078e0004 */
[----:B------:R-:W-:-:S07]  /*2350*/  IMAD.MOV.U32 R25, RZ, RZ, R5 ;  /* 0x000000ffff197224 */ /* 0x000fce00078e0005 */
.L_x_18:
[----:B------:R-:W-:Y:S05]  /*2360*/  @!P0 BRA `(.L_x_19) ;  /* 0x00000000002c8947 */ /* 0x000fea0003800000 */
        /* <DEDUP_REMOVED lines=11> */
.L_x_19:
[----:B------:R-:W-:Y:S02]  /*2420*/  SHF.R.U64 R12, R12, UR23, R17 ;  /* 0x000000170c0c7c19 */ /* 0x000fe40008001211 */
[----:B------:R-:W-:Y:S02]  /*2430*/  MOV R4, R30 ;  /* 0x0000001e00047202 */ /* 0x000fe40000000f00 */
[----:B------:R-:W-:Y:S01]  /*2440*/  IABS R5, R20 ;  /* 0x0000001400057213 */ /* 0x000fe20000000000 */
[----:B------:R-:W-:Y:S01]  /*2450*/  VIADD R17, R12, UR5 ;  /* 0x000000050c117c36 */ /* 0x000fe20008000000 */
[----:B------:R-:W-:Y:S01]  /*2460*/  SHF.R.U64 R18, R18, UR22, R25 ;  /* 0x0000001612127c19 */ /* 0x000fe20008001219 */
[----:B------:R-:W-:Y:S01]  /*2470*/  IMAD R12, R4, R33, RZ ;  /* 0x00000021040c7224 */ /* 0x000fe200078e02ff */
[----:B------:R-:W-:Y:S01]  /*2480*/  IABS R30, R11 ;  /* 0x0000000b001e7213 */ /* 0x000fe20000000000 */
[----:B------:R-:W-:Y:S01]  /*2490*/  IMAD.MOV R27, RZ, RZ, -R5 ;  /* 0x000000ffff1b7224 */ /* 0x000fe200078e0a05 */
[----:B------:R-:W-:Y:S01]  /*24a0*/  IABS R26, R17 ;  /* 0x00000011001a7213 */ /* 0x000fe20000000000 */
[----:B------:R-:W-:-:S02]  /*24b0*/  IMAD.MOV.U32 R4, RZ, RZ, RZ ;  /* 0x000000ffff047224 */ /* 0x000fc400078e00ff */
[----:B------:R-:W-:Y:S02]  /*24c0*/  IMAD.MOV.U32 R5, RZ, RZ, R35 ;  /* 0x000000ffff057224 */ /* 0x000fe400078e0023 */
[----:B------:R-:W-:Y:S02]  /*24d0*/  VIADD R18, R18, UR4 ;  /* 0x0000000412127c36 */ /* 0x000fe40008000000 */
[----:B------:R-:W-:-:S03]  /*24e0*/  IMAD.HI.U32 R4, R35, R12, R4 ;  /* 0x0000000c23047227 */ /* 0x000fc600078e0004 */
[----:B------:R-:W-:Y:S01]  /*24f0*/  IABS R29, R18 ;  /* 0x00000012001d7213 */ /* 0x000fe20000000000 */
[----:B------:R-:W-:Y:S01]  /*2500*/  IMAD.MOV.U32 R5, RZ, RZ, R26 ;  /* 0x000000ffff057224 */ /* 0x000fe200078e001a */
[----:B------:R-:W-:Y:S01]  /*2510*/  IABS R26, R11 ;  /* 0x0000000b001a7213 */ /* 0x000fe20000000000 */
[----:B------:R-:W-:Y:S02]  /*2520*/  IMAD.MOV.U32 R12, RZ, RZ, R27 ;  /* 0x000000ffff0c7224 */ /* 0x000fe400078e001b */
[----:B------:R-:W-:Y:S01]  /*2530*/  IMAD.HI.U32 R4, R4, R5, RZ ;  /* 0x0000000504047227 */ /* 0x000fe200078e00ff */
[----:B------:R-:W1:Y:S03]  /*2540*/  I2F.RP R27, R26 ;  /* 0x0000001a001b7306 */ /* 0x000e660000209400 */
[----:B------:R-:W-:-:S05]  /*2550*/  IMAD R12, R4, R12, R5 ;  /* 0x0000000c040c7224 */ /* 0x000fca00078e0205 */
[----:B------:R-:W-:Y:S01]  /*2560*/  ISETP.GT.U32.AND P1, PT, R33, R12, PT ;  /* 0x0000000c2100720c */ /* 0x000fe20003f24070 */
[----:B-1----:R-:W1:-:S12]  /*2570*/  MUFU.RCP R27, R27 ;  /* 0x0000001b001b7308 */ /* 0x002e580000001000 */
[----:B------:R-:W-:Y:S02]  /*2580*/  @!P1 IMAD.IADD R12, R12, 0x1, -R33 ;  /* 0x000000010c0c9824 */ /* 0x000fe400078e0a21 */
[----:B-1----:R-:W-:-:S04]  /*2590*/  VIADD R4, R27, 0xffffffe ;  /* 0x0ffffffe1b047836 */ /* 0x002fc80000000000 */
[----:B------:R1:W2:Y:S02]  /*25a0*/  F2I.FTZ.U32.TRUNC.NTZ R5, R4 ;  /* 0x0000000400057305 */ /* 0x0002a4000021f000 */
[----:B-1----:R-:W-:Y:S01]  /*25b0*/  IMAD.MOV.U32 R4, RZ, RZ, RZ ;  /* 0x000000ffff047224 */ /* 0x002fe200078e00ff */
[----:B--2---:R-:W-:-:S05]  /*25c0*/  IADD3 R28, RZ, -R5, RZ ;  /* 0x80000005ff1c7210 */ /* 0x004fca0007ffe0ff */
[----:B------:R-:W-:-:S04]  /*25d0*/  IMAD.MOV.U32 R25, RZ, RZ, R28 ;  /* 0x000000ffff197224 */ /* 0x000fc800078e001c */
[----:B------:R-:W-:-:S04]  /*25e0*/  IMAD R25, R25, R26, RZ ;  /* 0x0000001a19197224 */ /* 0x000fc800078e02ff */
[----:B------:R-:W-:-:S04]  /*25f0*/  IMAD.HI.U32 R28, R5, R25, R4 ;  /* 0x00000019051c7227 */ /* 0x000fc800078e0004 */
[----:B------:R-:W-:Y:S02]  /*2600*/  IMAD.MOV.U32 R5, RZ, RZ, R29 ;  /* 0x000000ffff057224 */ /* 0x000fe400078e001d */
[----:B------:R-:W-:Y:S02]  /*2610*/  IMAD.MOV R25, RZ, RZ, -R30 ;  /* 0x000000ffff197224 */ /* 0x000fe400078e0a1e */
[----:B------:R-:W-:-:S04]  /*2620*/  IMAD.HI.U32 R4, R28, R5, RZ ;  /* 0x000000051c047227 */ /* 0x000fc800078e00ff */
[----:B------:R-:W-:-:S05]  /*2630*/  IMAD R5, R4, R25, R5 ;  /* 0x0000001904057224 */ /* 0x000fca00078e0205 */
[----:B------:R-:W-:-:S13]  /*2640*/  ISETP.GT.U32.AND P1, PT, R26, R5, PT ;  /* 0x000000051a00720c */ /* 0x000fda0003f24070 */
[----:B------:R-:W-:Y:S01]  /*2650*/  @!P1 IMAD.IADD R5, R5, 0x1, -R26 ;  /* 0x0000000105059824 */ /* 0x000fe200078e0a1a */
[----:B------:R-:W-:-:S13]  /*2660*/  ISETP.GT.U32.AND P1, PT, R33, R12, PT ;  /* 0x0000000c2100720c */ /* 0x000fda0003f24070 */
[----:B------:R-:W-:Y:S01]  /*2670*/  @!P1 IMAD.IADD R12, R12, 0x1, -R33 ;  /* 0x000000010c0c9824 */ /* 0x000fe200078e0a21 */
[----:B------:R-:W-:-:S04]  /*2680*/  ISETP.GT.U32.AND P1, PT, R26, R5, PT ;  /* 0x000000051a00720c */ /* 0x000fc80003f24070 */
[----:B------:R-:W-:-:S09]  /*2690*/  MOV R4, R12 ;  /* 0x0000000c00047202 */ /* 0x000fd20000000f00 */
[----:B------:R-:W-:Y:S01]  /*26a0*/  @!P1 IMAD.IADD R5, R5, 0x1, -R26 ;  /* 0x0000000105059824 */ /* 0x000fe200078e0a1a */
[----:B------:R-:W-:-:S13]  /*26b0*/  ISETP.GE.AND P1, PT, R17, RZ, PT ;  /* 0x000000ff1100720c */ /* 0x000fda0003f26270 */
[----:B------:R-:W-:Y:S01]  /*26c0*/  @!P1 IMAD.MOV R4, RZ, RZ, -R4 ;  /* 0x000000ffff049224 */ /* 0x000fe200078e0a04 */
[----:B------:R-:W-:-:S13]  /*26d0*/  ISETP.GE.AND P1, PT, R18, RZ, PT ;  /* 0x000000ff1200720c */ /* 0x000fda0003f26270 */
[----:B------:R-:W-:Y:S01]  /*26e0*/  @!P1 IMAD.MOV R5, RZ, RZ, -R5 ;  /* 0x000000ffff059224 */ /* 0x000fe200078e0a05 */
[----:B------:R-:W-:-:S13]  /*26f0*/  ISETP.NE.AND P1, PT, RZ, UR10, PT ;  /* 0x0000000aff007c0c */ /* 0x000fda000bf25270 */
[----:B------:R-:W-:Y:S02]  /*2700*/  @!P1 LOP3.LUT R4, RZ, UR10, RZ, 0x33, !PT ;  /* 0x0000000aff049c12 */ /* 0x000fe4000f8e33ff */
[----:B------:R-:W-:-:S03]  /*2710*/  ISETP.NE.AND P1, PT, RZ, UR9, PT ;  /* 0x00000009ff007c0c */ /* 0x000fc6000bf25270 */
[----:B------:R-:W-:-:S10]  /*2720*/  IMAD.IADD R4, R17, 0x1, -R4 ;  /* 0x0000000111047824 */ /* 0x000fd400078e0a04 */
[----:B------:R-:W-:Y:S02]  /*2730*/  @!P1 LOP3.LUT R5, RZ, UR9, RZ, 0x33, !PT ;  /* 0x00000009ff059c12 */ /* 0x000fe4000f8e33ff */
[----:B------:R-:W-:-:S03]  /*2740*/  PLOP3.LUT P1, PT, PT, PT, UP3, 0x80, 0x0 ;  /* 0x000000000000781c */ /* 0x000fc60003f2f038 */
[----:B------:R-:W-:-:S04]  /*2750*/  IMAD.IADD R5, R18, 0x1, -R5 ;  /* 0x0000000112057824 */ /* 0x000fc800078e0a05 */
[CC--:B------:R-:W-:Y:S01]  /*2760*/  IMAD R30, R4.reuse, R5.reuse, RZ ;  /* 0x00000005041e7224 */ /* 0x0c0fe200078e02ff */
[----:B------:R-:W-:-:S04]  /*2770*/  SEL R17, R4, R5, !P1 ;  /* 0x0000000504117207 */ /* 0x000fc80004800000 */
[--C-:B------:R-:W-:Y:S01]  /*2780*/  SHF.R.S32.HI R5, RZ, 0x1f, R17.reuse ;  /* 0x0000001fff057819 */ /* 0x100fe20000011411 */
[----:B------:R-:W-:Y:S01]  /*2790*/  IMAD.MOV.U32 R4, RZ, RZ, R17 ;  /* 0x000000ffff047224 */ /* 0x000fe200078e0011 */
[----:B------:R-:W-:-:S07]  /*27a0*/  SHF.R.S32.HI R31, RZ, 0x1f, R30 ;  /* 0x0000001fff1f7819 */ /* 0x000fce000001141e */
.L_x_17:
[----:B------:R-:W-:Y:S05]  /*27b0*/  BSYNC B0 ;  /* 0x0000000000007941 */ /* 0x000fea0003800000 */
.L_x_16:
[----:B------:R-:W1:Y:S04]  /*27c0*/  SHFL.UP PT, R17, R30, 0x1, RZ ;  /* 0x042000001e117989 */ /* 0x000e6800000e00ff */
[----:B------:R-:W2:Y:S01]  /*27d0*/  SHFL.UP PT, R12, R31, 0x1, RZ ;  /* 0x042000001f0c7989 */ /* 0x000ea200000e00ff */
[----:B-1----:R-:W-:Y:S02]  /*27e0*/  SEL R17, R17, RZ, P2 ;  /* 0x000000ff11117207 */ /* 0x002fe40001000000 */
[----:B--2---:R-:W-:Y:S02]  /*27f0*/  SEL R12, R12, RZ, P2 ;  /* 0x000000ff0c0c7207 */ /* 0x004fe40001000000 */
[----:B------:R-:W-:-:S05]  /*2800*/  IADD3 R18, P1, R17, R30, RZ ;  /* 0x0000001e11127210 */ /* 0x000fca0007f3e0ff */
[----:B------:R-:W-:Y:S01]  /*2810*/  IMAD.X R27, R12, 0x1, R31, P1 ;  /* 0x000000010c1b7824 */ /* 0x000fe200008e061f */
        /* <DEDUP_REMOVED lines=16> */
[----:B------:R-:W-:-:S04]  /*2920*/  IADD3 R18, P1, R17, R26, RZ ;  /* 0x0000001a11127210 */ /* 0x000fc80007f3e0ff */
[----:B------:R-:W-:Y:S01]  /*2930*/  IADD3.X R27, R12, R29, RZ, P1, !PT ;  /* 0x0000001d0c1b7210 */ /* 0x000fe20000ffe4ff */
[----:B------:R-:W1:Y:S04]  /*2940*/  SHFL.UP PT, R17, R18, 0x10, RZ ;  /* 0x0600000012117989 */ /* 0x000e6800000e00ff */
[----:B------:R-:W2:Y:S01]  /*2950*/  SHFL.UP PT, R12, R27, 0x10, RZ ;  /* 0x060000001b0c7989 */ /* 0x000ea200000e00ff */
[----:B-1----:R-:W-:Y:S02]  /*2960*/  SEL R17, R17, RZ, P6 ;  /* 0x000000ff11117207 */ /* 0x002fe40003000000 */
[----:B--2---:R-:W-:Y:S02]  /*2970*/  SEL R12, R12, RZ, P6 ;  /* 0x000000ff0c0c7207 */ /* 0x004fe40003000000 */
[----:B------:R-:W-:-:S05]  /*2980*/  IADD3 R17, P1, R17, R18, RZ ;  /* 0x0000001211117210 */ /* 0x000fca0007f3e0ff */
[----:B------:R-:W-:Y:S01]  /*2990*/  IMAD.X R25, R12, 0x1, R27, P1 ;  /* 0x000000010c197824 */ /* 0x000fe200008e061b */
[----:B------:R-:W-:-:S05]  /*29a0*/  IADD3 R28, P1, R17, R6, RZ ;  /* 0x00000006111c7210 */ /* 0x000fca0007f3e0ff */
[----:B------:R-:W-:Y:S01]  /*29b0*/  IMAD.X R29, R25, 0x1, R2, P1 ;  /* 0x00000001191d7824 */ /* 0x000fe200008e0602 */
[----:B------:R-:W-:-:S04]  /*29c0*/  ISETP.GT.U32.AND P1, PT, R28, UR8, PT ;  /* 0x000000081c007c0c */ /* 0x000fc8000bf24070 */
[----:B------:R-:W-:-:S13]  /*29d0*/  ISETP.GT.U32.AND.EX P1, PT, R29, UR7, PT, P1 ;  /* 0x000000071d007c0c */ /* 0x000fda000bf24110 */
[----:B------:R-:W-:-:S04]  /*29e0*/  VOTE.ANY R12, PT, P1 ;  /* 0x00000000000c7806 */ /* 0x000fc800008e0100 */
[----:B------:R-:W-:-:S13]  /*29f0*/  ISETP.NE.AND P1, PT, R12, RZ, PT ;  /* 0x000000ff0c00720c */ /* 0x000fda0003f25270 */
[----:B------:R-:W-:Y:S05]  /*2a00*/  @!P1 BRA `(.L_x_20) ;  /* 0xfffffff400b49947 */ /* 0x000fea000383ffff */
.L_x_15:
[----:B------:R-:W1:Y:S08]  /*2a10*/  BREV R12, R12 ;  /* 0x0000000c000c7301 */ /* 0x000e700000000000 */
[----:B-1----:R-:W1:Y:S02]  /*2a20*/  FLO.U32.SH R7, R12 ;  /* 0x0000000c00077300 */ /* 0x002e6400000e0400 */
[----:B-1----:R-:W1:Y:S02]  /*2a30*/  SHFL.IDX PT, R3, R3, R7, 0x1f ;  /* 0x00001f0703037589 */ /* 0x002e6400000e0000 */
[----:B-1----:R-:W-:-:S13]  /*2a40*/  R2UR UR4, R3 ;  /* 0x00000000030472ca */ /* 0x002fda00000e0000 */
[----:B------:R-:W-:-:S05]  /*2a50*/  VIADD R29, R9, UR4 ;  /* 0x00000004091d7c36 */ /* 0x000fca0008000000 */
[----:B------:R-:W-:-:S13]  /*2a60*/  ISETP.GE.AND P1, PT, R29, R0, PT ;  /* 0x000000001d00720c */ /* 0x000fda0003f26270 */
[----:B------:R-:W1:Y:S02]  /*2a70*/  @!P1 LDC.64 R26, c[0x0][0x918] ;  /* 0x00024600ff1a9b82 */ /* 0x000e640000000a00 */
[----:B-1----:R-:W-:-:S05]  /*2a80*/  @!P1 IMAD.WIDE R26, R29, 0xc, R26 ;  /* 0x0000000c1d1a9825 */ /* 0x002fca00078e021a */
[----:B-----5:R1:W5:Y:S04]  /*2a90*/  @!P1 LDG.E R8, desc[UR38][R26.64] ;  /* 0x000000261a089981 */ /* 0x020368000c1e1900 */
[----:B------:R1:W5:Y:S01]  /*2aa0*/  @!P1 LDG.E R10, desc[UR38][R26.64+0x4] ;  /* 0x000004261a0a9981 */ /* 0x000362000c1e1900 */
[----:B------:R-:W-:-:S03]  /*2ab0*/  IADD3 R18, P1, P2, R17, R6, -R30 ;  /* 0x0000000611127210 */ /* 0x000fc60007a3e81e */
[----:B------:R-:W-:Y:S01]  /*2ac0*/  SHFL.IDX PT, R6, R30, R7, 0x1f ;  /* 0x00001f071e067589 */ /* 0x000fe200000e0000 */
[----:B------:R-:W-:-:S03]  /*2ad0*/  IADD3.X R28, R25, R2, ~R31, P1, P2 ;  /* 0x00000002191c7210 */ /* 0x000fc60000fe4c1f */
[----:B------:R-:W2:Y:S04]  /*2ae0*/  SHFL.IDX PT, R18, R18, R7, 0x1f ;  /* 0x00001f0712127589 */ /* 0x000ea800000e0000 */
[----:B------:R-:W3:Y:S04]  /*2af0*/  SHFL.IDX PT, R28, R28, R7, 0x1f ;  /* 0x00001f071c1c7589 */ /* 0x000ee800000e0000 */
[----:B------:R-:W4:Y:S04]  /*2b00*/  SHFL.IDX PT, R2, R31, R7, 0x1f ;  /* 0x00001f071f027589 */ /* 0x000f2800000e0000 */
[----:B------:R-:W1:Y:S04]  /*2b10*/  SHFL.IDX PT, R5, R5, R7, 0x1f ;  /* 0x00001f0705057589 */ /* 0x000e6800000e0000 */
[----:B------:R4:W1:Y:S01]  /*2b20*/  SHFL.IDX PT, R4, R4, R7, 0x1f ;  /* 0x00001f0704047589 */ /* 0x00086200000e0000 */
[----:B--2---:R-:W-:-:S02]  /*2b30*/  R2UR UR5, R18 ;  /* 0x00000000120572ca */ /* 0x004fc400000e0000 */
[----:B---3--:R-:W-:Y:S01]  /*2b40*/  R2UR UR6, R28 ;  /* 0x000000001c0672ca */ /* 0x008fe200000e0000 */
[----:B----4-:R-:W-:-:S14]  /*2b50*/  IMAD.MOV.U32 R7, RZ, RZ, R2 ;  /* 0x000000ffff077224 */ /* 0x010fdc00078e0002 */
.L_x_10:
[----:B------:R-:W-:Y:S01]  /*2b60*/  ISETP.LE.AND P1, PT, R0, UR4, PT ;  /* 0x0000000400007c0c */ /* 0x000fe2000bf23270 */
[----:B------:R-:W-:Y:S02]  /*2b70*/  IMAD.MOV.U32 R17, RZ, RZ, -0x1 ;  /* 0xffffffffff117424 */ /* 0x000fe400078e00ff */
[----:B------:R-:W-:-:S10]  /*2b80*/  IMAD.MOV.U32 R18, RZ, RZ, -0x1 ;  /* 0xffffffffff127424 */ /* 0x000fd400078e00ff */
[----:B------:R-:W-:Y:S05]  /*2b90*/  @P1 BRA `(.L_x_9) ;  /* 0x0000000400041947 */ /* 0x000fea0003800000 */
[----:B------:R-:W-:Y:S01]  /*2ba0*/  UIADD3 UR14, UP2, -UR5, UR8, URZ ;  /* 0x00000008050e7290 */ /* 0x000fe2000ff5e13f */
[----:B------:R-:W2:Y:S01]  /*2bb0*/  S2UR UR17, SR_CTAID.Y ;  /* 0x00000000001179c3 */ /* 0x000ea20000002600 */
[----:B------:R-:W-:Y:S01]  /*2bc0*/  ULDC UR16, c[0x0][0x8c0] ;  /* 0x0002300000107ab9 */ /* 0x000fe20000000800 */
[----:B------:R-:W-:Y:S01]  /*2bd0*/  ULDC UR20, c[0x0][0x8b0] ;  /* 0x00022c0000147ab9 */ /* 0x000fe20000000800 */
[----:B------:R-:W-:Y:S01]  /*2be0*/  UIADD3.X UR11, ~UR6, UR7, URZ, UP2, !UPT ;  /* 0x00000007060b7290 */ /* 0x000fe200097fe53f */
[--C-:B-1----:R-:W-:Y:S01]  /*2bf0*/  SHF.R.U32.HI R27, RZ, UR20, R5.reuse ;  /* 0x00000014ff1b7c19 */ /* 0x102fe20008011605 */
[----:B------:R-:W-:Y:S01]  /*2c00*/  ULDC UR19, c[0x0][0x904] ;  /* 0x0002410000137ab9 */ /* 0x000fe20000000800 */
[----:B------:R-:W-:Y:S01]  /*2c10*/  ULDC UR12, c[0x0][0x8a8] ;  /* 0x00022a00000c7ab9 */ /* 0x000fe20000000800 */
[----:B------:R-:W-:Y:S01]  /*2c20*/  USHF.R.U32.HI UR15, URZ, UR16, UR11 ;  /* 0x000000103f0f7299 */ /* 0x000fe2000801160b */
[----:B------:R-:W-:Y:S01]  /*2c30*/  SHF.R.U64 R26, R4, UR20, R5 ;  /* 0x00000014041a7c19 */ /* 0x000fe20008001205 */
[----:B------:R-:W-:-:S02]  /*2c40*/  USHF.R.U64 UR14, UR14, UR16, UR11 ;  /* 0x000000100e0e7299 */ /* 0x000fc4000800120b */
[----:B------:R-:W-:Y:S02]  /*2c50*/  USHF.R.U32.HI UR13, URZ, UR20, UR15 ;  /* 0x000000143f0d7299 */ /* 0x000fe4000801160f */
[----:B------:R-:W-:Y:S02]  /*2c60*/  UIADD3 UR12, UR12, -0x1, URZ ;  /* 0xffffffff0c0c7890 */ /* 0x000fe4000fffe03f */
[----:B------:R-:W-:Y:S02]  /*2c70*/  USHF.R.U32.HI UR21, URZ, UR19, UR13 ;  /* 0x000000133f157299 */ /* 0x000fe4000801160d */
[----:B------:R-:W-:Y:S02]  /*2c80*/  USHF.R.U64 UR15, UR14, UR20, UR15 ;  /* 0x000000140e0f7299 */ /* 0x000fe4000800120f */
[----:B------:R-:W-:Y:S02]  /*2c90*/  ULOP3.LUT UR14, UR14, UR12, URZ, 0xc0, !UPT ;  /* 0x0000000c0e0e7292 */ /* 0x000fe4000f8ec03f */
[----:B------:R-:W-:Y:S01]  /*2ca0*/  LOP3.LUT R0, R27, UR21, RZ, 0xfc, !PT ;  /* 0x000000151b007c12 */ /* 0x000fe2000f8efcff */
[----:B------:R-:W-:-:S02]  /*2cb0*/  USHF.R.U64 UR13, UR15, UR19, UR13 ;  /* 0x000000130f0d7299 */ /* 0x000fc4000800120d */
[----:B--2---:R-:W-:Y:S01]  /*2cc0*/  USEL UR11, UR51, UR17, !UP3 ;  /* 0x00000011330b7287 */ /* 0x004fe2000d800000 */
[----:B------:R-:W-:-:S13]  /*2cd0*/  ISETP.NE.U32.AND P1, PT, R0, RZ, PT ;  /* 0x000000ff0000720c */ /* 0x000fda0003f25070 */
[----:B------:R-:W-:Y:S05]  /*2ce0*/  @!P1 BRA `(.L_x_21) ;  /* 0x0000000000149947 */ /* 0x000fea0003800000 */
[----:B------:R-:W-:-:S07]  /*2cf0*/  MOV R12, 0x2d10 ;  /* 0x00002d10000c7802 */ /* 0x000fce0000000f00 */
[----:B-----5:R-:W-:Y:S05]  /*2d00*/  CALL.REL.NOINC `($__internal_0_$__cuda_sm20_div_u64) ;  /* 0x000000d0007c7944 */ /* 0x020fea0003c00000 */
[----:B------:R-:W-:-:S04]  /*2d10*/  IMAD.MOV R12, RZ, RZ, -R0 ;  /* 0x000000ffff0c7224 */ /* 0x000fc800078e0a00 */
[----:B------:R-:W-:Y:S01]  /*2d20*/  IMAD R12, R26, R12, UR13 ;  /* 0x0000000d1a0c7e24 */ /* 0x000fe2000f8e020c */
[----:B------:R-:W-:Y:S06]  /*2d30*/  BRA `(.L_x_22) ;  /* 0x0000000000507947 */ /* 0x000fec0003800000 */
.L_x_21:
[----:B------:R-:W1:Y:S01]  /*2d40*/  I2F.U32.RP R0, R26 ;  /* 0x0000001a00007306 */ /* 0x000e620000209000 */
[----:B------:R-:W-:-:S07]  /*2d50*/  ISETP.NE.U32.AND P3, PT, R26, RZ, PT ;  /* 0x000000ff1a00720c */ /* 0x000fce0003f65070 */
[----:B-1----:R-:W1:Y:S02]  /*2d60*/  MUFU.RCP R0, R0 ;  /* 0x0000000000007308 */ /* 0x002e640000001000 */
[----:B-1----:R-:W-:-:S06]  /*2d70*/  VIADD R2, R0, 0xffffffe ;  /* 0x0ffffffe00027836 */ /* 0x002fcc0000000000 */
[----:B------:R1:W2:Y:S02]  /*2d80*/  F2I.FTZ.U32.TRUNC.NTZ R3, R2 ;  /* 0x0000000200037305 */ /* 0x0002a4000021f000 */
[----:B-1----:R-:W-:Y:S01]  /*2d90*/  IMAD.MOV.U32 R2, RZ, RZ, RZ ;  /* 0x000000ffff027224 */ /* 0x002fe200078e00ff */
[----:B--2---:R-:W-:-:S05]  /*2da0*/  IADD3 R17, RZ, -R3, RZ ;  /* 0x80000003ff117210 */ /* 0x004fca0007ffe0ff */
[----:B------:R-:W-:-:S04]  /*2db0*/  IMAD R17, R17, R26, RZ ;  /* 0x0000001a11117224 */ /* 0x000fc800078e02ff */
[----:B------:R-:W-:-:S06]  /*2dc0*/  IMAD.HI.U32 R3, R3, R17, R2 ;  /* 0x0000001103037227 */ /* 0x000fcc00078e0002 */
[----:B------:R-:W-:-:S04]  /*2dd0*/  IMAD.HI.U32 R0, R3, UR13, RZ ;  /* 0x0000000d03007c27 */ /* 0x000fc8000f8e00ff */
[----:B------:R-:W-:-:S04]  /*2de0*/  IMAD.MOV R3, RZ, RZ, -R0 ;  /* 0x000000ffff037224 */ /* 0x000fc800078e0a00 */
[----:B------:R-:W-:-:S05]  /*2df0*/  IMAD R3, R26, R3, UR13 ;  /* 0x0000000d1a037e24 */ /* 0x000fca000f8e0203 */
[----:B------:R-:W-:-:S13]  /*2e00*/  ISETP.GE.U32.AND P1, PT, R3, R26, PT ;  /* 0x0000001a0300720c */ /* 0x000fda0003f26070 */
[----:B------:R-:W-:Y:S02]  /*2e10*/  @P1 IMAD.IADD R3, R3, 0x1, -R26 ;  /* 0x0000000103031824 */ /* 0x000fe400078e0a1a */
[----:B------:R-:W-:-:S03]  /*2e20*/  @P1 VIADD R0, R0, 0x1 ;  /* 0x0000000100001836 */ /* 0x000fc60000000000 */
[----:B------:R-:W-:-:S13]  /*2e30*/  ISETP.GE.U32.AND P2, PT, R3, R26, PT ;  /* 0x0000001a0300720c */ /* 0x000fda0003f46070 */
[----:B------:R-:W-:Y:S01]  /*2e40*/  @P2 VIADD R0, R0, 0x1 ;  /* 0x0000000100002836 */ /* 0x000fe20000000000 */
[----:B------:R-:W-:-:S05]  /*2e50*/  @!P3 LOP3.LUT R0, RZ, R26, RZ, 0x33, !PT ;  /* 0x0000001aff00b212 */ /* 0x000fca00078e33ff */
[----:B------:R-:W-:-:S04]  /*2e60*/  IMAD.MOV R12, RZ, RZ, -R0 ;  /* 0x000000ffff0c7224 */ /* 0x000fc800078e0a00 */
[----:B------:R-:W-:-:S07]  /*2e70*/  IMAD R12, R26, R12, UR13 ;  /* 0x0000000d1a0c7e24 */ /* 0x000fce000f8e020c */
.L_x_22:
[----:B------:R-:W1:Y:S01]  /*2e80*/  LDC R25, c[0x0][0x8a8] ;  /* 0x00022a00ff197b82 */ /* 0x000e620000000800 */
[----:B------:R-:W-:Y:S01]  /*2e90*/  ULDC UR13, c[0x0][0x904] ;  /* 0x00024100000d7ab9 */ /* 0x000fe20000000800 */
[----:B------:R-:W-:Y:S01]  /*2ea0*/  UMOV UR12, 0xffffffff ;  /* 0xffffffff000c7882 */ /* 0x000fe20000000000 */
[----:B------:R-:W-:Y:S01]  /*2eb0*/  PLOP3.LUT P1, PT, PT, PT, UP3, 0x80, 0x0 ;  /* 0x000000000000781c */ /* 0x000fe20003f2f038 */
[----:B------:R-:W-:-:S04]  /*2ec0*/  USHF.L.U32 UR12, UR12, UR13, URZ ;  /* 0x0000000d0c0c7299 */ /* 0x000fc8000800063f */
[----:B------:R-:W2:Y:S02]  /*2ed0*/  LDC R17, c[0x0][0x8b8] ;  /* 0x00022e00ff117b82 */ /* 0x000ea40000000800 */
[----:B------:R-:W-:Y:S01]  /*2ee0*/  LOP3.LUT R2, RZ, UR12, RZ, 0x33, !PT ;  /* 0x0000000cff027c12 */ /* 0x000fe2000f8e33ff */
[----:B------:R-:W-:Y:S02]  /*2ef0*/  UMOV UR12, 0x1 ;  /* 0x00000001000c7882 */ /* 0x000fe40000000000 */
[----:B------:R-:W-:Y:S01]  /*2f00*/  USHF.L.U32 UR12, UR12, UR13, URZ ;  /* 0x0000000d0c0c7299 */ /* 0x000fe2000800063f */
[----:B------:R-:W-:Y:S02]  /*2f10*/  LOP3.LUT R3, R2, UR15, RZ, 0xc0, !PT ;  /* 0x0000000f02037c12 */ /* 0x000fe4000f8ec0ff */
[----:B------:R-:W-:Y:S01]  /*2f20*/  @P1 IMAD.U32 R18, RZ, RZ, UR4 ;  /* 0x00000004ff121e24 */ /* 0x000fe2000f8e00ff */
[----:B------:R-:W-:Y:S02]  /*2f30*/  @!P1 MOV R18, UR4 ;  /* 0x0000000400129c02 */ /* 0x000fe40008000f00 */
[----:B------:R-:W-:-:S02]  /*2f40*/  IMAD R0, R0, UR12, R3 ;  /* 0x0000000c00007c24 */ /* 0x000fc4000f8e0203 */
[----:B-1----:R-:W-:-:S04]  /*2f50*/  IMAD R12, R12, R25, UR14 ;  /* 0x0000000e0c0c7e24 */ /* 0x002fc8000f8e0219 */
[----:B------:R-:W-:Y:S02]  /*2f60*/  @P1 IMAD.MOV.U32 R16, RZ, RZ, R12 ;  /* 0x000000ffff101224 */ /* 0x000fe400078e000c */
[----:B--2---:R-:W-:Y:S01]  /*2f70*/  IMAD R17, R0, R17, UR11 ;  /* 0x0000000b00117e24 */ /* 0x004fe2000f8e0211 */
[----:B------:R-:W-:-:S03]  /*2f80*/  UMOV UR11, 0x1 ;  /* 0x00000001000b7882 */ /* 0x000fc60000000000 */
[----:B------:R-:W-:Y:S02]  /*2f90*/  @!P1 IMAD.MOV.U32 R16, RZ, RZ, R17 ;  /* 0x000000ffff109224 */ /* 0x000fe400078e0011 */
[----:B------:R-:W-:-:S07]  /*2fa0*/  @!P1 IMAD.MOV.U32 R17, RZ, RZ, R12 ;  /* 0x000000ffff119224 */ /* 0x000fce00078e000c */
.L_x_9:
[----:B------:R-:W-:-:S13]  /*2fb0*/  ISETP.NE.AND P1, PT, RZ, UR11, PT ;  /* 0x0000000bff007c0c */ /* 0x000fda000bf25270 */
[----:B------:R-:W-:Y:S05]  /*2fc0*/  @!P1 EXIT ;  /* 0x000000000000994d */ /* 0x000fea0003800000 */
[----:B------:R-:W2:Y:S02]  /*2fd0*/  LDC.64 R28, c[0x0][0x290] ;  /* 0x0000a400ff1c7b82 */ /* 0x000ea40000000a00 */
[----:B--2---:R-:W-:-:S06]  /*2fe0*/  IMAD.WIDE R36, R18, 0xc, R28 ;  /* 0x0000000c12247825 */ /* 0x004fcc00078e021c */
[----:B------:R2:W5:Y:S01]  /*2ff0*/  LDG.E R36, desc[UR38][R36.64+0x8] ;  /* 0x0000082624247981 */ /* 0x000562000c1e1900 */
[----:B------:R-:W-:Y:S01]  /*3000*/  UISETP.NE.AND UP2, UPT, UR26, 0x2, UPT ;  /* 0x000000021a00788c */ /* 0x000fe2000bf45270 */
[----:B------:R-:W3:Y:S01]  /*3010*/  S2UR UR58, SR_CgaCtaId ;  /* 0x00000000003a79c3 */ /* 0x000ee20000008800 */
[----:B------:R-:W-:Y:S01]  /*3020*/  UMOV UR40, URZ ;  /* 0x0000003f00287c82 */ /* 0x000fe20008000000 */
[----:B------:R-:W-:Y:S01]  /*3030*/  UMOV UR41, URZ ;  /* 0x0000003f00297c82 */ /* 0x000fe20008000000 */
[--C-:B-1----:R-:W-:Y:S01]  /*3040*/  SHF.R.S32.HI R27, RZ, 0x1f, R18.reuse ;  /* 0x0000001fff1b7819 */ /* 0x102fe20000011412 */
[----:B------:R-:W-:Y:S01]  /*3050*/  IMAD.MOV.U32 R2, RZ, RZ, RZ ;  /* 0x000000ffff027224 */ /* 0x000fe200078e00ff */
[----:B------:R-:W-:Y:S01]  /*3060*/  PLOP3.LUT P1, PT, PT, PT, UP2, 0x80, 0x0 ;  /* 0x000000000000781c */ /* 0x000fe20003f2f028 */
[----:B------:R-:W-:-:S12]  /*3070*/  IMAD.MOV.U32 R26, RZ, RZ, R18 ;  /* 0x000000ffff1a7224 */ /* 0x000fd800078e0012 */
[----:B--2---:R-:W-:Y:S05]  /*3080*/  @P1 BRA `(.L_x_23) ;  /* 0x0000000000ac1947 */ /* 0x004fea0003800000 */
[----:B-----5:R-:W-:Y:S01]  /*3090*/  R2UR UR11, R36 ;  /* 0x00000000240b72ca */ /* 0x020fe200000e0000 */
[----:B------:R-:W-:-:S04]  /*30a0*/  ULOP3.LUT UR13, UR59, 0x1, URZ, 0xfc, !UPT ;  /* 0x000000013b0d7892 */ /* 0x000fc8000f8efc3f */
[----:B------:R-:W-:-:S06]  /*30b0*/  UISETP.NE.AND UP2, UPT, UR13, 0x3, UPT ;  /* 0x000000030d00788c */ /* 0x000fcc000bf45270 */
[----:B------:R-:W-:Y:S02]  /*30c0*/  PLOP3.LUT P2, PT, PT, PT, UP2, 0x80, 0x0 ;  /* 0x000000000000781c */ /* 0x000fe40003f4f028 */
[----:B------:R-:W-:-:S04]  /*30d0*/  UIADD3 UR11, UR11, 0x7f, URZ ;  /* 0x0000007f0b0b7890 */ /* 0x000fc8000fffe03f */
[----:B------:R-:W-:-:S04]  /*30e0*/  USHF.R.S32.HI UR12, URZ, 0x1f, UR11 ;  /* 0x0000001f3f0c7899 */ /* 0x000fc8000801140b */
[----:B------:R-:W-:-:S04]  /*30f0*/  ULEA.HI UR12, UR12, UR11, URZ, 0x7 ;  /* 0x0000000b0c0c7291 */ /* 0x000fc8000f8f383f */
[----:B------:R-:W-:Y:S01]  /*3100*/  USHF.R.S32.HI UR40, URZ, 0x7, UR12 ;  /* 0x000000073f287899 */ /* 0x000fe2000801140c */
[----:B------:R-:W-:Y:S11]  /*3110*/  @!P2 BRA `(.L_x_24) ;  /* 0x000000000004a947 */ /* 0x000ff60003800000 */
[----:B---3--:R-:W-:Y:S01]  /*3120*/  BPT.TRAP 0x1 ;  /* 0x000000040000795c */ /* 0x008fe20000300000 */
.L_x_24:
[----:B------:R-:W-:Y:S01]  /*3130*/  UMOV UR11, 0x400 ;  /* 0x00000400000b7882 */ /* 0x000fe20000000000 */
[----:B------:R-:W-:Y:S01]  /*3140*/  SHF.L.U32 R0, RZ, 0x1f, RZ ;  /* 0x0000001fff007819 */ /* 0x000fe200000006ff */
[----:B---3--:R-:W-:-:S09]  /*3150*/  ULEA UR11, UR58, UR11, 0x18 ;  /* 0x0000000b3a0b7291 */ /* 0x008fd2000f8ec03f */
[----:B------:R-:W1:Y:S02]  /*3160*/  SYNCS.PHASECHK.TRANS64.TRYWAIT P1, [UR11+0x34400], R0 ;  /* 0x03440000ff0075a7 */ /* 0x000e64000802014b */
[----:B-1----:R-:W-:Y:S05]  /*3170*/  @!P1 BRA `(.L_x_25) ;  /* 0x000000bc00209947 */ /* 0x002fea0003800000 */
.L_x_272:
[----:B------:R-:W2:Y:S01]  /*3180*/  LDS.128 R32, [UR11+0x34520] ;  /* 0x0345200bff207984 */ /* 0x000ea20008000c00 */
[----:B------:R-:W-:Y:S01]  /*3190*/  @!PT LDS RZ, [RZ] ;  /* 0x00000000fffff984 */ /* 0x000fe20000000800 */
[----:B------:R-:W-:Y:S01]  /*31a0*/  @!PT LDS RZ, [RZ] ;  /* 0x00000000fffff984 */ /* 0x000fe20000000800 */
[----:B------:R-:W-:Y:S01]  /*31b0*/  @!PT LDS RZ, [RZ] ;  /* 0x00000000fffff984 */ /* 0x000fe20000000800 */
[----:B------:R-:W-:Y:S01]  /*31c0*/  @!PT LDS RZ, [RZ] ;  /* 0x00000000fffff984 */ /* 0x000fe20000000800 */
[----:B------:R3:W-:Y:S06]  /*31d0*/  MEMBAR.ALL.CTA ;  /* 0x0000000000007992 */ /* 0x0007ec0000008000 */
[----:B---3--:R-:W3:Y:S01]  /*31e0*/  FENCE.VIEW.ASYNC.S ;  /* 0x00000000000073c6 */ /* 0x008ee20000000000 */
[----:B--2---:R-:W-:Y:S02]  /*31f0*/  IMAD.MOV.U32 R18, RZ, RZ, R34 ;  /* 0x000000ffff127224 */ /* 0x004fe400078e0022 */
[----:B------:R-:W-:-:S02]  /*3200*/  IMAD.MOV.U32 R17, RZ, RZ, R33 ;  /* 0x000000ffff117224 */ /* 0x000fc400078e0021 */
[----:B------:R-:W-:Y:S01]  /*3210*/  IMAD.MOV.U32 R16, RZ, RZ, R32 ;  /* 0x000000ffff107224 */ /* 0x000fe200078e0020 */
[----:B---3--:R-:W-:Y:S06]  /*3220*/  @!P2 BRA `(.L_x_26) ;  /* 0x000000000004a947 */ /* 0x008fec0003800000 */
[----:B------:R-:W-:Y:S01]  /*3230*/  BPT.TRAP 0x1 ;  /* 0x000000040000795c */ /* 0x000fe20000300000 */
.L_x_26:
[----:B------:R-:W-:Y:S01]  /*3240*/  UIADD3 UR11, UR11, 0x34440, URZ ;  /* 0x000344400b0b7890 */ /* 0x000fe2000fffe03f */
[----:B------:R-:W-:-:S03]  /*3250*/  ISETP.NE.AND P1, PT, R35, RZ, PT ;  /* 0x000000ff2300720c */ /* 0x000fc60003f25270 */
[----:B------:R-:W-:-:S09]  /*3260*/  UPRMT UR11, UR58, 0x654, UR11 ;  /* 0x000006543a0b7896 */ /* 0x000fd2000800000b */
[----:B------:R-:W-:Y:S01]  /*3270*/  SYNCS.ARRIVE.TRANS64.RED.A1T0 RZ, [UR11], RZ ;  /* 0x000000ffffff79a7 */ /* 0x000fe2000810040b */
[----:B------:R-:W-:Y:S05]  /*3280*/  @!P1 EXIT ;  /* 0x000000000000994d */ /* 0x000fea0003800000 */
[----:B------:R-:W-:-:S06]  /*3290*/  IMAD.WIDE R36, R18, 0xc, R28 ;  /* 0x0000000c12247825 */ /* 0x000fcc00078e021c */
[----:B------:R2:W5:Y:S01]  /*32a0*/  LDG.E R36, desc[UR38][R36.64+0x8] ;  /* 0x0000082624247981 */ /* 0x000562000c1e1900 */
[----:B------:R-:W-:Y:S01]  /*32b0*/  UISETP.GE.U32.AND UP2, UPT, UR40, 0x3, UPT ;  /* 0x000000032800788c */ /* 0x000fe2000bf46070 */
[----:B------:R-:W-:Y:S01]  /*32c0*/  SHF.R.S32.HI R27, RZ, 0x1f, R18 ;  /* 0x0000001fff1b7819 */ /* 0x000fe20000011412 */
[----:B------:R-:W-:Y:S01]  /*32d0*/  UIMAD.WIDE.U32 UR12, UR40, -0x55555555, URZ ;  /* 0xaaaaaaab280c78a5 */ /* 0x000fe2000f8e003f */
[----:B------:R-:W-:Y:S01]  /*32e0*/  IMAD.MOV.U32 R2, RZ, RZ, 0x1 ;  /* 0x00000001ff027424 */ /* 0x000fe200078e00ff */
[----:B------:R-:W-:Y:S01]  /*32f0*/  MOV R26, R18 ;  /* 0x00000012001a7202 */ /* 0x000fe20000000f00 */
[----:B------:R-:W-:Y:S01]  /*3300*/  UMOV UR41, URZ ;  /* 0x0000003f00297c82 */ /* 0x000fe20008000000 */
[----:B------:R-:W-:-:S04]  /*3310*/  USHF.R.U32.HI UR12, URZ, 0x1, UR13 ;  /* 0x000000013f0c7899 */ /* 0x000fc8000801160d */
[----:B------:R-:W-:Y:S02]  /*3320*/  UIMAD UR40, UR12, -0x3, UR40 ;  /* 0xfffffffd0c2878a4 */ /* 0x000fe4000f8e0228 */
[----:B--2---:R-:W-:-:S12]  /*3330*/  @UP2 ULOP3.LUT UR41, UR12, 0x1, URZ, 0xc0, !UPT ;  /* 0x000000010c292892 */ /* 0x004fd8000f8ec03f */
.L_x_23:
[----:B------:R-:W-:-:S04]  /*3340*/  IMAD.WIDE.U32 R28, R26, 0xc, R28 ;  /* 0x0000000c1a1c7825 */ /* 0x000fc800078e001c */
[----:B------:R-:W-:Y:S02]  /*3350*/  IMAD R27, R27, 0xc, RZ ;  /* 0x0000000c1b1b7824 */ /* 0x000fe400078e02ff */
[----:B------:R-:W-:Y:S02]  /*3360*/  IMAD.MOV.U32 R26, RZ, RZ, R28 ;  /* 0x000000ffff1a7224 */ /* 0x000fe400078e001c */
[----:B------:R-:W-:-:S05]  /*3370*/  IMAD.IADD R27, R29, 0x1, R27 ;  /* 0x000000011d1b7824 */ /* 0x000fca00078e021b */
[----:B-1----:R1:W5:Y:S04]  /*3380*/  LDG.E R3, desc[UR38][R26.64+0x4] ;  /* 0x000004261a037981 */ /* 0x002368000c1e1900 */
[----:B------:R1:W5:Y:S01]  /*3390*/  LDG.E R0, desc[UR38][R26.64] ;  /* 0x000000261a007981 */ /* 0x000362000c1e1900 */
[----:B------:R-:W-:-:S13]  /*33a0*/  PLOP3.LUT P1, PT, PT, PT, UP1, 0x80, 0x0 ;  /* 0x000000000000781c */ /* 0x000fda0003f2f018 */
[----:B-1----:R-:W-:Y:S05]  /*33b0*/  @!P1 BRA `(.L_x_27) ;  /* 0x0000005c00ac9947 */ /* 0x002fea0003800000 */
[----:B------:R-:W-:-:S06]  /*33c0*/  UISETP.GT.U32.AND UP0, UPT, UR18, 0x1, UPT ;  /* 0x000000011200788c */ /* 0x000fcc000bf04070 */
[----:B------:R-:W-:-:S13]  /*33d0*/  PLOP3.LUT P0, PT, PT, PT, UP0, 0x80, 0x0 ;  /* 0x000000000000781c */ /* 0x000fda0003f0f008 */
[----:B---3--:R-:W-:Y:S05]  /*33e0*/  @P0 EXIT ;  /* 0x000000000000094d */ /* 0x008fea0003800000 */
.L_x_28:
[----:B------:R-:W-:-:S08]  /*33f0*/  NOP ;  /* 0x0000000000007918 */ /* 0x000fd00000000000 */
[----:B------:R-:W1:Y:S02]  /*3400*/  USETMAXREG.TRY_ALLOC.CTAPOOL UP0, 0xe8 ;  /* 0x000000e8000079c8 */ /* 0x000e640008000600 */
[----:B-1----:R-:W-:-:S13]  /*3410*/  PLOP3.LUT P0, PT, PT, PT, UP0, 0x80, 0x0 ;  /* 0x000000000000781c */ /* 0x002fda0003f0f008 */
[----:B------:R-:W-:Y:S05]  /*3420*/  @!P0 BRA `(.L_x_28) ;  /* 0xfffffffc00f08947 */ /* 0x000fea000383ffff */
[----:B------:R-:W1:Y:S01]  /*3430*/  SHFL.IDX PT, R24, R24, RZ, 0x1f ;  /* 0x00001fff18187589 */ /* 0x000e6200000e0000 */
[----:B------:R-:W2:Y:S01]  /*3440*/  S2UR UR4, SR_CTAID.Y ;  /* 0x00000000000479c3 */ /* 0x000ea20000002600 */
[----:B------:R-:W-:Y:S01]  /*3450*/  UMOV UR36, URZ ;  /* 0x0000003f00247c82 */ /* 0x000fe20008000000 */
[----:B------:R-:W-:Y:S01]  /*3460*/  UMOV UR37, URZ ;  /* 0x0000003f00257c82 */ /* 0x000fe20008000000 */
[----:B-1----:R-:W-:Y:S01]  /*3470*/  LOP3.LUT P0, RZ, R24, 0x3, RZ, 0xc0, !PT ;  /* 0x0000000318ff7812 */ /* 0x002fe2000780c0ff */
[----:B--2---:R-:W-:-:S12]  /*3480*/  UIMAD UR4, UR4, UR60, UR51 ;  /* 0x0000003c040472a4 */ /* 0x004fd8000f8e0233 */
[----:B------:R-:W-:Y:S05]  /*3490*/  @P0 BRA `(.L_x_29) ;  /* 0x0000000000a40947 */ /* 0x000fea0003800000 */
[----:B------:R-:W-:Y:S01]  /*34a0*/  ELECT P0, URZ, PT ;  /* 0x00000000003f782f */ /* 0x000fe20003800000 */
[----:B------:R-:W-:-:S12]  /*34b0*/  BSSY B0, `(.L_x_30) ;  /* 0x0000020000007945 */ /* 0x000fd80003800000 */
[----:B------:R-:W-:Y:S05]  /*34c0*/  @!P0 BRA `(.L_x_31) ;  /* 0x0000000000788947 */ /* 0x000fea0003800000 */
[----:B------:R-:W1:Y:S01]  /*34d0*/  S2UR UR6, SR_CgaCtaId ;  /* 0x00000000000679c3 */ /* 0x000e620000008800 */
[----:B------:R-:W-:Y:S01]  /*34e0*/  UISETP.NE.AND UP0, UPT, UR26, 0x1, UPT ;  /* 0x000000011a00788c */ /* 0x000fe2000bf05270 */
[----:B------:R-:W-:-:S06]  /*34f0*/  UMOV UR5, 0x400 ;  /* 0x0000040000057882 */ /* 0x000fcc0000000000 */
[----:B------:R-:W2:Y:S08]  /*3500*/  LDC.64 R4, c[0x0][0x700] ;  /* 0x0001c000ff047b82 */ /* 0x000eb00000000a00 */
[----:B------:R-:W2:Y:S08]  /*3510*/  LDC.64 R6, c[0x0][0x708] ;  /* 0x0001c200ff067b82 */ /* 0x000eb00000000a00 */
[----:B-----5:R-:W3:Y:S01]  /*3520*/  LDC.64 R8, c[0x0][0x710] ;  /* 0x0001c400ff087b82 */ /* 0x020ee20000000a00 */
[----:B-1----:R-:W-:-:S04]  /*3530*/  ULEA UR5, UR6, UR5, 0x18 ;  /* 0x0000000506057291 */ /* 0x002fc8000f8ec03f */
[----:B------:R-:W-:Y:S02]  /*3540*/  UIADD3 UR6, UR5, 0x80, URZ ;  /* 0x0000008005067890 */ /* 0x000fe4000fffe03f */
[----:B------:R-:W-:Y:S01]  /*3550*/  @!UP0 UIADD3 UR6, UR5, URZ, URZ ;  /* 0x0000003f05068290 */ /* 0x000fe2000fffe03f */
[----:B------:R-:W3:Y:S08]  /*3560*/  LDC.64 R10, c[0x0][0x718] ;  /* 0x0001c600ff0a7b82 */ /* 0x000ef00000000a00 */
[----:B------:R-:W1:Y:S01]  /*3570*/  LDC.64 R24, c[0x0][0x720] ;  /* 0x0001c800ff187b82 */ /* 0x000e620000000a00 */
[----:B--2---:R2:W-:Y:S07]  /*3580*/  STS.128 [UR6+0x34780], R4 ;  /* 0x03478004ff007988 */ /* 0x0045ee0008000c06 */
[----:B------:R-:W1:Y:S08]  /*3590*/  LDC.64 R26, c[0x0][0x728] ;  /* 0x0001ca00ff1a7b82 */ /* 0x000e700000000a00 */
[----:B------:R-:W4:Y:S01]  /*35a0*/  LDC.64 R28, c[0x0][0x730] ;  /* 0x0001cc00ff1c7b82 */ /* 0x000f220000000a00 */
[----:B---3--:R2:W-:Y:S07]  /*35b0*/  STS.128 [UR6+0x34790], R8 ;  /* 0x03479008ff007988 */ /* 0x0085ee0008000c06 */
[----:B------:R-:W4:Y:S08]  /*35c0*/  LDC.64 R30, c[0x0][0x738] ;  /* 0x0001ce00ff1e7b82 */ /* 0x000f300000000a00 */
[----:B------:R-:W3:Y:S01]  /*35d0*/  LDC.64 R32, c[0x0][0x740] ;  /* 0x0001d000ff207b82 */ /* 0x000ee20000000a00 */
[----:B-1----:R2:W-:Y:S07]  /*35e0*/  STS.128 [UR6+0x347a0], R24 ;  /* 0x0347a018ff007988 */ /* 0x0025ee0008000c06 */
[----:B------:R-:W3:Y:S08]  /*35f0*/  LDC.64 R34, c[0x0][0x748] ;  /* 0x0001d200ff227b82 */ /* 0x000ef00000000a00 */
[----:B------:R-:W1:Y:S01]  /*3600*/  LDC.64 R36, c[0x0][0x750] ;  /* 0x0001d400ff247b82 */ /* 0x000e620000000a00 */
[----:B----4-:R2:W-:Y:S07]  /*3610*/  STS.128 [UR6+0x347b0], R28 ;  /* 0x0347b01cff007988 */ /* 0x0105ee0008000c06 */
[----:B------:R-:W1:Y:S08]  /*3620*/  LDC.64 R38, c[0x0][0x758] ;  /* 0x0001d600ff267b82 */ /* 0x000e700000000a00 */
[----:B------:R-:W4:Y:S01]  /*3630*/  LDC.64 R40, c[0x0][0x760] ;  /* 0x0001d800ff287b82 */ /* 0x000f220000000a00 */
[----:B---3--:R2:W-:Y:S07]  /*3640*/  STS.128 [UR6+0x347c0], R32 ;  /* 0x0347c020ff007988 */ /* 0x0085ee0008000c06 */
[----:B------:R-:W4:Y:S08]  /*3650*/  LDC.64 R42, c[0x0][0x768] ;  /* 0x0001da00ff2a7b82 */ /* 0x000f300000000a00 */
[----:B------:R-:W3:Y:S01]  /*3660*/  LDC.64 R44, c[0x0][0x770] ;  /* 0x0001dc00ff2c7b82 */ /* 0x000ee20000000a00 */
[----:B-1----:R2:W-:Y:S07]  /*3670*/  STS.128 [UR6+0x347d0], R36 ;  /* 0x0347d024ff007988 */ /* 0x0025ee0008000c06 */
[----:B------:R-:W3:Y:S01]  /*3680*/  LDC.64 R46, c[0x0][0x778] ;  /* 0x0001de00ff2e7b82 */ /* 0x000ee20000000a00 */
[----:B----4-:R2:W-:Y:S04]  /*3690*/  STS.128 [UR6+0x347e0], R40 ;  /* 0x0347e028ff007988 */ /* 0x0105e80008000c06 */
[----:B---3--:R2:W-:Y:S02]  /*36a0*/  STS.128 [UR6+0x347f0], R44 ;  /* 0x0347f02cff007988 */ /* 0x0085e40008000c06 */
.L_x_31:
[----:B------:R-:W-:Y:S05]  /*36b0*/  BSYNC B0 ;  /* 0x0000000000007941 */ /* 0x000fea0003800000 */
.L_x_30:
[----:B------:R-:W-:Y:S01]  /*36c0*/  UISETP.NE.AND UP0, UPT, UR26, 0x1, UPT ;  /* 0x000000011a00788c */ /* 0x000fe2000bf05270 */
[----:B------:R-:W-:Y:S01]  /*36d0*/  NOP ;  /* 0x0000000000007918 */ /* 0x000fe20000000000 */
[----:B------:R-:W-:Y:S01]  /*36e0*/  ULDC UR5, c[0x0][0x884] ;  /* 0x0002210000057ab9 */ /* 0x000fe20000000800 */
[----:B------:R-:W-:Y:S01]  /*36f0*/  ULDC.64 UR36, c[0x0][0x800] ;  /* 0x0002000000247ab9 */ /* 0x000fe20000000a00 */
[----:B------:R-:W-:-:S04]  /*3700*/  USEL UR5, UR5, URZ, UP0 ;  /* 0x0000003f05057287 */ /* 0x000fc80008000000 */
[----:B------:R-:W-:-:S04]  /*3710*/  UIADD3 UR5, UR4, UR5, URZ ;  /* 0x0000000504057290 */ /* 0x000fc8000fffe03f */
[----:B------:R-:W-:-:S12]  /*3720*/  UIMAD.WIDE UR36, UR5, 0x80, UR36 ;  /* 0x00000080052478a5 */ /* 0x000fd8000f8e0224 */
.L_x_29:
[----:B------:R-:W-:-:S13]  /*3730*/  ISETP.NE.AND P0, PT, RZ, UR52, PT ;  /* 0x00000034ff007c0c */ /* 0x000fda000bf05270 */
[----:B------:R-:W-:Y:S05]  /*3740*/  @P0 BRA `(.L_x_32) ;  /* 0x00000004000c0947 */ /* 0x000fea0003800000 */
[----:B------:R-:W-:Y:S01]  /*3750*/  ELECT P0, URZ, PT ;  /* 0x00000000003f782f */ /* 0x000fe20003800000 */
[----:B------:R-:W-:-:S12]  /*3760*/  BSSY B0, `(.L_x_33) ;  /* 0x000002c000007945 */ /* 0x000fd80003800000 */
[----:B------:R-:W-:Y:S05]  /*3770*/  @!P0 BRA `(.L_x_34) ;  /* 0x0000000000a88947 */ /* 0x000fea0003800000 */
[----:B--2---:R-:W1:Y:S08]  /*3780*/  LDC.64 R6, c[0x0][0x820] ;  /* 0x00020800ff067b82 */ /* 0x004e700000000a00 */
[----:B------:R-:W2:Y:S01]  /*3790*/  LDC.64 R4, c[0x0][0x818] ;  /* 0x00020600ff047b82 */ /* 0x000ea20000000a00 */
[----:B-1----:R-:W-:-:S06]  /*37a0*/  IMAD.WIDE R6, R18, 0x8, R6 ;  /* 0x0000000812067825 */ /* 0x002fcc00078e0206 */
[----:B------:R-:W3:Y:S01]  /*37b0*/  LDG.E.64 R6, desc[UR38][R6.64] ;  /* 0x0000002606067981 */ /* 0x000ee2000c1e1b00 */
[----:B--2---:R-:W-:-:S06]  /*37c0*/  IMAD.WIDE R4, R18, 0x8, R4 ;  /* 0x0000000812047825 */ /* 0x004fcc00078e0204 */
[----:B------:R-:W2:Y:S01]  /*37d0*/  LDG.E.64 R4, desc[UR38][R4.64] ;  /* 0x0000002604047981 */ /* 0x000ea2000c1e1b00 */
[----:B------:R-:W1:Y:S01]  /*37e0*/  S2UR UR5, SR_CgaCtaId ;  /* 0x00000000000579c3 */ /* 0x000e620000008800 */
[----:B------:R-:W-:Y:S01]  /*37f0*/  UISETP.NE.AND UP0, UPT, UR26, 0x1, UPT ;  /* 0x000000011a00788c */ /* 0x000fe2000bf05270 */
[----:B-----5:R-:W-:Y:S01]  /*3800*/  CS2R R10, SRZ ;  /* 0x00000000000a7805 */ /* 0x020fe2000001ff00 */
[----:B------:R-:W-:Y:S02]  /*3810*/  UMOV UR4, 0x400 ;  /* 0x0000040000047882 */ /* 0x000fe40000000000 */
[----:B-1----:R-:W-:-:S04]  /*3820*/  ULEA UR4, UR5, UR4, 0x18 ;  /* 0x0000000405047291 */ /* 0x002fc8000f8ec03f */
[----:B------:R-:W-:-:S03]  /*3830*/  UIADD3 UR5, UR4, 0x80, URZ ;  /* 0x0000008004057890 */ /* 0x000fc6000fffe03f */
[----:B------:R-:W-:-:S04]  /*3840*/  @!UP0 UIADD3 UR5, UR4, URZ, URZ ;  /* 0x0000003f04058290 */ /* 0x000fc8000fffe03f */
[----:B------:R-:W-:-:S05]  /*3850*/  UIADD3 UR4, UR5, 0x34780, URZ ;  /* 0x0003478005047890 */ /* 0x000fca000fffe03f */
[----:B------:R-:W1:Y:S01]  /*3860*/  LDS R8, [UR5+0x3479c] ;  /* 0x03479c05ff087984 */ /* 0x000e620008000800 */
[----:B------:R-:W-:-:S03]  /*3870*/  IMAD.U32 R20, RZ, RZ, UR4 ;  /* 0x00000004ff147e24 */ /* 0x000fc6000f8e00ff */
[----:B------:R-:W-:Y:S02]  /*3880*/  STS [UR5+0x347b0], RZ ;  /* 0x0347b0ffff007988 */ /* 0x000fe40008000805 */
[----:B------:R-:W-:-:S05]  /*3890*/  SHF.R.U64 R20, R20, 0x4, RZ ;  /* 0x0000000414147819 */ /* 0x000fca00000012ff */
[----:B------:R-:W-:Y:S04]  /*38a0*/  STS [UR5+0x34790], R20 ;  /* 0x03479014ff007988 */ /* 0x000fe80008000805 */
[----:B------:R-:W-:Y:S01]  /*38b0*/  STS [UR5+0x34794], R20 ;  /* 0x03479414ff007988 */ /* 0x000fe20008000805 */
[C---:B---3--:R-:W-:Y:S01]  /*38c0*/  SHF.L.U64.HI R19, R6.reuse, 0x1, R7 ;  /* 0x0000000106137819 */ /* 0x048fe20000010207 */
[----:B------:R-:W-:-:S03]  /*38d0*/  IMAD.SHL.U32 R6, R6, 0x2, RZ ;  /* 0x0000000206067824 */ /* 0x000fc600078e00ff */
[----:B------:R-:W-:-:S04]  /*38e0*/  LOP3.LUT R19, R19, 0x1fffffff, RZ, 0xc0, !PT ;  /* 0x1fffffff13137812 */ /* 0x000fc800078ec0ff */
[----:B------:R-:W-:Y:S01]  /*38f0*/  SHF.R.U32.HI R7, RZ, 0x4, R19 ;  /* 0x00000004ff077819 */ /* 0x000fe20000011613 */
[----:B--2---:R-:W-:Y:S03]  /*3900*/  STS.64 [UR5+0x34780], R4 ;  /* 0x03478004ff007988 */ /* 0x004fe60008000a05 */
[----:B-1----:R-:W-:-:S05]  /*3910*/  LOP3.LUT R8, R8, 0xf, R7, 0xb8, !PT ;  /* 0x0000000f08087812 */ /* 0x002fca00078eb807 */
[----:B------:R1:W-:Y:S04]  /*3920*/  STS [UR5+0x3479c], R8 ;  /* 0x03479c08ff007988 */ /* 0x0003e80008000805 */
[----:B------:R-:W2:Y:S01]  /*3930*/  LDS R7, [UR5+0x3479c] ;  /* 0x03479c05ff077984 */ /* 0x000ea20008000800 */
[----:B-1----:R-:W-:Y:S01]  /*3940*/  VIADD R8, R0, 0xffffffff ;  /* 0xffffffff00087836 */ /* 0x002fe20000000000 */
[----:B------:R-:W-:-:S04]  /*3950*/  LOP3.LUT R0, R6, 0xfffffffe, RZ, 0xc0, !PT ;  /* 0xfffffffe06007812 */ /* 0x000fc800078ec0ff */
[----:B------:R-:W-:-:S05]  /*3960*/  SHF.R.U64 R0, R0, 0x4, R19 ;  /* 0x0000000400007819 */ /* 0x000fca0000001213 */
[----:B------:R-:W-:Y:S01]  /*3970*/  STS [UR5+0x3478c], R0 ;  /* 0x03478c00ff007988 */ /* 0x000fe20008000805 */
[----:B--2---:R-:W-:-:S05]  /*3980*/  LOP3.LUT R7, R7, 0xf0, RZ, 0xb8, !PT ;  /* 0x000000f007077812 */ /* 0x004fca00078eb8ff */
[----:B------:R-:W-:Y:S04]  /*3990*/  STS [UR5+0x3479c], R7 ;  /* 0x03479c07ff007988 */ /* 0x000fe80008000805 */
[----:B------:R-:W1:Y:S02]  /*39a0*/  LDS R9, [UR5+0x3479c] ;  /* 0x03479c05ff097984 */ /* 0x000e640008000800 */
[----:B-1----:R-:W-:Y:S01]  /*39b0*/  LOP3.LUT R21, R9, 0xf00, RZ, 0xb8, !PT ;  /* 0x00000f0009157812 */ /* 0x002fe200078eb8ff */
[----:B------:R-:W-:-:S04]  /*39c0*/  VIADD R9, R3, 0xffffffff ;  /* 0xffffffff03097836 */ /* 0x000fc80000000000 */
[----:B------:R-:W-:Y:S04]  /*39d0*/  STS.64 [UR5+0x34798], R20 ;  /* 0x03479814ff007988 */ /* 0x000fe80008000a05 */
[----:B------:R-:W1:Y:S04]  /*39e0*/  LDS R12, [UR5+0x3479c] ;  /* 0x03479c05ff0c7984 */ /* 0x000e680008000800 */
[----:B------:R3:W-:Y:S01]  /*39f0*/  STS.128 [UR5+0x347a0], R8 ;  /* 0x0347a008ff007988 */ /* 0x0007e20008000c05 */
[----:B-1----:R-:W-:-:S05]  /*3a00*/  LOP3.LUT R12, R12, 0xf000, RZ, 0xb8, !PT ;  /* 0x0000f0000c0c7812 */ /* 0x002fca00078eb8ff */
[----:B------:R3:W-:Y:S02]  /*3a10*/  STS [UR5+0x3479c], R12 ;  /* 0x03479c0cff007988 */ /* 0x0007e40008000805 */
.L_x_34:
[----:B------:R-:W-:Y:S05]  /*3a20*/  BSYNC B0 ;  /* 0x0000000000007941 */ /* 0x000fea0003800000 */
.L_x_33:
[----:B------:R-:W-:Y:S01]  /*3a30*/  ELECT P0, URZ, PT ;  /* 0x00000000003f782f */ /* 0x000fe20003800000 */
[----:B------:R-:W-:Y:S01]  /*3a40*/  NOP ;  /* 0x0000000000007918 */ /* 0x000fe20000000000 */
[----:B------:R-:W-:Y:S11]  /*3a50*/  BSSY B0, `(.L_x_35) ;  /* 0x0000004000007945 */ /* 0x000ff60003800000 */
[----:B------:R-:W-:Y:S05]  /*3a60*/  @!P0 BRA `(.L_x_36) ;  /* 0x0000000000088947 */ /* 0x000fea0003800000 */
[----:B------:R0:W-:Y:S01]  /*3a70*/  UTMACMDFLUSH ;  /* 0x00000000000079b7 */ /* 0x0001e20000000000 */
[----:B------:R-:W-:-:S04]  /*3a80*/  DEPBAR.LE SB0, 0x0 ;  /* 0x000080000000791a */ /* 0x000fc80000000000 */
.L_x_36:
[----:B------:R-:W-:Y:S05]  /*3a90*/  BSYNC B0 ;  /* 0x0000000000007941 */ /* 0x000fea0003800000 */
.L_x_35:
[----:B------:R-:W1:Y:S01]  /*3aa0*/  S2UR UR5, SR_CgaCtaId ;  /* 0x00000000000579c3 */ /* 0x000e620000008800 */
[----:B-----5:R-:W4:Y:S01]  /*3ab0*/  S2R R0, SR_LANEID ;  /* 0x0000000000007919 */ /* 0x020f220000000000 */
[----:B------:R-:W-:Y:S01]  /*3ac0*/  UISETP.NE.AND UP0, UPT, UR26, 0x1, UPT ;  /* 0x000000011a00788c */ /* 0x000fe2000bf05270 */
[----:B------:R-:W-:Y:S02]  /*3ad0*/  UMOV UR4, 0x400 ;  /* 0x0000040000047882 */ /* 0x000fe40000000000 */
[----:B-1----:R-:W-:-:S04]  /*3ae0*/  ULEA UR4, UR5, UR4, 0x18 ;  /* 0x0000000405047291 */ /* 0x002fc8000f8ec03f */
[----:B------:R-:W-:-:S04]  /*3af0*/  UIADD3 UR5, UR4, 0x80, URZ ;  /* 0x0000008004057890 */ /* 0x000fc8000fffe03f */
[----:B------:R-:W-:Y:S01]  /*3b00*/  @!UP0 UIADD3 UR5, UR4, URZ, URZ ;  /* 0x0000003f04058290 */ /* 0x000fe2000fffe03f */
[----:B----4-:R-:W-:-:S05]  /*3b10*/  IMAD.SHL.U32 R0, R0, 0x4, RZ ;  /* 0x0000000400007824 */ /* 0x010fca00078e00ff */
[----:B------:R-:W-:Y:S01]  /*3b20*/  IMAD.U32 R3, RZ, RZ, UR5 ;  /* 0x00000005ff037e24 */ /* 0x000fe2000f8e00ff */
[----:B--2---:R-:W-:-:S04]  /*3b30*/  IADD3 R4, P0, R0, UR36, RZ ;  /* 0x0000002400047c10 */ /* 0x004fc8000ff1e0ff */
[----:B------:R-:W-:Y:S02]  /*3b40*/  IADD3 R3, R0, 0x34780, R3 ;  /* 0x0003478000037810 */ /* 0x000fe40007ffe003 */
[----:B------:R-:W-:-:S04]  /*3b50*/  IADD3.X R5, RZ, UR37, RZ, P0, !PT ;  /* 0x00000025ff057c10 */ /* 0x000fc800087fe4ff */
[----:B------:R-:W1:Y:S04]  /*3b60*/  LDS R3, [R3] ;  /* 0x0000000003037984 */ /* 0x000e680000000800 */
[----:B-1----:R1:W5:Y:S02]  /*3b70*/  ATOMG.E.EXCH.STRONG.GPU PT, RZ, [R4], R3 ;  /* 0x0000000304ff73a8 */ /* 0x00236400041ee100 */
.L_x_32:
[----:B------:R-:W4:Y:S01]  /*3b80*/  S2UR UR57, SR_CgaCtaId ;  /* 0x00000000003979c3 */ /* 0x000f220000008800 */
[----:B-----5:R-:W-:Y:S01]  /*3b90*/  IMAD.SHL.U32 R0, R13, 0x40, RZ ;  /* 0x000000400d007824 */ /* 0x020fe200078e00ff */
[CC--:B-12---:R-:W-:Y:S01]  /*3ba0*/  LEA.HI R4, R14.reuse, R13.reuse, RZ, 0x5 ;  /* 0x0000000d0e047211 */ /* 0x0c6fe200078f28ff */
[----:B------:R-:W-:Y:S01]  /*3bb0*/  UMOV UR47, 0x400 ;  /* 0x00000400002f7882 */ /* 0x000fe20000000000 */
[-C--:B------:R-:W-:Y:S01]  /*3bc0*/  LEA.HI R14, R14, R13.reuse, RZ, 0x4 ;  /* 0x0000000d0e0e7211 */ /* 0x080fe200078f20ff */
[----:B------:R-:W-:Y:S01]  /*3bd0*/  IMAD.SHL.U32 R15, R15, 0x8, RZ ;  /* 0x000000080f0f7824 */ /* 0x000fe200078e00ff */
[----:B------:R-:W-:Y:S01]  /*3be0*/  LOP3.LUT R3, R0, 0x40, RZ, 0xc0, !PT ;  /* 0x0000004000037812 */ /* 0x000fe200078ec0ff */
[----:B------:R-:W-:Y:S01]  /*3bf0*/  UISETP.NE.AND UP1, UPT, UR26, 0x1, UPT ;  /* 0x000000011a00788c */ /* 0x000fe2000bf25270 */
[----:B------:R-:W-:Y:S01]  /*3c00*/  LEA.HI R0, R13, R13, RZ, 0x1 ;  /* 0x0000000d0d007211 */ /* 0x000fe200078f08ff */
[----:B------:R-:W-:Y:S01]  /*3c10*/  USHF.L.U32 UR50, UR18, 0x3, URZ ;  /* 0x0000000312327899 */ /* 0x000fe2000800063f */
[----:B------:R-:W-:Y:S01]  /*3c20*/  SHF.R.U32.HI R4, RZ, 0x1, R4 ;  /* 0x00000001ff047819 */ /* 0x000fe20000011604 */
[----:B------:R-:W-:Y:S01]  /*3c30*/  UISETP.NE.AND UP0, UPT, UR18, URZ, UPT ;  /* 0x0000003f1200728c */ /* 0x000fe2000bf05270 */
[----:B------:R-:W-:Y:S01]  /*3c40*/  SHF.R.S32.HI R0, RZ, 0x1, R0 ;  /* 0x00000001ff007819 */ /* 0x000fe20000011400 */
[----:B------:R-:W-:Y:S01]  /*3c50*/  ULOP3.LUT UR54, UR50, 0x8, URZ, 0xc0, !UPT ;  /* 0x0000000832367892 */ /* 0x000fe2000f8ec03f */
[----:B------:R-:W-:Y:S01]  /*3c60*/  SHF.R.S32.HI R5, RZ, 0x4, R14 ;  /* 0x00000004ff057819 */ /* 0x000fe2000001140e */
[----:B------:R-:W-:Y:S01]  /*3c70*/  USEL UR4, URZ, 0x1, UP0 ;  /* 0x000000013f047887 */ /* 0x000fe20008000000 */
[----:B------:R-:W-:Y:S01]  /*3c80*/  LOP3.LUT R4, R3, 0x30, R4, 0xf8, !PT ;  /* 0x0000003003047812 */ /* 0x000fe200078ef804 */
[----:B------:R-:W-:Y:S01]  /*3c90*/  IMAD.SHL.U32 R0, R0, 0x80, RZ ;  /* 0x0000008000007824 */ /* 0x000fe200078e00ff */
[----:B------:R-:W-:Y:S01]  /*3ca0*/  LEA.HI R14, R14, R5, RZ, 0x1 ;  /* 0x000000050e0e7211 */ /* 0x000fe200078f08ff */
[----:B------:R-:W-:Y:S01]  /*3cb0*/  VIADD R153, R13, 0x1f ;  /* 0x0000001f0d997836 */ /* 0x000fe20000000000 */
[----:B------:R-:W-:Y:S01]  /*3cc0*/  LOP3.LUT R15, R4, 0x8, R15, 0xf8, !PT ;  /* 0x00000008040f7812 */ /* 0x000fe200078ef80f */
[----:B------:R-:W-:Y:S01]  /*3cd0*/  IMAD.U32 R156, RZ, RZ, UR4 ;  /* 0x00000004ff9c7e24 */ /* 0x000fe2000f8e00ff */
[----:B------:R-:W-:Y:S01]  /*3ce0*/  LOP3.LUT R0, R0, 0x180, RZ, 0xc0, !PT ;  /* 0x0000018000007812 */ /* 0x000fe200078ec0ff */
[----:B------:R-:W-:Y:S01]  /*3cf0*/  ULOP3.LUT UR43, UR42, 0x1, URZ, 0xfc, !UPT ;  /* 0x000000012a2b7892 */ /* 0x000fe2000f8efc3f */
[----:B------:R-:W-:Y:S01]  /*3d00*/  LOP3.LUT R14, R14, 0x7ffffe, RZ, 0xc0, !PT ;  /* 0x007ffffe0e0e7812 */ /* 0x000fe200078ec0ff */
[----:B----4-:R-:W-:Y:S01]  /*3d10*/  ULEA UR47, UR57, UR47, 0x18 ;  /* 0x0000002f392f7291 */ /* 0x010fe2000f8ec03f */
[----:B------:R-:W-:Y:S01]  /*3d20*/  LOP3.LUT R3, R0, R3, RZ, 0xfc, !PT ;  /* 0x0000000300037212 */ /* 0x000fe200078efcff */
[----:B------:R-:W-:Y:S01]  /*3d30*/  ULOP3.LUT UR53, UR59, 0x1, URZ, 0xfc, !UPT ;  /* 0x000000013b357892 */ /* 0x000fe2000f8efc3f */
[----:B------:R-:W-:Y:S01]  /*3d40*/  MOV R154, RZ ;  /* 0x000000ff009a7202 */ /* 0x000fe20000000f00 */
[----:B------:R-:W-:Y:S01]  /*3d50*/  UIADD3 UR48, UR47, 0x34500, URZ ;  /* 0x000345002f307890 */ /* 0x000fe2000fffe03f */
[----:B------:R-:W-:Y:S01]  /*3d60*/  SHF.R.U32.HI R3, RZ, 0x3, R3 ;  /* 0x00000003ff037819 */ /* 0x000fe20000011603 */
[----:B------:R-:W-:Y:S01]  /*3d70*/  IMAD.IADD R14, R5, 0x1, -R14 ;  /* 0x00000001050e7824 */ /* 0x000fe200078e0a0e */
[----:B------:R-:W-:-:S02]  /*3d80*/  UIADD3 UR49, UR47, 0x80, URZ ;  /* 0x000000802f317890 */ /* 0x000fc4000fffe03f */
[----:B------:R-:W-:Y:S01]  /*3d90*/  UIADD3 UR5, UR50, UR48, URZ ;  /* 0x0000003032057290 */ /* 0x000fe2000fffe03f */
[----:B------:R-:W-:Y:S01]  /*3da0*/  LOP3.LUT R3, R3, R15, R0, 0x1e, !PT ;  /* 0x0000000f03037212 */ /* 0x000fe200078e1e00 */
[----:B------:R-:W-:Y:S01]  /*3db0*/  @!UP1 UIADD3 UR49, UR47, URZ, URZ ;  /* 0x0000003f2f319290 */ /* 0x000fe2000fffe03f */
[----:B------:R-:W-:Y:S01]  /*3dc0*/  IMAD.MOV.U32 R0, RZ, RZ, 0x1 ;  /* 0x00000001ff007424 */ /* 0x000fe200078e00ff */
[----:B------:R-:W-:Y:S02]  /*3dd0*/  ULOP3.LUT UR55, UR61, 0x1, URZ, 0xfc, !UPT ;  /* 0x000000013d377892 */ /* 0x000fe4000f8efc3f */
[----:B------:R-:W-:Y:S01]  /*3de0*/  IMAD.U32 R4, RZ, RZ, UR5 ;  /* 0x00000005ff047e24 */ /* 0x000fe2000f8e00ff */
[----:B------:R-:W-:Y:S01]  /*3df0*/  ULOP3.LUT UR56, UR50, 0x8, URZ, 0xc, !UPT ;  /* 0x0000000832387892 */ /* 0x000fe2000f8e0c3f */
[----:B------:R-:W-:Y:S01]  /*3e00*/  IMAD R152, R14, 0x200, R3 ;  /* 0x000002000e987824 */ /* 0x000fe200078e0203 */
[----:B------:R-:W-:Y:S02]  /*3e10*/  ULOP3.LUT UR54, UR54, 0x18, URZ, 0x3c, !UPT ;  /* 0x0000001836367892 */ /* 0x000fe4000f8e3c3f */
[----:B------:R-:W-:-:S12]  /*3e20*/  UIADD3 UR49, UR49, 0x34780, URZ ;  /* 0x0003478031317890 */ /* 0x000fd8000fffe03f */
.L_x_120:
[----:B--2---:R-:W1:Y:S02]  /*3e30*/  LDC.64 R4, c[0x0][0x290] ;  /* 0x0000a400ff047b82 */ /* 0x004e640000000a00 */
[----:B-1----:R-:W-:-:S05]  /*3e40*/  IMAD.WIDE R4, R18, 0xc, R4 ;  /* 0x0000000c12047825 */ /* 0x002fca00078e0204 */
[----:B---3--:R-:W2:Y:S01]  /*3e50*/  LDG.E R8, desc[UR38][R4.64+0x8] ;  /* 0x0000082604087981 */ /* 0x008ea2000c1e1900 */
[----:B------:R-:W-:Y:S01]  /*3e60*/  SHF.L.U32 R7, R156, 0x1f, RZ ;  /* 0x0000001f9c077819 */ /* 0x000fe200000006ff */
[----:B------:R-:W-:Y:S02]  /*3e70*/  IMAD.U32 R10, RZ, RZ, UR48 ;  /* 0x00000030ff0a7e24 */ /* 0x000fe4000f8e00ff */
[----:B------:R-:W-:Y:S02]  /*3e80*/  IMAD.MOV.U32 R155, RZ, RZ, R18 ;  /* 0x000000ffff9b7224 */ /* 0x000fe400078e0012 */
[----:B------:R-:W1:Y:S01]  /*3e90*/  SYNCS.PHASECHK.TRANS64.TRYWAIT P0, [R10+UR50], R7 ;  /* 0x000000070a0075a7 */ /* 0x000e620008000172 */
[----:B--2---:R-:W-:-:S05]  /*3ea0*/  VIADD R3, R8, 0x7f ;  /* 0x0000007f08037836 */ /* 0x004fca0000000000 */
[----:B------:R-:W-:-:S04]  /*3eb0*/  SHF.R.S32.HI R6, RZ, 0x1f, R3 ;  /* 0x0000001fff067819 */ /* 0x000fc80000011403 */
[----:B------:R-:W-:Y:S01]  /*3ec0*/  LEA.HI R6, R6, R3, RZ, 0x7 ;  /* 0x0000000306067211 */ /* 0x000fe200078f38ff */
[----:B-1----:R-:W-:Y:S06]  /*3ed0*/  @!P0 BRA `(.L_x_37) ;  /* 0x000000ac00e08947 */ /* 0x002fec0003800000 */
.L_x_273:
[----:B------:R-:W-:Y:S01]  /*3ee0*/  ISETP.GE.AND P0, PT, R8, 0x1, PT ;  /* 0x000000010800780c */ /* 0x000fe20003f06270 */
[----:B------:R-:W-:Y:S01]  /*3ef0*/  UMOV UR5, UR40 ;  /* 0x0000002800057c82 */ /* 0x000fe20008000000 */
[----:B------:R-:W-:Y:S01]  /*3f00*/  UMOV UR4, URZ ;  /* 0x0000003f00047c82 */ /* 0x000fe20008000000 */
[----:B------:R-:W-:Y:S01]  /*3f10*/  SHF.R.S32.HI R19, RZ, 0x1f, R18 ;  /* 0x0000001fff137819 */ /* 0x000fe20000011412 */
[----:B-1----:R-:W-:Y:S01]  /*3f20*/  IMAD.U32 R7, RZ, RZ, UR41 ;  /* 0x00000029ff077e24 */ /* 0x002fe2000f8e00ff */
[----:B------:R-:W-:Y:S02]  /*3f30*/  CS2R R86, SRZ ;  /* 0x0000000000567805 */ /* 0x000fe4000001ff00 */
[----:B------:R-:W-:Y:S02]  /*3f40*/  CS2R R88, SRZ ;  /* 0x0000000000587805 */ /* 0x000fe4000001ff00 */
[----:B------:R-:W-:Y:S02]  /*3f50*/  CS2R R90, SRZ ;  /* 0x00000000005a7805 */ /* 0x000fe4000001ff00 */
[----:B------:R-:W-:-:S02]  /*3f60*/  CS2R R92, SRZ ;  /* 0x00000000005c7805 */ /* 0x000fc4000001ff00 */
[----:B------:R-:W-:Y:S02]  /*3f70*/  CS2R R94, SRZ ;  /* 0x00000000005e7805 */ /* 0x000fe4000001ff00 */
[----:B------:R-:W-:Y:S02]  /*3f80*/  CS2R R96, SRZ ;  /* 0x0000000000607805 */ /* 0x000fe4000001ff00 */
        /* <DEDUP_REMOVED lines=58> */
[----:B------:R-:W-:Y:S01]  /*4330*/  SHF.R.S32.HI R6, RZ, 0x7, R6 ;  /* 0x00000007ff067819 */ /* 0x000fe20000011406 */
[----:B------:R-:W-:Y:S06]  /*4340*/  @!P0 BRA `(.L_x_38) ;  /* 0x0000000400f48947 */ /* 0x000fec0003800000 */
[----:B------:R-:W-:-:S06]  /*4350*/  UISETP.NE.AND UP0, UPT, UR43, 0x3, UPT ;  /* 0x000000032b00788c */ /* 0x000fcc000bf05270 */
[----:B------:R-:W-:-:S13]  /*4360*/  PLOP3.LUT P1, PT, PT, PT, UP0, 0x80, 0x0 ;  /* 0x000000000000781c */ /* 0x000fda0003f2f008 */
[----:B------:R-:W-:Y:S05]  /*4370*/  @!P1 BRA `(.L_x_39) ;  /* 0x0000000000049947 */ /* 0x000fea0003800000 */
[----:B------:R-:W-:Y:S01]  /*4380*/  BPT.TRAP 0x1 ;  /* 0x000000040000795c */ /* 0x000fe20000300000 */
.L_x_39:
[----:B------:R-:W-:Y:S01]  /*4390*/  ULEA UR4, UR40, UR47, 0x3 ;  /* 0x0000002f28047291 */ /* 0x000fe2000f8e183f */
[----:B------:R-:W-:-:S05]  /*43a0*/  IMAD.U32 R3, RZ, RZ, UR41 ;  /* 0x00000029ff037e24 */ /* 0x000fca000f8e00ff */
[----:B------:R-:W-:-:S04]  /*43b0*/  SHF.L.U32 R3, R3, 0x1f, RZ ;  /* 0x0000001f03037819 */ /* 0x000fc800000006ff */
[----:B------:R1:W2:Y:S01]  /*43c0*/  SYNCS.PHASECHK.TRANS64.TRYWAIT P0, [UR4+0x34480], R3 ;  /* 0x03448003ff0075a7 */ /* 0x0002a20008000144 */
[----:B------:R-:W-:Y:S05]  /*43d0*/  @!P1 BRA `(.L_x_40) ;  /* 0x0000000000049947 */ /* 0x000fea0003800000 */
[----:B------:R-:W-:Y:S01]  /*43e0*/  BPT.TRAP 0x1 ;  /* 0x000000040000795c */ /* 0x000fe20000300000 */
.L_x_40:
[----:B--2---:R-:W-:Y:S05]  /*43f0*/  @P0 BRA `(.L_x_41) ;  /* 0x0000000000080947 */ /* 0x004fea0003800000 */
[----:B------:R-:W2:Y:S02]  /*4400*/  SYNCS.PHASECHK.TRANS64.TRYWAIT P0, [UR4+0x34480], R3 ;  /* 0x03448003ff0075a7 */ /* 0x000ea40008000144 */
[----:B--2---:R-:W-:Y:S05]  /*4410*/  @!P0 BRA `(.L_x_42) ;  /* 0x000000a800ac8947 */ /* 0x004fea0003800000 */
.L_x_41:
[----:B------:R-:W-:Y:S01]  /*4420*/  UIADD3 UR5, UR47, 0x18000, URZ ;  /* 0x000180002f057890 */ /* 0x000fe2000fffe03f */
[----:B------:R-:W-:Y:S01]  /*4430*/  WARPGROUP.ARRIVE ;  /* 0x00000000000079c5 */ /* 0x000fe20000000000 */
[----:B------:R-:W-:Y:S02]  /*4440*/  USHF.R.U32.HI UR4, URZ, 0x4, UR47 ;  /* 0x000000043f047899 */ /* 0x000fe4000801162f */
[----:B------:R-:W-:Y:S02]  /*4450*/  USHF.R.U32.HI UR5, URZ, 0x4, UR5 ;  /* 0x000000043f057899 */ /* 0x000fe40008011605 */
[----:B------:R-:W-:Y:S02]  /*4460*/  ULOP3.LUT UR4, UR4, 0x3fff, URZ, 0xc0, !UPT ;  /* 0x00003fff04047892 */ /* 0x000fe4000f8ec03f */
[----:B------:R-:W-:Y:S02]  /*4470*/  ULOP3.LUT UR5, UR5, 0x3fff, URZ, 0xc0, !UPT ;  /* 0x00003fff05057892 */ /* 0x000fe4000f8ec03f */
[----:B------:R-:W-:-:S02]  /*4480*/  ULOP3.LUT UR6, UR4, 0x10000, URZ, 0xfc, !UPT ;  /* 0x0001000004067892 */ /* 0x000fc4000f8efc3f */
[----:B------:R-:W-:Y:S02]  /*4490*/  ULOP3.LUT UR4, UR5, 0x10000, URZ, 0xfc, !UPT ;  /* 0x0001000005047892 */ /* 0x000fe4000f8efc3f */
[----:B------:R-:W-:Y:S02]  /*44a0*/  ULEA UR5, UR40, UR6, 0xb ;  /* 0x0000000628057291 */ /* 0x000fe4000f8e583f */
[----:B------:R-:W-:Y:S01]  /*44b0*/  ULEA UR4, UR40, UR4, 0xb ;  /* 0x0000000428047291 */ /* 0x000fe2000f8e583f */
[----:B------:R-:W-:Y:S01]  /*44c0*/  UMOV UR9, 0x40000040 ;  /* 0x4000004000097882 */ /* 0x000fe20000000000 */
[----:B------:R-:W-:-:S03]  /*44d0*/  UMOV UR11, 0x40000040 ;  /* 0x40000040000b7882 */ /* 0x000fc60000000000 */
[----:B------:R-:W-:Y:S02]  /*44e0*/  UMOV UR8, UR5 ;  /* 0x0000000500087c82 */ /* 0x000fe40008000000 */
[----:B------:R-:W-:Y:S02]  /*44f0*/  UMOV UR10, UR4 ;  /* 0x00000004000a7c82 */ /* 0x000fe40008000000 */
[----:B------:R-:W-:Y:S01]  /*4500*/  HGMMA.64x128x16.F32 R88, gdesc[UR8], RZ, !UPT, gsb0 ;  /* 0x01e00000085879f0 */ /* 0x000fe2000c0008ff */
[----:B------:R-:W-:Y:S01]  /*4510*/  UIADD3 UR8, UR5, 0x200, URZ ;  /* 0x0000020005087890 */ /* 0x000fe2000fffe03f */
[----:B------:R-:W-:Y:S01]  /*4520*/  UMOV UR9, 0x40000040 ;  /* 0x4000004000097882 */ /* 0x000fe20000000000 */
[----:B------:R-:W-:Y:S02]  /*4530*/  WARPGROUP.DEPBAR.LE gsb0, 0x0 ;  /* 0x00008000000079c5 */ /* 0x000fe40000010000 */
[----:B------:R-:W-:-:S07]  /*4540*/  WARPGROUP.ARRIVE ;  /* 0x00000000000079c5 */ /* 0x000fce0000000000 */
[----:B------:R-:W-:Y:S01]  /*4550*/  HGMMA.64x128x16.F32 R24, gdesc[UR8], RZ, !UPT, gsb0 ;  /* 0x01e00000081879f0 */ /* 0x000fe2000c0008ff */
[----:B------:R-:W-:Y:S02]  /*4560*/  UIADD3 UR8, UR5, 0x2, URZ ;  /* 0x0000000205087890 */ /* 0x000fe4000fffe03f */
[----:B------:R-:W-:Y:S01]  /*4570*/  UIADD3 UR10, UR4, 0x2, URZ ;  /* 0x00000002040a7890 */ /* 0x000fe2000fffe03f */
[----:B------:R-:W-:Y:S01]  /*4580*/  UMOV UR9, 0x40000040 ;  /* 0x4000004000097882 */ /* 0x000fe20000000000 */
[----:B------:R-:W-:Y:S01]  /*4590*/  UMOV UR11, 0x40000040 ;  /* 0x40000040000b7882 */ /* 0x000fe20000000000 */
[----:B------:R-:W-:Y:S02]  /*45a0*/  WARPGROUP.DEPBAR.LE gsb0, 0x0 ;  /* 0x00008000000079c5 */ /* 0x000fe40000010000 */
[----:B------:R-:W-:-:S06]  /*45b0*/  WARPGROUP.ARRIVE ;  /* 0x00000000000079c5 */ /* 0x000fcc0000000000 */
[----:B------:R-:W-:Y:S01]  /*45c0*/  HGMMA.64x128x16.F32 R88, gdesc[UR8], R88, gsb0 ;  /* 0x01e00000085879f0 */ /* 0x000fe20008000858 */
[----:B------:R-:W-:Y:S01]  /*45d0*/  UIADD3 UR8, UR5, 0x202, URZ ;  /* 0x0000020205087890 */ /* 0x000fe2000fffe03f */
[----:B------:R-:W-:Y:S01]  /*45e0*/  UMOV UR9, 0x40000040 ;  /* 0x4000004000097882 */ /* 0x000fe20000000000 */
[----:B------:R-:W-:Y:S02]  /*45f0*/  WARPGROUP.DEPBAR.LE gsb0, 0x0 ;  /* 0x00008000000079c5 */ /* 0x000fe40000010000 */
[----:B------:R-:W-:-:S07]  /*4600*/  WARPGROUP.ARRIVE ;  /* 0x00000000000079c5 */ /* 0x000fce0000000000 */
[----:B------:R-:W-:Y:S01]  /*4610*/  HGMMA.64x128x16.F32 R24, gdesc[UR8], R24, gsb0 ;  /* 0x01e00000081879f0 */ /* 0x000fe20008000818 */
        /* <DEDUP_REMOVED lines=69> */
[----:B------:R-:W-:-:S04]  /*4a70*/  UIADD3 UR5, UR40, 0x1, URZ ;  /* 0x0000000128057890 */ /* 0x000fc8000fffe03f */
[----:B------:R-:W-:-:S04]  /*4a80*/  UISETP.NE.AND UP0, UPT, UR5, 0x3, UPT ;  /* 0x000000030500788c */ /* 0x000fc8000bf05270 */
[----:B------:R-:W-:Y:S02]  /*4a90*/  USEL UR4, URZ, 0x1, UP0 ;  /* 0x000000013f047887 */ /* 0x000fe40008000000 */
[----:B------:R-:W-:Y:S02]  /*4aa0*/  USEL UR5, UR5, URZ, UP0 ;  /* 0x0000003f05057287 */ /* 0x000fe40008000000 */
[----:B------:R-:W-:-:S06]  /*4ab0*/  ULOP3.LUT UR4, UR41, UR4, URZ, 0x3c, !UPT ;  /* 0x0000000429047292 */ /* 0x000fcc000f8e3c3f */
[----:B------:R-:W-:Y:S01]  /*4ac0*/  IMAD.U32 R7, RZ, RZ, UR4 ;  /* 0x00000004ff077e24 */ /* 0x000fe2000f8e00ff */
[----:B------:R-:W-:Y:S01]  /*4ad0*/  UMOV UR4, 0x1 ;  /* 0x0000000100047882 */ /* 0x000fe20000000000 */
[----:B------:R-:W-:Y:S02]  /*4ae0*/  WARPGROUP.DEPBAR.LE gsb0, 0x0 ;  /* 0x00008000000079c5 */ /* 0x000fe40000010000 */
[----:B------:R-:W-:-:S06]  /*4af0*/  WARPGROUP.ARRIVE ;  /* 0x00000000000079c5 */ /* 0x000fcc0000000000 */
[----:B------:R-:W-:Y:S03]  /*4b00*/  HGMMA.64x128x16.F32 R24, gdesc[UR8], R24, gsb0 ;  /* 0x01e00000081879f0 */ /* 0x000fe60008000818 */
[----:B------:R-:W-:Y:S02]  /*4b10*/  WARPGROUP.DEPBAR.LE gsb0, 0x0 ;  /* 0x00008000000079c5 */ /* 0x000fe40000010000 */
.L_x_38:
[----:B-12---:R-:W-:-:S05]  /*4b20*/  VIMNMX R3, R6, 0x1, PT ;  /* 0x0000000106037848 */ /* 0x006fca0003fe0100 */
[----:B------:R-:W-:-:S05]  /*4b30*/  IMAD.IADD R6, R6, 0x1, -R3 ;  /* 0x0000000106067824 */ /* 0x000fca00078e0a03 */
[----:B------:R-:W-:-:S13]  /*4b40*/  ISETP.GE.AND P0, PT, R6, 0x1, PT ;  /* 0x000000010600780c */ /* 0x000fda0003f06270 */
[----:B------:R-:W-:Y:S05]  /*4b50*/  @!P0 BRA `(.L_x_43) ;  /* 0x0000000800388947 */ /* 0x000fea0003800000 */
[----:B------:R-:W-:Y:S01]  /*4b60*/  MOV R3, R6 ;  /* 0x0000000600037202 */ /* 0x000fe20000000f00 */
[----:B------:R-:W-:-:S07]  /*4b70*/  IMAD.U32 R4, RZ, RZ, UR40 ;  /* 0x00000028ff047e24 */ /* 0x000fce000f8e00ff */
.L_x_50:
[----:B------:R-:W-:-:S06]  /*4b80*/  UISETP.NE.AND UP0, UPT, UR43, 0x3, UPT ;  /* 0x000000032b00788c */ /* 0x000fcc000bf05270 */
[----:B------:R-:W-:-:S13]  /*4b90*/  PLOP3.LUT P1, PT, PT, PT, UP0, 0x80, 0x0 ;  /* 0x000000000000781c */ /* 0x000fda0003f2f008 */
[----:B------:R-:W-:Y:S05]  /*4ba0*/  @!P1 BRA `(.L_x_44) ;  /* 0x0000000000049947 */ /* 0x000fea0003800000 */
[----:B------:R-:W-:Y:S01]  /*4bb0*/  BPT.TRAP 0x1 ;  /* 0x000000040000795c */ /* 0x000fe20000300000 */
.L_x_44:
[----:B------:R-:W-:Y:S01]  /*4bc0*/  ULEA UR6, UR5, UR47, 0x3 ;  /* 0x0000002f05067291 */ /* 0x000fe2000f8e183f */
[----:B------:R-:W-:-:S08]  /*4bd0*/  SHF.L.U32 R5, R7, 0x1f, RZ ;  /* 0x0000001f07057819 */ /* 0x000fd000000006ff */
[----:B------:R1:W2:Y:S01]  /*4be0*/  SYNCS.PHASECHK.TRANS64.TRYWAIT P0, [UR6+0x34480], R5 ;  /* 0x03448005ff0075a7 */ /* 0x0002a20008000146 */
[----:B------:R-:W-:Y:S05]  /*4bf0*/  @!P1 BRA `(.L_x_45) ;  /* 0x0000000000049947 */ /* 0x000fea0003800000 */
[----:B------:R-:W-:Y:S01]  /*4c00*/  BPT.TRAP 0x1 ;  /* 0x000000040000795c */ /* 0x000fe20000300000 */
.L_x_45:
[----:B--2---:R-:W-:Y:S05]  /*4c10*/  @P0 BRA `(.L_x_46) ;  /* 0x0000000000080947 */ /* 0x004fea0003800000 */
[----:B------:R-:W2:Y:S02]  /*4c20*/  SYNCS.PHASECHK.TRANS64.TRYWAIT P0, [UR6+0x34480], R5 ;  /* 0x03448005ff0075a7 */ /* 0x000ea40008000146 */
[----:B--2---:R-:W-:Y:S05]  /*4c30*/  @!P0 BRA `(.L_x_47) ;  /* 0x000000a000bc8947 */ /* 0x004fea0003800000 */
.L_x_46:
        /* <DEDUP_REMOVED lines=8> */
[----:B------:R-:W-:Y:S02]  /*4cc0*/  UISETP.NE.U32.AND UP0, UPT, UR4, URZ, UPT ;  /* 0x0000003f0400728c */ /* 0x000fe4000bf05070 */
[----:B------:R-:W-:Y:S02]  /*4cd0*/  ULEA UR7, UR5, UR6, 0xb ;  /* 0x0000000605077291 */ /* 0x000fe4000f8e583f */
[----:B------:R-:W-:Y:S01]  /*4ce0*/  ULEA UR6, UR5, UR8, 0xb ;  /* 0x0000000805067291 */ /* 0x000fe2000f8e583f */
[----:B------:R-:W-:Y:S01]  /*4cf0*/  UMOV UR9, 0x40000040 ;  /* 0x4000004000097882 */ /* 0x000fe20000000000 */
[----:B------:R-:W-:-:S03]  /*4d00*/  UMOV UR11, 0x40000040 ;  /* 0x40000040000b7882 */ /* 0x000fc60000000000 */
[----:B------:R-:W-:Y:S02]  /*4d10*/  UMOV UR8, UR7 ;  /* 0x0000000700087c82 */ /* 0x000fe40008000000 */
[----:B------:R-:W-:Y:S02]  /*4d20*/  UMOV UR10, UR6 ;  /* 0x00000006000a7c82 */ /* 0x000fe40008000000 */
[----:B------:R-:W-:Y:S01]  /*4d30*/  HGMMA.64x128x16.F32 R88, gdesc[UR8], R88, UP0, gsb0 ;  /* 0x01e00000085879f0 */ /* 0x000fe2000b800858 */
[----:B------:R-:W-:Y:S01]  /*4d40*/  UIADD3 UR8, UR7, 0x200, URZ ;  /* 0x0000020007087890 */ /* 0x000fe2000fffe03f */
[----:B------:R-:W-:Y:S01]  /*4d50*/  UMOV UR9, 0x40000040 ;  /* 0x4000004000097882 */ /* 0x000fe20000000000 */
[----:B------:R-:W-:Y:S02]  /*4d60*/  WARPGROUP.DEPBAR.LE gsb0, 0x0 ;  /* 0x00008000000079c5 */ /* 0x000fe40000010000 */
[----:B------:R-:W-:-:S07]  /*4d70*/  WARPGROUP.ARRIVE ;  /* 0x00000000000079c5 */ /* 0x000fce0000000000 */
[----:B------:R-:W-:Y:S01]  /*4d80*/  HGMMA.64x128x16.F32 R24, gdesc[UR8], R24, UP0, gsb0 ;  /* 0x01e00000081879f0 */ /* 0x000fe2000b800818 */
[----:B------:R-:W-:Y:S02]  /*4d90*/  UIADD3 UR8, UR7, 0x2, URZ ;  /* 0x0000000207087890 */ /* 0x000fe4000fffe03f */
[----:B------:R-:W-:Y:S01]  /*4da0*/  UIADD3 UR10, UR6, 0x2, URZ ;  /* 0x00000002060a7890 */ /* 0x000fe2000fffe03f */
[----:B------:R-:W-:Y:S01]  /*4db0*/  UMOV UR9, 0x40000040 ;  /* 0x4000004000097882 */ /* 0x000fe20000000000 */
[----:B------:R-:W-:Y:S01]  /*4dc0*/  UMOV UR11, 0x40000040 ;  /* 0x40000040000b7882 */ /* 0x000fe20000000000 */
[----:B------:R-:W-:Y:S02]  /*4dd0*/  WARPGROUP.DEPBAR.LE gsb0, 0x0 ;  /* 0x00008000000079c5 */ /* 0x000fe40000010000 */
[----:B------:R-:W-:-:S06]  /*4de0*/  WARPGROUP.ARRIVE ;  /* 0x00000000000079c5 */ /* 0x000fcc0000000000 */
        /* <DEDUP_REMOVED lines=77> */
[----:B------:R-:W-:Y:S03]  /*52c0*/  HGMMA.64x128x16.F32 R24, gdesc[UR8], R24, UP0, gsb0 ;  /* 0x01e00000081879f0 */ /* 0x000fe6000b800818 */
[----:B------:R-:W-:Y:S02]  /*52d0*/  WARPGROUP.DEPBAR.LE gsb0, 0x0 ;  /* 0x00008000000079c5 */ /* 0x000fe40000010000 */
[----:B------:R-:W-:Y:S05]  /*52e0*/  @!P1 BRA `(.L_x_48) ;  /* 0x0000000000049947 */ /* 0x000fea0003800000 */
[----:B------:R-:W-:Y:S01]  /*52f0*/  BPT.TRAP 0x1 ;  /* 0x000000040000795c */ /* 0x000fe20000300000 */
.L_x_48:
[----:B------:R-:W-:Y:S01]  /*5300*/  ISETP.NE.AND P0, PT, R23, RZ, PT ;  /* 0x000000ff1700720c */ /* 0x000fe20003f05270 */
[----:B------:R-:W-:-:S12]  /*5310*/  UISETP.GT.U32.AND UP0, UPT, UR42, 0x1, UPT ;  /* 0x000000012a00788c */ /* 0x000fd8000bf04070 */
[----:B-12---:R-:W-:-:S05]  /*5320*/  @P0 LEA R5, R4, UR47, 0x3 ;  /* 0x0000002f04050c11 */ /* 0x006fca000f8e18ff */
[----:B------:R-:W-:-:S05]  /*5330*/  @P0 VIADD R5, R5, 0x34498 ;  /* 0x0003449805050836 */ /* 0x000fca0000000000 */
[----:B------:R-:W-:-:S04]  /*5340*/  @P0 PRMT R5, R22, 0x654, R5 ;  /* 0x0000065416050816 */ /* 0x000fc80000000005 */
[----:B------:R1:W-:Y:S01]  /*5350*/  @P0 SYNCS.ARRIVE.TRANS64.RED.A1T0 RZ, [R5+URZ], RZ ;  /* 0x000000ff05ff09a7 */ /* 0x0003e2000810043f */
[----:B------:R-:W-:-:S13]  /*5360*/  PLOP3.LUT P0, PT, PT, PT, UP0, 0x80, 0x0 ;  /* 0x000000000000781c */ /* 0x000fda0003f0f008 */
[----:B-1----:R-:W-:Y:S05]  /*5370*/  @P0 BRA `(.L_x_49) ;  /* 0x0000000000040947 */ /* 0x002fea0003800000 */
[----:B------:R-:W-:Y:S01]  /*5380*/  BPT.TRAP 0x1 ;  /* 0x000000040000795c */ /* 0x000fe20000300000 */
.L_x_49:
[----:B------:R-:W-:Y:S01]  /*5390*/  UIADD3 UR5, UR5, 0x1, URZ ;  /* 0x0000000105057890 */ /* 0x000fe2000fffe03f */
[C---:B------:R-:W-:Y:S01]  /*53a0*/  ISETP.GT.AND P1, PT, R3.reuse, 0x1, PT ;  /* 0x000000010300780c */ /* 0x040fe20003f24270 */
[----:B------:R-:W-:Y:S02]  /*53b0*/  VIADD R4, R4, 0x1 ;  /* 0x0000000104047836 */ /* 0x000fe40000000000 */
[----:B------:R-:W-:Y:S01]  /*53c0*/  UISETP.NE.AND UP0, UPT, UR5, 0x3, UPT ;  /* 0x000000030500788c */ /* 0x000fe2000bf05270 */
[----:B------:R-:W-:Y:S02]  /*53d0*/  VIADD R3, R3, 0xffffffff ;  /* 0xffffffff03037836 */ /* 0x000fe40000000000 */
[C---:B------:R-:W-:Y:S01]  /*53e0*/  ISETP.NE.AND P0, PT, R4.reuse, 0x3, PT ;  /* 0x000000030400780c */ /* 0x040fe20003f05270 */
[----:B------:R-:W-:Y:S02]  /*53f0*/  USEL UR6, URZ, 0x1, UP0 ;  /* 0x000000013f067887 */ /* 0x000fe40008000000 */
[----:B------:R-:W-:Y:S01]  /*5400*/  USEL UR5, UR5, URZ, UP0 ;  /* 0x0000003f05057287 */ /* 0x000fe20008000000 */
[----:B------:R-:W-:-:S03]  /*5410*/  SEL R4, R4, RZ, P0 ;  /* 0x000000ff04047207 */ /* 0x000fc60000000000 */
[----:B------:R-:W-:Y:S01]  /*5420*/  LOP3.LUT R7, R7, UR6, RZ, 0x3c, !PT ;  /* 0x0000000607077c12 */ /* 0x000fe2000f8e3cff */
[----:B------:R-:W-:Y:S07]  /*5430*/  @P1 BRA `(.L_x_50) ;  /* 0xfffffff400d01947 */ /* 0x000fee000383ffff */
.L_x_43:
[----:B------:R-:W-:Y:S01]  /*5440*/  ISETP.GE.AND P0, PT, R8, 0x1, PT ;  /* 0x000000010800780c */ /* 0x000fe20003f06270 */
[----:B------:R-:W-:-:S04]  /*5450*/  IMAD.U32 R3, RZ, RZ, UR56 ;  /* 0x00000038ff037e24 */ /* 0x000fc8000f8e00ff */
[----:B------:R1:W-:Y:S08]  /*5460*/  SYNCS.ARRIVE.TRANS64.A1T0 RZ, [R3+UR48], RZ ;  /* 0x000000ff03ff79a7 */ /* 0x0003f00008100030 */
[----:B-1----:R-:W-:Y:S05]  /*5470*/  @!P0 BRA `(.L_x_51) ;  /* 0x0000000000448947 */ /* 0x002fea0003800000 */
[----:B------:R-:W-:-:S06]  /*5480*/  UISETP.NE.AND UP0, UPT, UR43, 0x3, UPT ;  /* 0x000000032b00788c */ /* 0x000fcc000bf05270 */
[----:B------:R-:W-:-:S13]  /*5490*/  PLOP3.LUT P0, PT, PT, PT, UP0, 0x80, 0x0 ;  /* 0x000000000000781c */ /* 0x000fda0003f0f008 */
[----:B------:R-:W-:Y:S05]  /*54a0*/  @!P0 BRA `(.L_x_52) ;  /* 0x0000000000048947 */ /* 0x000fea0003800000 */
[----:B------:R-:W-:Y:S01]  /*54b0*/  BPT.TRAP 0x1 ;  /* 0x000000040000795c */ /* 0x000fe20000300000 */
.L_x_52:
[----:B------:R-:W-:Y:S01]  /*54c0*/  ISETP.NE.AND P0, PT, R23, RZ, PT ;  /* 0x000000ff1700720c */ /* 0x000fe20003f05270 */
[----:B------:R-:W-:-:S12]  /*54d0*/  UISETP.GT.U32.AND UP0, UPT, UR42, 0x1, UPT ;  /* 0x000000012a00788c */ /* 0x000fd8000bf04070 */
[----:B------:R-:W-:-:S04]  /*54e0*/  @P0 VIADD R3, R6, UR40 ;  /* 0x0000002806030c36 */ /* 0x000fc80008000000 */
[----:B------:R-:W-:-:S05]  /*54f0*/  @P0 IMAD.WIDE.U32 R4, R3, -0x55555555, RZ ;  /* 0xaaaaaaab03040825 */ /* 0x000fca00078e00ff */
[----:B------:R-:W-:-:S05]  /*5500*/  @P0 SHF.R.U32.HI R4, RZ, 0x1, R5 ;  /* 0x00000001ff040819 */ /* 0x000fca0000011605 */
[----:B------:R-:W-:-:S05]  /*5510*/  @P0 IMAD R3, R4, -0x3, R3 ;  /* 0xfffffffd04030824 */ /* 0x000fca00078e0203 */
[----:B------:R-:W-:-:S05]  /*5520*/  @P0 LEA R3, R3, UR47, 0x3 ;  /* 0x0000002f03030c11 */ /* 0x000fca000f8e18ff */
[----:B------:R-:W-:-:S05]  /*5530*/  @P0 VIADD R3, R3, 0x34498 ;  /* 0x0003449803030836 */ /* 0x000fca0000000000 */
[----:B------:R-:W-:-:S04]  /*5540*/  @P0 PRMT R3, R22, 0x654, R3 ;  /* 0x0000065416030816 */ /* 0x000fc80000000003 */
[----:B------:R1:W-:Y:S01]  /*5550*/  @P0 SYNCS.ARRIVE.TRANS64.RED.A1T0 RZ, [R3+URZ], RZ ;  /* 0x000000ff03ff09a7 */ /* 0x0003e2000810043f */
[----:B------:R-:W-:-:S13]  /*5560*/  PLOP3.LUT P0, PT, PT, PT, UP0, 0x80, 0x0 ;  /* 0x000000000000781c */ /* 0x000fda0003f0f008 */
[----:B-1----:R-:W-:Y:S05]  /*5570*/  @P0 BRA `(.L_x_51) ;  /* 0x0000000000040947 */ /* 0x002fea0003800000 */
[----:B------:R-:W-:Y:S01]  /*5580*/  BPT.TRAP 0x1 ;  /* 0x000000040000795c */ /* 0x000fe20000300000 */
.L_x_51:
[----:B------:R-:W-:Y:S02]  /*5590*/  SHF.L.U32 R3, R156, 0x1f, RZ ;  /* 0x0000001f9c037819 */ /* 0x000fe400000006ff */
[----:B------:R-:W-:Y:S02]  /*55a0*/  R2UR UR4, R8 ;  /* 0x00000000080472ca */ /* 0x000fe400000e0000 */
[----:B------:R-:W1:Y:S11]  /*55b0*/  SYNCS.PHASECHK.TRANS64.TRYWAIT P0, [R10+UR50+0x10], R3 ;  /* 0x000010030a0075a7 */ /* 0x000e760008000172 */
[----:B------:R-:W-:-:S04]  /*55c0*/  UIADD3 UR4, UR4, 0x7f, URZ ;  /* 0x0000007f04047890 */ /* 0x000fc8000fffe03f */
[----:B------:R-:W-:-:S04]  /*55d0*/  USHF.R.S32.HI UR5, URZ, 0x1f, UR4 ;  /* 0x0000001f3f057899 */ /* 0x000fc80008011404 */
[----:B------:R-:W-:-:S04]  /*55e0*/  ULEA.HI UR5, UR5, UR4, URZ, 0x7 ;  /* 0x0000000405057291 */ /* 0x000fc8000f8f383f */
[----:B------:R-:W-:Y:S01]  /*55f0*/  USHF.R.S32.HI UR5, URZ, 0x7, UR5 ;  /* 0x000000073f057899 */ /* 0x000fe20008011405 */
[----:B-1----:R-:W-:Y:S11]  /*5600*/  @!P0 BRA `(.L_x_53) ;  /* 0x0000009800608947 */ /* 0x002ff60003800000 */
.L_x_274:
[----:B------:R-:W-:Y:S01]  /*5610*/  UIADD3 UR40, UR5, UR40, URZ ;  /* 0x0000002805287290 */ /* 0x000fe2000fffe03f */
[----:B------:R-:W-:Y:S01]  /*5620*/  LOP3.LUT P0, RZ, R0, 0xff, RZ, 0xc0, !PT ;  /* 0x000000ff00ff7812 */ /* 0x000fe2000780c0ff */
[----:B------:R-:W-:Y:S02]  /*5630*/  UISETP.GE.U32.AND UP1, UPT, UR5, 0x3, UPT ;  /* 0x000000030500788c */ /* 0x000fe4000bf26070 */
[----:B------:R-:W-:-:S04]  /*5640*/  UISETP.GT.U32.AND UP0, UPT, UR40, 0x2, UPT ;  /* 0x000000022800788c */ /* 0x000fc8000bf04070 */
[----:B------:R-:W-:Y:S02]  /*5650*/  UISETP.LT.U32.AND UP0, UPT, UR5, 0x3, UP0 ;  /* 0x000000030500788c */ /* 0x000fe40008701070 */
[----:B------:R-:W-:Y:S02]  /*5660*/  UIMAD.WIDE.U32 UR4, UR40, -0x55555555, URZ ;  /* 0xaaaaaaab280478a5 */ /* 0x000fe4000f8e003f */
[----:B------:R-:W-:Y:S02]  /*5670*/  USEL UR6, URZ, 0x1, !UP0 ;  /* 0x000000013f067887 */ /* 0x000fe4000c000000 */
[----:B------:R-:W-:Y:S02]  /*5680*/  USHF.R.U32.HI UR4, URZ, 0x1, UR5 ;  /* 0x000000013f047899 */ /* 0x000fe40008011605 */
[----:B------:R-:W-:Y:S02]  /*5690*/  ULOP3.LUT UR41, UR41, UR6, URZ, 0x3c, !UPT ;  /* 0x0000000629297292 */ /* 0x000fe4000f8e3c3f */
[----:B------:R-:W-:-:S02]  /*56a0*/  UIMAD UR40, UR4, -0x3, UR40 ;  /* 0xfffffffd042878a4 */ /* 0x000fc4000f8e0228 */
[----:B------:R-:W-:Y:S01]  /*56b0*/  @UP1 ULOP3.LUT UR41, UR41, 0x1, UR4, 0x78, !UPT ;  /* 0x0000000129291892 */ /* 0x000fe2000f8e7804 */
[----:B------:R-:W-:Y:S11]  /*56c0*/  @!P0 BRA `(.L_x_54) ;  /* 0x00000000000c8947 */ /* 0x000ff60003800000 */
[----:B------:R-:W-:-:S04]  /*56d0*/  DEPBAR {5,4,3,2,1,0} ;  /* 0x0000003f0000791a */ /* 0x000fc80000000000 */
[----:B------:R2:W-:Y:S02]  /*56e0*/  UTMACCTL.IV [UR36] ;  /* 0x00000000240079b9 */ /* 0x0005e40008000000 */
[----:B--2---:R-:W-:Y:S01]  /*56f0*/  NOP ;  /* 0x0000000000007918 */ /* 0x004fe20000000000 */
.L_x_54:
[----:B------:R-:W-:Y:S01]  /*5700*/  UIADD3 UR4, UR47, 0x30000, URZ ;  /* 0x000300002f047890 */ /* 0x000fe2000fffe03f */
[----:B------:R-:W-:Y:S02]  /*5710*/  R2UR UR45, R16 ;  /* 0x00000000102d72ca */ /* 0x000fe400000e0000 */
[----:B------:R-:W-:Y:S01]  /*5720*/  R2UR UR46, R17 ;  /* 0x00000000112e72ca */ /* 0x000fe200000e0000 */
[----:B------:R-:W-:-:S06]  /*5730*/  ULOP3.LUT UP0, URZ, UR4, 0x3ff, URZ, 0xc0, !UPT ;  /* 0x000003ff043f7892 */ /* 0x000fcc000f80c03f */
[----:B------:R-:W-:-:S04]  /*5740*/  PLOP3.LUT P0, PT, PT, PT, UP0, 0x80, 0x0 ;  /* 0x000000000000781c */ /* 0x000fc80003f0f008 */
[----:B------:R-:W-:Y:S02]  /*5750*/  USHF.L.U32 UR45, UR45, 0x7, URZ ;  /* 0x000000072d2d7899 */ /* 0x000fe4000800063f */
[----:B------:R-:W-:-:S07]  /*5760*/  USHF.L.U32 UR46, UR46, 0x7, URZ ;  /* 0x000000072e2e7899 */ /* 0x000fce000800063f */
[----:B------:R-:W-:Y:S05]  /*5770*/  @!P0 BRA `(.L_x_55) ;  /* 0x00000000007c8947 */ /* 0x000fea0003800000 */
[----:B------:R-:W-:Y:S01]  /*5780*/  MOV R16, 0x0 ;  /* 0x0000000000107802 */ /* 0x000fe20000000f00 */
[----:B------:R-:W-:Y:S01]  /*5790*/  ULDC.64 UR4, c[0x4][0x68] ;  /* 0x01001a0000047ab9 */ /* 0x000fe20000000a00 */
[----:B------:R-:W-:Y:S01]  /*57a0*/  ULDC.64 UR6, c[0x4][0x8] ;  /* 0x0100020000067ab9 */ /* 0x000fe20000000a00 */
[----:B-1----:R-:W-:Y:S01]  /*57b0*/  IMAD.U32 R4, RZ, RZ, UR4 ;  /* 0x00000004ff047e24 */ /* 0x002fe2000f8e00ff */
[----:B------:R1:W2:Y:S01]  /*57c0*/  LDC.64 R14, c[0x4][R16] ;  /* 0x01000000100e7b82 */ /* 0x0002a20000000a00 */
[----:B------:R-:W-:Y:S01]  /*57d0*/  MOV R5, UR5 ;  /* 0x0000000500057c02 */ /* 0x000fe20008000f00 */
[----:B------:R-:W-:Y:S01]  /*57e0*/  ULDC.64 UR4, c[0x4][0x70] ;  /* 0x01001c0000047ab9 */ /* 0x000fe20000000a00 */
[----:B------:R-:W-:Y:S02]  /*57f0*/  IMAD.U32 R10, RZ, RZ, UR6 ;  /* 0x00000006ff0a7e24 */ /* 0x000fe4000f8e00ff */
[----:B------:R-:W-:Y:S02]  /*5800*/  IMAD.U32 R6, RZ, RZ, UR4 ;  /* 0x00000004ff067e24 */ /* 0x000fe4000f8e00ff */
[----:B------:R-:W-:-:S02]  /*5810*/  IMAD.U32 R7, RZ, RZ, UR5 ;  /* 0x00000005ff077e24 */ /* 0x000fc4000f8e00ff */
[----:B------:R-:W-:Y:S02]  /*5820*/  IMAD.U32 R11, RZ, RZ, UR7 ;  /* 0x00000007ff0b7e24 */ /* 0x000fe4000f8e00ff */
[----:B------:R-:W-:Y:S02]  /*5830*/  IMAD.MOV.U32 R8, RZ, RZ, 0x70 ;  /* 0x00000070ff087424 */ /* 0x000fe400078e00ff */
[----:B------:R-:W-:Y:S02]  /*5840*/  IMAD.MOV.U32 R12, RZ, RZ, 0x1 ;  /* 0x00000001ff0c7424 */ /* 0x000fe400078e00ff */
[----:B-1----:R-:W-:-:S07]  /*5850*/  IMAD.MOV.U32 R13, RZ, RZ, RZ ;  /* 0x000000ffff0d7224 */ /* 0x002fce00078e00ff */
[----:B------:R-:W-:-:S07]  /*5860*/  LEPC R20, `(.L_x_56) ;  /* 0x000000001014794e */ /* 0x000fce0000000000 */
[----:B--2---:R-:W-:Y:S05]  /*5870*/  CALL.ABS.NOINC R14 ;  /* 0x000000000e007343 */ /* 0x004fea0003c00000 */
.L_x_56:
[----:B------:R-:W1:Y:S01]  /*5880*/  LDC.64 R16, c[0x4][R16] ;  /* 0x0100000010107b82 */ /* 0x000e620000000a00 */
[----:B------:R-:W-:Y:S01]  /*5890*/  ULDC.64 UR4, c[0x4][0x68] ;  /* 0x01001a0000047ab9 */ /* 0x000fe20000000a00 */
[----:B------:R-:W-:Y:S01]  /*58a0*/  ULDC.64 UR6, c[0x4][0x8] ;  /* 0x0100020000067ab9 */ /* 0x000fe20000000a00 */
[----:B------:R-:W-:Y:S01]  /*58b0*/  IMAD.U32 R4, RZ, RZ, UR4 ;  /* 0x00000004ff047e24 */ /* 0x000fe2000f8e00ff */
        /* <DEDUP_REMOVED lines=8> */
[----:B------:R-:W-:-:S07]  /*5940*/  IMAD.MOV.U32 R13, RZ, RZ, RZ ;  /* 0x000000ffff0d7224 */ /* 0x000fce00078e00ff */
[----:B------:R-:W-:-:S07]  /*5950*/  LEPC R20, `(.L_x_55) ;  /* 0x000000001014794e */ /* 0x000fce0000000000 */
[----:B-1----:R-:W-:Y:S05]  /*5960*/  CALL.ABS.NOINC R16 ;  /* 0x0000000010007343 */ /* 0x002fea0003c00000 */
.L_x_55:
[----:B------:R-:W-:Y:S02]  /*5970*/  ULDC.64 UR4, c[0x0][0x590] ;  /* 0x0001640000047ab9 */ /* 0x000fe40000000a00 */
[----:B------:R-:W-:-:S04]  /*5980*/  ISETP.NE.U32.AND P0, PT, RZ, UR4, PT ;  /* 0x00000004ff007c0c */ /* 0x000fc8000bf05070 */
[----:B------:R-:W-:-:S13]  /*5990*/  ISETP.NE.AND.EX P0, PT, RZ, UR5, PT, P0 ;  /* 0x00000005ff007c0c */ /* 0x000fda000bf05300 */
[----:B------:R-:W-:Y:S05]  /*59a0*/  @!P0 BRA `(.L_x_57) ;  /* 0x0000000000148947 */ /* 0x000fea0003800000 */
[----:B-1----:R-:W-:-:S04]  /*59b0*/  LEA R4, P0, R18, UR4, 0x3 ;  /* 0x0000000412047c11 */ /* 0x002fc8000f8018ff */
[----:B------:R-:W-:-:S06]  /*59c0*/  LEA.HI.X R5, R18, UR5, R19, 0x3, P0 ;  /* 0x0000000512057c11 */ /* 0x000fcc00080f1c13 */
[----:B------:R-:W2:Y:S04]  /*59d0*/  LDG.E.64 R4, desc[UR38][R4.64] ;  /* 0x0000002604047981 */ /* 0x000ea8000c1e1b00 */
[----:B--2---:R1:W5:Y:S01]  /*59e0*/  LD.E R0, desc[UR38][R4.64] ;  /* 0x0000002604007980 */ /* 0x004362000c101900 */
[----:B------:R-:W-:Y:S05]  /*59f0*/  BRA `(.L_x_58) ;  /* 0x0000000000307947 */ /* 0x000fea0003800000 */
.L_x_57:
[----:B------:R-:W-:Y:S02]  /*5a00*/  ULDC.64 UR4, c[0x0][0x588] ;  /* 0x0001620000047ab9 */ /* 0x000fe40000000a00 */
[----:B------:R-:W-:-:S04]  /*5a10*/  ISETP.NE.U32.AND P0, PT, RZ, UR4, PT ;  /* 0x00000004ff007c0c */ /* 0x000fc8000bf05070 */
[----:B------:R-:W-:-:S13]  /*5a20*/  ISETP.NE.AND.EX P0, PT, RZ, UR5, PT, P0 ;  /* 0x00000005ff007c0c */ /* 0x000fda000bf05300 */
[----:B------:R-:W-:Y:S05]  /*5a30*/  @!P0 BRA `(.L_x_59) ;  /* 0x0000000000188947 */ /* 0x000fea0003800000 */
[----:B-1----:R-:W1:Y:S01]  /*5a40*/  LDC.64 R4, c[0x0][0x588] ;  /* 0x00016200ff047b82 */ /* 0x002e620000000a00 */
[----:B------:R-:W-:Y:S02]  /*5a50*/  ULDC UR4, c[0x0][0x598] ;  /* 0x0001660000047ab9 */ /* 0x000fe40000000800 */
[----:B------:R-:W-:-:S04]  /*5a60*/  IMAD R3, R18, UR4, RZ ;  /* 0x0000000412037c24 */ /* 0x000fc8000f8e02ff */
[----:B-1----:R-:W-:-:S05]  /*5a70*/  IMAD.WIDE R4, R3, 0x4, R4 ;  /* 0x0000000403047825 */ /* 0x002fca00078e0204 */
[----:B------:R2:W5:Y:S01]  /*5a80*/  LDG.E R0, desc[UR38][R4.64] ;  /* 0x0000002604007981 */ /* 0x000562000c1e1900 */
[----:B------:R-:W-:Y:S05]  /*5a90*/  BRA `(.L_x_58) ;  /* 0x0000000000087947 */ /* 0x000fea0003800000 */
.L_x_59:
[----:B------:R-:W-:Y:S02]  /*5aa0*/  ULDC UR4, c[0x0][0x580] ;  /* 0x0001600000047ab9 */ /* 0x000fe40000000800 */
[----:B------:R-:W-:-:S07]  /*5ab0*/  IMAD.U32 R0, RZ, RZ, UR4 ;  /* 0x00000004ff007e24 */ /* 0x000fce000f8e00ff */
.L_x_58:
[----:B------:R-:W-:Y:S02]  /*5ac0*/  ULDC.64 UR4, c[0x0][0x5b8] ;  /* 0x00016e0000047ab9 */ /* 0x000fe40000000a00 */
[----:B------:R-:W-:-:S04]  /*5ad0*/  ISETP.NE.U32.AND P0, PT, RZ, UR4, PT ;  /* 0x00000004ff007c0c */ /* 0x000fc8000bf05070 */
[----:B------:R-:W-:-:S13]  /*5ae0*/  ISETP.NE.AND.EX P0, PT, RZ, UR5, PT, P0 ;  /* 0x00000005ff007c0c */ /* 0x000fda000bf05300 */
[----:B------:R-:W-:Y:S05]  /*5af0*/  @!P0 BRA `(.L_x_60) ;  /* 0x0000000000148947 */ /* 0x000fea0003800000 */
[----:B-12---:R-:W-:-:S04]  /*5b00*/  LEA R4, P0, R18, UR4, 0x3 ;  /* 0x0000000412047c11 */ /* 0x006fc8000f8018ff */
[----:B------:R-:W-:-:S06]  /*5b10*/  LEA.HI.X R5, R18, UR5, R19, 0x3, P0 ;  /* 0x0000000512057c11 */ /* 0x000fcc00080f1c13 */
[----:B------:R-:W2:Y:S04]  /*5b20*/  LDG.E.64 R4, desc[UR38][R4.64] ;  /* 0x0000002604047981 */ /* 0x000ea8000c1e1b00 */
[----:B--2---:R1:W5:Y:S01]  /*5b30*/  LD.E R3, desc[UR38][R4.64] ;  /* 0x0000002604037980 */ /* 0x004362000c101900 */
[----:B------:R-:W-:Y:S05]  /*5b40*/  BRA `(.L_x_61) ;  /* 0x0000000000307947 */ /* 0x000fea0003800000 */
.L_x_60:
[----:B------:R-:W-:Y:S02]  /*5b50*/  ULDC.64 UR4, c[0x0][0x5b0] ;  /* 0x00016c0000047ab9 */ /* 0x000fe40000000a00 */
[----:B------:R-:W-:-:S04]  /*5b60*/  ISETP.NE.U32.AND P0, PT, RZ, UR4, PT ;  /* 0x00000004ff007c0c */ /* 0x000fc8000bf05070 */
[----:B------:R-:W-:-:S13]  /*5b70*/  ISETP.NE.AND.EX P0, PT, RZ, UR5, PT, P0 ;  /* 0x00000005ff007c0c */ /* 0x000fda000bf05300 */
[----:B------:R-:W-:Y:S05]  /*5b80*/  @!P0 BRA `(.L_x_62) ;  /* 0x0000000000188947 */ /* 0x000fea0003800000 */
[----:B-12---:R-:W1:Y:S01]  /*5b90*/  LDC.64 R4, c[0x0][0x5b0] ;  /* 0x00016c00ff047b82 */ /* 0x006e620000000a00 */
[----:B------:R-:W-:Y:S02]  /*5ba0*/  ULDC UR4, c[0x0][0x5c0] ;  /* 0x0001700000047ab9 */ /* 0x000fe40000000800 */
[----:B------:R-:W-:-:S04]  /*5bb0*/  IMAD R3, R18, UR4, RZ ;  /* 0x0000000412037c24 */ /* 0x000fc8000f8e02ff */
[----:B-1----:R-:W-:-:S05]  /*5bc0*/  IMAD.WIDE R4, R3, 0x4, R4 ;  /* 0x0000000403047825 */ /* 0x002fca00078e0204 */
[----:B------:R2:W5:Y:S01]  /*5bd0*/  LDG.E R3, desc[UR38][R4.64] ;  /* 0x0000002604037981 */ /* 0x000562000c1e1900 */
[----:B------:R-:W-:Y:S05]  /*5be0*/  BRA `(.L_x_61) ;  /* 0x0000000000087947 */ /* 0x000fea0003800000 */
.L_x_62:
[----:B------:R-:W-:Y:S02]  /*5bf0*/  ULDC UR4, c[0x0][0x5a8] ;  /* 0x00016a0000047ab9 */ /* 0x000fe40000000800 */
[----:B-1----:R-:W-:-:S07]  /*5c00*/  MOV R3, UR4 ;  /* 0x0000000400037c02 */ /* 0x002fce0008000f00 */
.L_x_61:
[----:B------:R-:W-:Y:S01]  /*5c10*/  ISETP.GT.U32.AND P0, PT, R153, 0x3e, PT ;  /* 0x0000003e9900780c */ /* 0x000fe20003f04070 */
[----:B------:R-:W-:Y:S01]  /*5c20*/  BSSY B0, `(.L_x_63) ;  /* 0x0000007000007945 */ /* 0x000fe20003800000 */
[----:B------:R-:W-:-:S11]  /*5c30*/  PRMT R8, RZ, 0x7610, R8 ;  /* 0x00007610ff087816 */ /* 0x000fd60000000008 */
[----:B------:R-:W-:Y:S05]  /*5c40*/  @P0 BRA `(.L_x_64) ;  /* 0x0000000000100947 */ /* 0x000fea0003800000 */
[----:B------:R-:W-:-:S03]  /*5c50*/  UMOV UR4, 0xffffffff ;  /* 0xffffffff00047882 */ /* 0x000fc60000000000 */
[----:B------:R-:W-:Y:S05]  /*5c60*/  BRA.DIV UR4, `(.L_x_65) ;  /* 0x0000009204e47947 */ /* 0x000fea000b800000 */
[----:B------:R-:W-:-:S13]  /*5c70*/  ELECT P6, URZ, PT ;  /* 0x00000000003f782f */ /* 0x000fda00038c0000 */
.L_x_276:
[----:B------:R-:W-:-:S07]  /*5c80*/  SEL R8, RZ, 0x1, !P6 ;  /* 0x00000001ff087807 */ /* 0x000fce0007000000 */
.L_x_64:
[----:B------:R-:W-:Y:S05]  /*5c90*/  BSYNC B0 ;  /* 0x0000000000007941 */ /* 0x000fea0003800000 */
.L_x_63:
[----:B-12---:R-:W-:-:S05]  /*5ca0*/  IMAD.U32 R4, RZ, RZ, UR55 ;  /* 0x00000037ff047e24 */ /* 0x006fca000f8e00ff */
[----:B------:R-:W-:-:S13]  /*5cb0*/  ISETP.NE.AND P0, PT, R4, 0x3, PT ;  /* 0x000000030400780c */ /* 0x000fda0003f05270 */
[----:B------:R-:W-:Y:S05]  /*5cc0*/  @!P0 BRA `(.L_x_66) ;  /* 0x0000000000048947 */ /* 0x000fea0003800000 */
[----:B------:R-:W-:Y:S01]  /*5cd0*/  BPT.TRAP 0x1 ;  /* 0x000000040000795c */ /* 0x000fe20000300000 */
.L_x_66:
[----:B------:R-:W-:Y:S01]  /*5ce0*/  SHF.L.U32 R16, RZ, 0x1f, RZ ;  /* 0x0000001fff107819 */ /* 0x000fe200000006ff */
[----:B------:R-:W-:Y:S01]  /*5cf0*/  IMAD.MOV.U32 R4, RZ, RZ, RZ ;  /* 0x000000ffff047224 */ /* 0x000fe200078e00ff */
[----:B-----5:R-:W-:Y:S02]  /*5d00*/  FSETP.NEU.AND P1, PT, R0, RZ, PT ;  /* 0x000000ff0000720b */ /* 0x020fe40003f2d000 */
[----:B------:R-:W1:Y:S11]  /*5d10*/  SYNCS.PHASECHK.TRANS64.TRYWAIT P2, [UR47+0x344b0], R16 ;  /* 0x0344b010ff0075a7 */ /* 0x000e76000804016f */
[----:B------:R-:W-:Y:S01]  /*5d20*/  @P1 LEA R12, R152, UR47, 0x1 ;  /* 0x0000002f980c1c11 */ /* 0x000fe2000f8e08ff */
[----:B-1----:R-:W-:Y:S06]  /*5d30*/  @!P2 BRA `(.L_x_67) ;  /* 0x0000009000c8a947 */ /* 0x002fec0003800000 */
.L_x_277:
[----:B------:R-:W-:Y:S05]  /*5d40*/  @P1 WARPSYNC.ALL ;  /* 0x0000000000001948 */ /* 0x000fea0003800000 */
[----:B-1----:R-:W1:Y:S01]  /*5d50*/  @P1 LDSM.16.MT88.4 R4, [R12+0x30000] ;  /* 0x030000000c04183b */ /* 0x002e620000004200 */
[----:B------:R-:W-:Y:S01]  /*5d60*/  PRMT R8, R8, 0x9910, RZ ;  /* 0x0000991008087816 */ /* 0x000fe200000000ff */
[----:B------:R-:W-:Y:S01]  /*5d70*/  BSSY B0, `(.L_x_68) ;  /* 0x000000d000007945 */ /* 0x000fe20003800000 */
[-C--:B------:R-:W-:Y:S01]  /*5d80*/  FMUL R88, R88, R3.reuse ;  /* 0x0000000358587220 */ /* 0x080fe20000400000 */
[-C--:B------:R-:W-:Y:S01]  /*5d90*/  FMUL R14, R89, R3.reuse ;  /* 0x00000003590e7220 */ /* 0x080fe20000400000 */
[----:B------:R-:W-:Y:S01]  /*5da0*/  ISETP.NE.AND P2, PT, R8, RZ, PT ;  /* 0x000000ff0800720c */ /* 0x000fe20003f45270 */
[----:B------:R-:W-:Y:S01]  /*5db0*/  FMUL R90, R90, R3 ;  /* 0x000000035a5a7220 */ /* 0x000fe20000400000 */
[----:B------:R2:W3:Y:S01]  /*5dc0*/  @P1 LDSM.16.MT88.4 R8, [R12+0x30800] ;  /* 0x030800000c08183b */ /* 0x0004e20000004200 */
[----:B-1----:R-:W-:-:S02]  /*5dd0*/  HADD2.F32 R13, -RZ, R4.H0_H0 ;  /* 0x20000004ff0d7230 */ /* 0x002fc40000004100 */
[----:B------:R-:W-:Y:S01]  /*5de0*/  HADD2.F32 R15, -RZ, R4.H1_H1 ;  /* 0x30000004ff0f7230 */ /* 0x000fe20000004100 */
[----:B--2---:R-:W-:Y:S07]  /*5df0*/  @P1 BRA `(.L_x_69) ;  /* 0x0000000000101947 */ /* 0x004fee0003800000 */
[----:B------:R-:W-:Y:S01]  /*5e00*/  IMAD.MOV.U32 R5, RZ, RZ, RZ ;  /* 0x000000ffff057224 */ /* 0x000fe200078e00ff */
[----:B------:R-:W-:Y:S02]  /*5e10*/  CS2R R6, SRZ ;  /* 0x0000000000067805 */ /* 0x000fe4000001ff00 */
[----:B---3--:R-:W-:Y:S02]  /*5e20*/  CS2R R8, SRZ ;  /* 0x0000000000087805 */ /* 0x008fe4000001ff00 */
[----:B------:R-:W-:-:S07]  /*5e30*/  CS2R R10, SRZ ;  /* 0x00000000000a7805 */ /* 0x000fce000001ff00 */
.L_x_69:
[----:B------:R-:W-:Y:S05]  /*5e40*/  BSYNC B0 ;  /* 0x0000000000007941 */ /* 0x000fea0003800000 */
.L_x_68:
[--C-:B------:R-:W-:Y:S02]  /*5e50*/  HADD2.F32 R17, -RZ, R5.reuse.H0_H0 ;  /* 0x20000005ff117230 */ /* 0x100fe40000004100 */
[----:B------:R-:W-:Y:S01]  /*5e60*/  FMUL R18, R91, R3 ;  /* 0x000000035b127220 */ /* 0x000fe20000400000 */
[----:B------:R-:W-:Y:S02]  /*5e70*/  HADD2.F32 R19, -RZ, R5.H1_H1 ;  /* 0x30000005ff137230 */ /* 0x000fe40000004100 */
[-C--:B------:R-:W-:Y:S01]  /*5e80*/  FFMA R12, R13, R0.reuse, R88 ;  /* 0x000000000d0c7223 */ /* 0x080fe20000000058 */
[-C--:B------:R-:W-:Y:S01]  /*5e90*/  FFMA R21, R15, R0.reuse, R14 ;  /* 0x000000000f157223 */ /* 0x080fe2000000000e */
[-C--:B------:R-:W-:Y:S01]  /*5ea0*/  FFMA R90, R17, R0.reuse, R90 ;  /* 0x00000000115a7223 */ /* 0x080fe2000000005a */
[--C-:B------:R-:W-:Y:S02]  /*5eb0*/  HADD2.F32 R13, -RZ, R6.reuse.H0_H0 ;  /* 0x20000006ff0d7230 */ /* 0x100fe40000004100 */
[----:B------:R-:W-:Y:S01]  /*5ec0*/  FFMA R89, R19, R0, R18 ;  /* 0x0000000013597223 */ /* 0x000fe20000000012 */
[----:B------:R-:W-:-:S02]  /*5ed0*/  HADD2.F32 R15, -RZ, R6.H1_H1 ;  /* 0x30000006ff0f7230 */ /* 0x000fc40000004100 */
[-C--:B------:R-:W-:Y:S01]  /*5ee0*/  FMUL R92, R92, R3.reuse ;  /* 0x000000035c5c7220 */ /* 0x080fe20000400000 */
[-C--:B------:R-:W-:Y:S01]  /*5ef0*/  FMUL R18, R93, R3.reuse ;  /* 0x000000035d127220 */ /* 0x080fe20000400000 */
[--C-:B------:R-:W-:Y:S02]  /*5f00*/  HADD2.F32 R17, -RZ, R7.reuse.H0_H0 ;  /* 0x20000007ff117230 */ /* 0x100fe40000004100 */
[-C--:B------:R-:W-:Y:S01]  /*5f10*/  FMUL R94, R94, R3.reuse ;  /* 0x000000035e5e7220 */ /* 0x080fe20000400000 */
[----:B------:R-:W-:Y:S02]  /*5f20*/  HADD2.F32 R19, -RZ, R7.H1_H1 ;  /* 0x30000007ff137230 */ /* 0x000fe40000004100 */
[----:B------:R-:W-:Y:S01]  /*5f30*/  FMUL R20, R95, R3 ;  /* 0x000000035f147220 */ /* 0x000fe20000400000 */
[-C--:B------:R-:W-:Y:S01]  /*5f40*/  FFMA R14, R13, R0.reuse, R92 ;  /* 0x000000000d0e7223 */ /* 0x080fe2000000005c */
[-C--:B------:R-:W-:Y:S01]  /*5f50*/  FFMA R91, R15, R0.reuse, R18 ;  /* 0x000000000f5b7223 */ /* 0x080fe20000000012 */
[-C--:B------:R-:W-:Y:S01]  /*5f60*/  FFMA R94, R17, R0.reuse, R94 ;  /* 0x00000000115e7223 */ /* 0x080fe2000000005e */
[----:B------:R-:W-:Y:S01]  /*5f70*/  FFMA R93, R19, R0, R20 ;  /* 0x00000000135d7223 */ /* 0x000fe20000000014 */
[----:B---3--:R-:W-:-:S02]  /*5f80*/  HADD2.F32 R13, -RZ, R8.H0_H0 ;  /* 0x20000008ff0d7230 */ /* 0x008fc40000004100 */
[-C--:B------:R-:W-:Y:S01]  /*5f90*/  FMUL R96, R96, R3.reuse ;  /* 0x0000000360607220 */ /* 0x080fe20000400000 */
[----:B------:R-:W-:Y:S02]  /*5fa0*/  HADD2.F32 R15, -RZ, R8.H1_H1 ;  /* 0x30000008ff0f7230 */ /* 0x000fe40000004100 */
        /* <DEDUP_REMOVED lines=9> */
[----:B------:R-:W-:-:S02]  /*6040*/  HADD2.F32 R13, -RZ, R10.H0_H0 ;  /* 0x2000000aff0d7230 */ /* 0x000fc40000004100 */
        /* <DEDUP_REMOVED lines=11> */
[----:B------:R-:W-:Y:S01]  /*6100*/  F2FP.F16.F32.PACK_AB R97, R97, R98 ;  /* 0x000000626161723e */ /* 0x000fe200000000ff */
[----:B------:R-:W-:Y:S05]  /*6110*/  WARPSYNC.ALL ;  /* 0x0000000000007948 */ /* 0x000fea0003800000 */
[----:B------:R-:W-:Y:S01]  /*6120*/  F2FP.F16.F32.PACK_AB R98, R99, R100 ;  /* 0x000000646362723e */ /* 0x000fe200000000ff */
[----:B------:R-:W-:Y:S01]  /*6130*/  BSSY B0, `(.L_x_70) ;  /* 0x0000016000007945 */ /* 0x000fe20003800000 */
[----:B------:R-:W-:-:S02]  /*6140*/  F2FP.F16.F32.PACK_AB R99, R20, R17 ;  /* 0x000000111463723e */ /* 0x000fc400000000ff */
[----:B------:R-:W-:Y:S02]  /*6150*/  F2FP.F16.F32.PACK_AB R12, R21, R12 ;  /* 0x0000000c150c723e */ /* 0x000fe400000000ff */
[----:B------:R-:W-:Y:S02]  /*6160*/  F2FP.F16.F32.PACK_AB R13, R89, R90 ;  /* 0x0000005a590d723e */ /* 0x000fe400000000ff */
[----:B------:R-:W-:Y:S02]  /*6170*/  F2FP.F16.F32.PACK_AB R14, R91, R14 ;  /* 0x0000000e5b0e723e */ /* 0x000fe400000000ff */
[----:B------:R-:W-:Y:S02]  /*6180*/  F2FP.F16.F32.PACK_AB R15, R93, R94 ;  /* 0x0000005e5d0f723e */ /* 0x000fe400000000ff */
[----:B------:R-:W-:Y:S02]  /*6190*/  LEA R17, R152, UR47, 0x1 ;  /* 0x0000002f98117c11 */ /* 0x000fe4000f8e08ff */
[----:B------:R-:W-:-:S03]  /*61a0*/  F2FP.F16.F32.PACK_AB R96, R95, R96 ;  /* 0x000000605f60723e */ /* 0x000fc600000000ff */
[----:B------:R1:W-:Y:S04]  /*61b0*/  STSM.16.MT88.4 [R17+0x30000], R12 ;  /* 0x0300000c11007844 */ /* 0x0003e80000004200 */
[----:B------:R1:W-:Y:S01]  /*61c0*/  STSM.16.MT88.4 [R17+0x30800], R96 ;  /* 0x0308006011007844 */ /* 0x0003e20000004200 */
[----:B------:R-:W-:Y:S01]  /*61d0*/  @!PT LDS RZ, [RZ] ;  /* 0x00000000fffff984 */ /* 0x000fe20000000800 */
[----:B------:R-:W-:Y:S01]  /*61e0*/  @!PT LDS RZ, [RZ] ;  /* 0x00000000fffff984 */ /* 0x000fe20000000800 */
[----:B------:R-:W-:Y:S01]  /*61f0*/  @!PT LDS RZ, [RZ] ;  /* 0x00000000fffff984 */ /* 0x000fe20000000800 */
[----:B------:R-:W-:Y:S01]  /*6200*/  @!PT LDS RZ, [RZ] ;  /* 0x00000000fffff984 */ /* 0x000fe20000000800 */
[----:B------:R2:W-:Y:S06]  /*6210*/  MEMBAR.ALL.CTA ;  /* 0x0000000000007992 */ /* 0x0005ec0000008000 */
[----:B--2---:R-:W2:Y:S02]  /*6220*/  FENCE.VIEW.ASYNC.S ;  /* 0x00000000000073c6 */ /* 0x004ea40000000000 */
[----:B--2---:R-:W-:Y:S06]  /*6230*/  BAR.SYNC.DEFER_BLOCKING 0x1, 0x80 ;  /* 0x0042000000007b1d */ /* 0x004fec0000010000 */
[----:B------:R-:W-:Y:S05]  /*6240*/  @!P2 BRA `(.L_x_71) ;  /* 0x000000000010a947 */ /* 0x000fea0003800000 */
[----:B------:R-:W-:-:S09]  /*6250*/  UIADD3 UR44, UR47, 0x30000, URZ ;  /* 0x000300002f2c7890 */ /* 0x000fd2000fffe03f */
[----:B------:R2:W-:Y:S01]  /*6260*/  UTMASTG.2D [UR44], [UR36] ;  /* 0x0000002c240073b5 */ /* 0x0005e20008008000 */
[----:B------:R0:W-:Y:S01]  /*6270*/  UTMACMDFLUSH ;  /* 0x00000000000079b7 */ /* 0x0001e20000000000 */
[----:B--2---:R-:W-:-:S04]  /*6280*/  DEPBAR.LE SB0, 0x1 ;  /* 0x000080400000791a */ /* 0x004fc80000000000 */
.L_x_71:
[----:B------:R-:W-:Y:S05]  /*6290*/  BSYNC B0 ;  /* 0x0000000000007941 */ /* 0x000fea0003800000 */
.L_x_70:
[----:B------:R-:W-:Y:S06]  /*62a0*/  BAR.SYNC.DEFER_BLOCKING 0x1, 0x80 ;  /* 0x0042000000007b1d */ /* 0x000fec0000010000 */
[----:B------:R-:W-:Y:S05]  /*62b0*/  @!P0 BRA `(.L_x_72) ;  /* 0x0000000000048947 */ /* 0x000fea0003800000 */
[----:B------:R-:W-:Y:S01]  /*62c0*/  BPT.TRAP 0x1 ;  /* 0x000000040000795c */ /* 0x000fe20000300000 */
.L_x_72:
[----:B------:R-:W2:Y:S02]  /*62d0*/  SYNCS.PHASECHK.TRANS64.TRYWAIT P3, [UR47+0x344b8], R16 ;  /* 0x0344b810ff0075a7 */ /* 0x000ea4000806016f */
[----:B--2---:R-:W-:Y:S05]  /*62e0*/  @!P3 BRA `(.L_x_73) ;  /* 0x0000008c0074b947 */ /* 0x004fea0003800000 */
.L_x_278:
[----:B------:R-:W-:Y:S05]  /*62f0*/  @P1 WARPSYNC.ALL ;  /* 0x0000000000001948 */ /* 0x000fea0003800000 */
[----:B------:R-:W2:Y:S01]  /*6300*/  @P1 LDSM.16.MT88.4 R4, [R17+0x31000] ;  /* 0x031000001104183b */ /* 0x000ea20000004200 */
[-C--:B-1----:R-:W-:Y:S01]  /*6310*/  FMUL R13, R24, R3.reuse ;  /* 0x00000003180d7220 */ /* 0x082fe20000400000 */
[-C--:B------:R-:W-:Y:S01]  /*6320*/  FMUL R25, R25, R3.reuse ;  /* 0x0000000319197220 */ /* 0x080fe20000400000 */
[-C--:B------:R-:W-:Y:S01]  /*6330*/  FMUL R15, R26, R3.reuse ;  /* 0x000000031a0f7220 */ /* 0x080fe20000400000 */
[----:B------:R-:W1:Y:S01]  /*6340*/  @P1 LDSM.16.MT88.4 R8, [R17+0x31800] ;  /* 0x031800001108183b */ /* 0x000e620000004200 */
[-C--:B------:R-:W-:Y:S01]  /*6350*/  FMUL R27, R27, R3.reuse ;  /* 0x000000031b1b7220 */ /* 0x080fe20000400000 */
[-C--:B------:R-:W-:Y:S01]  /*6360*/  FMUL R19, R28, R3.reuse ;  /* 0x000000031c137220 */ /* 0x080fe20000400000 */
[-C--:B------:R-:W-:Y:S01]  /*6370*/  FMUL R29, R29, R3.reuse ;  /* 0x000000031d1d7220 */ /* 0x080fe20000400000 */
[-C--:B------:R-:W-:Y:S01]  /*6380*/  FMUL R21, R30, R3.reuse ;  /* 0x000000031e157220 */ /* 0x080fe20000400000 */
[-C--:B------:R-:W-:Y:S01]  /*6390*/  FMUL R31, R31, R3.reuse ;  /* 0x000000031f1f7220 */ /* 0x080fe20000400000 */
[-C--:B------:R-:W-:Y:S01]  /*63a0*/  FMUL R33, R33, R3.reuse ;  /* 0x0000000321217220 */ /* 0x080fe20000400000 */
[-C--:B------:R-:W-:Y:S01]  /*63b0*/  FMUL R35, R35, R3.reuse ;  /* 0x0000000323237220 */ /* 0x080fe20000400000 */
[-C--:B------:R-:W-:Y:S01]  /*63c0*/  FMUL R37, R37, R3.reuse ;  /* 0x0000000325257220 */ /* 0x080fe20000400000 */
[----:B------:R-:W-:Y:S01]  /*63d0*/  FMUL R39, R39, R3 ;  /* 0x0000000327277220 */ /* 0x000fe20000400000 */
[----:B------:R-:W-:Y:S05]  /*63e0*/  WARPSYNC.ALL ;  /* 0x0000000000007948 */ /* 0x000fea0003800000 */
[----:B------:R-:W-:Y:S01]  /*63f0*/  BSSY B0, `(.L_x_74) ;  /* 0x000003d000007945 */ /* 0x000fe20003800000 */
[----:B--2---:R-:W-:-:S02]  /*6400*/  HADD2.F32 R12, -RZ, R4.H0_H0 ;  /* 0x20000004ff0c7230 */ /* 0x004fc40000004100 */
[----:B------:R-:W-:Y:S02]  /*6410*/  HADD2.F32 R14, -RZ, R4.H1_H1 ;  /* 0x30000004ff0e7230 */ /* 0x000fe40000004100 */
[--C-:B------:R-:W-:Y:S02]  /*6420*/  HADD2.F32 R18, -RZ, R5.reuse.H0_H0 ;  /* 0x20000005ff127230 */ /* 0x100fe40000004100 */
[-C--:B------:R-:W-:Y:S01]  /*6430*/  FFMA R13, R12, R0.reuse, R13 ;  /* 0x000000000c0d7223 */ /* 0x080fe2000000000d */
[----:B------:R-:W-:Y:S02]  /*6440*/  HADD2.F32 R20, -RZ, R5.H1_H1 ;  /* 0x30000005ff147230 */ /* 0x000fe40000004100 */
[-C--:B------:R-:W-:Y:S01]  /*6450*/  FFMA R12, R14, R0.reuse, R25 ;  /* 0x000000000e0c7223 */ /* 0x080fe20000000019 */
[----:B------:R-:W-:Y:S02]  /*6460*/  HADD2.F32 R24, -RZ, R7.H0_H0 ;  /* 0x20000007ff187230 */ /* 0x000fe40000004100 */
[----:B------:R-:W-:Y:S01]  /*6470*/  FFMA R15, R18, R0, R15 ;  /* 0x00000000120f7223 */ /* 0x000fe2000000000f */
[----:B------:R-:W-:-:S02]  /*6480*/  HADD2.F32 R18, -RZ, R6.H0_H0 ;  /* 0x20000006ff127230 */ /* 0x000fc40000004100 */
[-C--:B------:R-:W-:Y:S01]  /*6490*/  FFMA R14, R20, R0.reuse, R27 ;  /* 0x00000000140e7223 */ /* 0x080fe2000000001b */
[----:B------:R-:W-:Y:S02]  /*64a0*/  HADD2.F32 R20, -RZ, R6.H1_H1 ;  /* 0x30000006ff147230 */ /* 0x000fe40000004100 */
[-C--:B------:R-:W-:Y:S01]  /*64b0*/  FFMA R21, R24, R0.reuse, R21 ;  /* 0x0000000018157223 */ /* 0x080fe20000000015 */
[----:B------:R-:W-:Y:S02]  /*64c0*/  HADD2.F32 R26, -RZ, R7.H1_H1 ;  /* 0x30000007ff1a7230 */ /* 0x000fe40000004100 */
[-C--:B------:R-:W-:Y:S01]  /*64d0*/  FFMA R19, R18, R0.reuse, R19 ;  /* 0x0000000012137223 */ /* 0x080fe20000000013 */
[--C-:B-1----:R-:W-:Y:S02]  /*64e0*/  HADD2.F32 R24, -RZ, R8.reuse.H0_H0 ;  /* 0x20000008ff187230 */ /* 0x102fe40000004100 */
[-C--:B------:R-:W-:Y:S01]  /*64f0*/  FFMA R18, R20, R0.reuse, R29 ;  /* 0x0000000014127223 */ /* 0x080fe2000000001d */
[----:B------:R-:W-:Y:S01]  /*6500*/  FMUL R25, R32, R3 ;  /* 0x0000000320197220 */ /* 0x000fe20000400000 */
[----:B------:R-:W-:Y:S01]  /*6510*/  FFMA R20, R26, R0, R31 ;  /* 0x000000001a147223 */ /* 0x000fe2000000001f */
[----:B------:R-:W-:-:S02]  /*6520*/  HADD2.F32 R26, -RZ, R8.H1_H1 ;  /* 0x30000008ff1a7230 */ /* 0x000fc40000004100 */
[-C--:B------:R-:W-:Y:S01]  /*6530*/  FMUL R27, R34, R3.reuse ;  /* 0x00000003221b7220 */ /* 0x080fe20000400000 */
[--C-:B------:R-:W-:Y:S02]  /*6540*/  HADD2.F32 R28, -RZ, R9.reuse.H0_H0 ;  /* 0x20000009ff1c7230 */ /* 0x100fe40000004100 */
[-C--:B------:R-:W-:Y:S01]  /*6550*/  FFMA R25, R24, R0.reuse, R25 ;  /* 0x0000000018197223 */ /* 0x080fe20000000019 */
[----:B------:R-:W-:Y:S02]  /*6560*/  HADD2.F32 R30, -RZ, R9.H1_H1 ;  /* 0x30000009ff1e7230 */ /* 0x000fe40000004100 */
[-C--:B------:R-:W-:Y:S01]  /*6570*/  FFMA R24, R26, R0.reuse, R33 ;  /* 0x000000001a187223 */ /* 0x080fe20000000021 */
[----:B------:R-:W-:Y:S01]  /*6580*/  FMUL R29, R36, R3 ;  /* 0x00000003241d7220 */ /* 0x000fe20000400000 */
[-C--:B------:R-:W-:Y:S01]  /*6590*/  FFMA R27, R28, R0.reuse, R27 ;  /* 0x000000001c1b7223 */ /* 0x080fe2000000001b */
[--C-:B------:R-:W-:Y:S02]  /*65a0*/  HADD2.F32 R28, -RZ, R10.reuse.H0_H0 ;  /* 0x2000000aff1c7230 */ /* 0x100fe40000004100 */
[----:B------:R-:W-:Y:S01]  /*65b0*/  FFMA R26, R30, R0, R35 ;  /* 0x000000001e1a7223 */ /* 0x000fe20000000023 */
[----:B------:R-:W-:-:S02]  /*65c0*/  HADD2.F32 R30, -RZ, R10.H1_H1 ;  /* 0x3000000aff1e7230 */ /* 0x000fc40000004100 */
[----:B------:R-:W-:Y:S01]  /*65d0*/  FMUL R31, R38, R3 ;  /* 0x00000003261f7220 */ /* 0x000fe20000400000 */
[--C-:B------:R-:W-:Y:S02]  /*65e0*/  HADD2.F32 R32, -RZ, R11.reuse.H0_H0 ;  /* 0x2000000bff207230 */ /* 0x100fe40000004100 */
[-C--:B------:R-:W-:Y:S01]  /*65f0*/  FFMA R29, R28, R0.reuse, R29 ;  /* 0x000000001c1d7223 */ /* 0x080fe2000000001d */
[----:B------:R-:W-:Y:S02]  /*6600*/  HADD2.F32 R34, -RZ, R11.H1_H1 ;  /* 0x3000000bff227230 */ /* 0x000fe40000004100 */
[-C--:B------:R-:W-:Y:S01]  /*6610*/  FFMA R28, R30, R0.reuse, R37 ;  /* 0x000000001e1c7223 */ /* 0x080fe20000000025 */
[----:B------:R-:W-:Y:S01]  /*6620*/  F2FP.F16.F32.PACK_AB R12, R12, R13 ;  /* 0x0000000d0c0c723e */ /* 0x000fe200000000ff */
[-C--:B------:R-:W-:Y:S01]  /*6630*/  FFMA R31, R32, R0.reuse, R31 ;  /* 0x00000000201f7223 */ /* 0x080fe2000000001f */
[----:B------:R-:W-:Y:S01]  /*6640*/  F2FP.F16.F32.PACK_AB R13, R14, R15 ;  /* 0x0000000f0e0d723e */ /* 0x000fe200000000ff */
[----:B------:R-:W-:Y:S01]  /*6650*/  FFMA R30, R34, R0, R39 ;  /* 0x00000000221e7223 */ /* 0x000fe20000000027 */
[----:B------:R-:W-:-:S02]  /*6660*/  F2FP.F16.F32.PACK_AB R24, R24, R25 ;  /* 0x000000191818723e */ /* 0x000fc400000000ff */
[----:B------:R-:W-:Y:S02]  /*6670*/  F2FP.F16.F32.PACK_AB R14, R18, R19 ;  /* 0x00000013120e723e */ /* 0x000fe400000000ff */
[----:B------:R-:W-:Y:S02]  /*6680*/  F2FP.F16.F32.PACK_AB R15, R20, R21 ;  /* 0x00000015140f723e */ /* 0x000fe400000000ff */
[----:B------:R-:W-:Y:S02]  /*6690*/  F2FP.F16.F32.PACK_AB R25, R26, R27 ;  /* 0x0000001b1a19723e */ /* 0x000fe400000000ff */
[----:B------:R-:W-:Y:S01]  /*66a0*/  F2FP.F16.F32.PACK_AB R26, R28, R29 ;  /* 0x0000001d1c1a723e */ /* 0x000fe200000000ff */
[----:B------:R1:W-:Y:S01]  /*66b0*/  STSM.16.MT88.4 [R17+0x31000], R12 ;  /* 0x0310000c11007844 */ /* 0x0003e20000004200 */
[----:B------:R-:W-:-:S05]  /*66c0*/  F2FP.F16.F32.PACK_AB R27, R30, R31 ;  /* 0x0000001f1e1b723e */ /* 0x000fca00000000ff */
        /* <DEDUP_REMOVED lines=9> */
[----:B------:R-:W-:Y:S02]  /*6760*/  UIADD3 UR5, UR45, 0x40, URZ ;  /* 0x000000402d057890 */ /* 0x000fe4000fffe03f */
[----:B------:R-:W-:Y:S01]  /*6770*/  UIADD3 UR4, UR47, 0x31000, URZ ;  /* 0x000310002f047890 */ /* 0x000fe2000fffe03f */
[----:B------:R-:W-:-:S08]  /*6780*/  UMOV UR6, UR46 ;  /* 0x0000002e00067c82 */ /* 0x000fd00008000000 */
[----:B------:R2:W-:Y:S01]  /*6790*/  UTMASTG.2D [UR4], [UR36] ;  /* 0x00000004240073b5 */ /* 0x0005e20008008000 */
[----:B------:R0:W-:Y:S01]  /*67a0*/  UTMACMDFLUSH ;  /* 0x00000000000079b7 */ /* 0x0001e20000000000 */
[----:B--2---:R-:W-:-:S04]  /*67b0*/  DEPBAR.LE SB0, 0x1 ;  /* 0x000080400000791a */ /* 0x004fc80000000000 */
.L_x_75:
[----:B------:R-:W-:Y:S05]  /*67c0*/  BSYNC B0 ;  /* 0x0000000000007941 */ /* 0x000fea0003800000 */
.L_x_74:
[----:B------:R-:W-:Y:S06]  /*67d0*/  BAR.SYNC.DEFER_BLOCKING 0x1, 0x80 ;  /* 0x0042000000007b1d */ /* 0x000fec0000010000 */
[----:B------:R-:W-:Y:S05]  /*67e0*/  @!P0 BRA `(.L_x_76) ;  /* 0x0000000000048947 */ /* 0x000fea0003800000 */
[----:B------:R-:W-:Y:S01]  /*67f0*/  BPT.TRAP 0x1 ;  /* 0x000000040000795c */ /* 0x000fe20000300000 */
.L_x_76:
[----:B------:R-:W-:-:S04]  /*6800*/  UIADD3 UR4, UR47, 0x344d0, URZ ;  /* 0x000344d02f047890 */ /* 0x000fc8000fffe03f */
[----:B------:R-:W-:-:S09]  /*6810*/  UPRMT UR8, UR57, 0x654, UR4 ;  /* 0x0000065439087896 */ /* 0x000fd20008000004 */
[----:B------:R-:W-:Y:S01]  /*6820*/  SYNCS.ARRIVE.TRANS64.RED.A1T0 RZ, [UR8], RZ ;  /* 0x000000ffffff79a7 */ /* 0x000fe20008100408 */
[----:B------:R-:W-:Y:S05]  /*6830*/  @!P0 BRA `(.L_x_77) ;  /* 0x0000000000048947 */ /* 0x000fea0003800000 */
[----:B------:R-:W-:Y:S01]  /*6840*/  BPT.TRAP 0x1 ;  /* 0x000000040000795c */ /* 0x000fe20000300000 */
.L_x_77:
[----:B------:R-:W2:Y:S02]  /*6850*/  SYNCS.PHASECHK.TRANS64.TRYWAIT P3, [UR47+0x344c0], R16 ;  /* 0x0344c010ff0075a7 */ /* 0x000ea4000806016f */
[----:B--2---:R-:W-:Y:S05]  /*6860*/  @!P3 BRA `(.L_x_78) ;  /* 0x00000088002cb947 */ /* 0x004fea0003800000 */
.L_x_279:
        /* <DEDUP_REMOVED lines=35> */
[----:B-1----:R-:W-:Y:S02]  /*6aa0*/  HADD2.F32 R24, -RZ, R8.H0_H0 ;  /* 0x20000008ff187230 */ /* 0x002fe40000004100 */
[----:B------:R-:W-:Y:S01]  /*6ab0*/  FFMA R18, R20, R0, R109 ;  /* 0x0000000014127223 */ /* 0x000fe2000000006d */
[----:B------:R-:W-:-:S02]  /*6ac0*/  HADD2.F32 R28, -RZ, R9.H0_H0 ;  /* 0x20000009ff1c7230 */ /* 0x000fc40000004100 */
[-C--:B------:R-:W-:Y:S01]  /*6ad0*/  FFMA R20, R26, R0.reuse, R111 ;  /* 0x000000001a147223 */ /* 0x080fe2000000006f */
[----:B------:R-:W-:Y:S02]  /*6ae0*/  HADD2.F32 R26, -RZ, R8.H1_H1 ;  /* 0x30000008ff1a7230 */ /* 0x000fe40000004100 */
        /* <DEDUP_REMOVED lines=37> */
.L_x_80:
[----:B------:R-:W-:Y:S05]  /*6d40*/  BSYNC B0 ;  /* 0x0000000000007941 */ /* 0x000fea0003800000 */
.L_x_79:
[----:B------:R-:W-:Y:S06]  /*6d50*/  BAR.SYNC.DEFER_BLOCKING 0x1, 0x80 ;  /* 0x0042000000007b1d */ /* 0x000fec0000010000 */
[----:B------:R-:W-:Y:S05]  /*6d60*/  @!P0 BRA `(.L_x_81) ;  /* 0x0000000000048947 */ /* 0x000fea0003800000 */
[----:B------:R-:W-:Y:S01]  /*6d70*/  BPT.TRAP 0x1 ;  /* 0x000000040000795c */ /* 0x000fe20000300000 */
.L_x_81:
[----:B------:R-:W-:-:S04]  /*6d80*/  UIADD3 UR4, UR47, 0x344d8, URZ ;  /* 0x000344d82f047890 */ /* 0x000fc8000fffe03f */
[----:B------:R-:W-:-:S09]  /*6d90*/  UPRMT UR9, UR57, 0x654, UR4 ;  /* 0x0000065439097896 */ /* 0x000fd20008000004 */
[----:B------:R-:W-:Y:S01]  /*6da0*/  SYNCS.ARRIVE.TRANS64.RED.A1T0 RZ, [UR9], RZ ;  /* 0x000000ffffff79a7 */ /* 0x000fe20008100409 */
[----:B------:R-:W-:Y:S05]  /*6db0*/  @!P0 BRA `(.L_x_82) ;  /* 0x0000000000048947 */ /* 0x000fea0003800000 */
[----:B------:R-:W-:Y:S01]  /*6dc0*/  BPT.TRAP 0x1 ;  /* 0x000000040000795c */ /* 0x000fe20000300000 */
.L_x_82:
[----:B------:R-:W2:Y:S02]  /*6dd0*/  SYNCS.PHASECHK.TRANS64.TRYWAIT P3, [UR47+0x344c8], R16 ;  /* 0x0344c810ff0075a7 */ /* 0x000ea4000806016f */
[----:B--2---:R-:W-:Y:S05]  /*6de0*/  @!P3 BRA `(.L_x_83) ;  /* 0x0000008000e4b947 */ /* 0x004fea0003800000 */
.L_x_280:
        /* <DEDUP_REMOVED lines=58> */
[----:B------:R-:W-:Y:S01]  /*7190*/  F2FP.F16.F32.PACK_AB R33, R24, R27 ;  /* 0x0000001b1821723e */ /* 0x000fe200000000ff */
[----:B------:R1:W-:Y:S01]  /*71a0*/  STSM.16.MT88.4 [R17+0x33000], R12 ;  /* 0x0330000c11007844 */ /* 0x0003e20000004200 */
[----:B------:R-:W-:Y:S02]  /*71b0*/  F2FP.F16.F32.PACK_AB R34, R26, R29 ;  /* 0x0000001d1a22723e */ /* 0x000fe400000000ff */
        /* <DEDUP_REMOVED lines=11> */
[----:B------:R-:W-:Y:S02]  /*7270*/  UIADD3 UR5, UR45, 0x40, URZ ;  /* 0x000000402d057890 */ /* 0x000fe4000fffe03f */
[----:B------:R-:W-:-:S09]  /*7280*/  UIADD3 UR4, UR47, 0x33000, URZ ;  /* 0x000330002f047890 */ /* 0x000fd2000fffe03f */
[----:B------:R2:W-:Y:S01]  /*7290*/  UTMASTG.2D [UR4], [UR36] ;  /* 0x00000004240073b5 */ /* 0x0005e20008008000 */
[----:B------:R0:W-:Y:S01]  /*72a0*/  UTMACMDFLUSH ;  /* 0x00000000000079b7 */ /* 0x0001e20000000000 */
[----:B--2---:R-:W-:-:S04]  /*72b0*/  DEPBAR.LE SB0, 0x1 ;  /* 0x000080400000791a */ /* 0x004fc80000000000 */
.L_x_85:
[----:B------:R-:W-:Y:S05]  /*72c0*/  BSYNC B0 ;  /* 0x0000000000007941 */ /* 0x000fea0003800000 */
.L_x_84:
[----:B------:R-:W-:Y:S06]  /*72d0*/  BAR.SYNC.DEFER_BLOCKING 0x1, 0x80 ;  /* 0x0042000000007b1d */ /* 0x000fec0000010000 */
[----:B------:R-:W-:Y:S05]  /*72e0*/  @!P0 BRA `(.L_x_86) ;  /* 0x0000000000048947 */ /* 0x000fea0003800000 */
[----:B------:R-:W-:Y:S01]  /*72f0*/  BPT.TRAP 0x1 ;  /* 0x000000040000795c */ /* 0x000fe20000300000 */
.L_x_86:
[----:B------:R-:W-:-:S04]  /*7300*/  UIADD3 UR4, UR47, 0x344e0, URZ ;  /* 0x000344e02f047890 */ /* 0x000fc8000fffe03f */
[----:B------:R-:W-:-:S09]  /*7310*/  UPRMT UR10, UR57, 0x654, UR4 ;  /* 0x00000654390a7896 */ /* 0x000fd20008000004 */
[----:B------:R-:W-:Y:S01]  /*7320*/  SYNCS.ARRIVE.TRANS64.RED.A1T0 RZ, [UR10], RZ ;  /* 0x000000ffffff79a7 */ /* 0x000fe2000810040a */
[----:B------:R-:W-:Y:S05]  /*7330*/  @!P0 BRA `(.L_x_87) ;  /* 0x0000000000048947 */ /* 0x000fea0003800000 */
[----:B------:R-:W-:Y:S01]  /*7340*/  BPT.TRAP 0x1 ;  /* 0x000000040000795c */ /* 0x000fe20000300000 */
.L_x_87:
[----:B-1----:R-:W-:-:S05]  /*7350*/  IMAD.MOV.U32 R12, RZ, RZ, 0x1 ;  /* 0x00000001ff0c7424 */ /* 0x002fca00078e00ff */
[----:B------:R-:W-:-:S04]  /*7360*/  SHF.L.U32 R12, R12, 0x1f, RZ ;  /* 0x0000001f0c0c7819 */ /* 0x000fc800000006ff */
[----:B------:R-:W1:Y:S02]  /*7370*/  SYNCS.PHASECHK.TRANS64.TRYWAIT P3, [UR47+0x344b0], R12 ;  /* 0x0344b00cff0075a7 */ /* 0x000e64000806016f */
[----:B-1----:R-:W-:Y:S05]  /*7380*/  @!P3 BRA `(.L_x_88) ;  /* 0x0000007c0094b947 */ /* 0x002fea0003800000 */
.L_x_281:
        /* <DEDUP_REMOVED lines=77> */
.L_x_90:
[----:B------:R-:W-:Y:S05]  /*7860*/  BSYNC B0 ;  /* 0x0000000000007941 */ /* 0x000fea0003800000 */
.L_x_89:
[----:B------:R-:W-:Y:S06]  /*7870*/  BAR.SYNC.DEFER_BLOCKING 0x1, 0x80 ;  /* 0x0042000000007b1d */ /* 0x000fec0000010000 */
[----:B------:R-:W-:Y:S05]  /*7880*/  @!P0 BRA `(.L_x_91) ;  /* 0x0000000000048947 */ /* 0x000fea0003800000 */
[----:B------:R-:W-:Y:S01]  /*7890*/  BPT.TRAP 0x1 ;  /* 0x000000040000795c */ /* 0x000fe20000300000 */
.L_x_91:
[----:B------:R-:W-:-:S04]  /*78a0*/  UIADD3 UR7, UR47, 0x344e8, URZ ;  /* 0x000344e82f077890 */ /* 0x000fc8000fffe03f */
[----:B------:R-:W-:-:S09]  /*78b0*/  UPRMT UR7, UR57, 0x654, UR7 ;  /* 0x0000065439077896 */ /* 0x000fd20008000007 */
[----:B------:R-:W-:Y:S01]  /*78c0*/  SYNCS.ARRIVE.TRANS64.RED.A1T0 RZ, [UR7], RZ ;  /* 0x000000ffffff79a7 */ /* 0x000fe20008100407 */
[----:B------:R-:W-:Y:S05]  /*78d0*/  @!P0 BRA `(.L_x_92) ;  /* 0x0000000000048947 */ /* 0x000fea0003800000 */
[----:B------:R-:W-:Y:S01]  /*78e0*/  BPT.TRAP 0x1 ;  /* 0x000000040000795c */ /* 0x000fe20000300000 */
.L_x_92:
[----:B------:R-:W2:Y:S02]  /*78f0*/  SYNCS.PHASECHK.TRANS64.TRYWAIT P3, [UR47+0x344b8], R12 ;  /* 0x0344b80cff0075a7 */ /* 0x000ea4000806016f */
[----:B--2---:R-:W-:Y:S05]  /*7900*/  @!P3 BRA `(.L_x_93) ;  /* 0x00000078004cb947 */ /* 0x004fea0003800000 */
.L_x_282:
[----:B------:R-:W-:Y:S05]  /*7910*/  @P1 WARPSYNC.ALL ;  /* 0x0000000000001948 */ /* 0x000fea0003800000 */
[----:B------:R-:W3:Y:S01]  /*7920*/  @P1 LDSM.16.MT88.4 R4, [R17+0x31000] ;  /* 0x031000001104183b */ /* 0x000ee20000004200 */
[-C--:B--2---:R-:W-:Y:S01]  /*7930*/  FMUL R13, R56, R3.reuse ;  /* 0x00000003380d7220 */ /* 0x084fe20000400000 */
[-C--:B------:R-:W-:Y:S01]  /*7940*/  FMUL R57, R57, R3.reuse ;  /* 0x0000000339397220 */ /* 0x080fe20000400000 */
[-C--:B------:R-:W-:Y:S01]  /*7950*/  FMUL R15, R58, R3.reuse ;  /* 0x000000033a0f7220 */ /* 0x080fe20000400000 */
[----:B------:R-:W2:Y:S01]  /*7960*/  @P1 LDSM.16.MT88.4 R8, [R17+0x31800] ;  /* 0x031800001108183b */ /* 0x000ea20000004200 */
[-C--:B------:R-:W-:Y:S01]  /*7970*/  FMUL R59, R59, R3.reuse ;  /* 0x000000033b3b7220 */ /* 0x080fe20000400000 */
[-C--:B------:R-:W-:Y:S01]  /*7980*/  FMUL R19, R60, R3.reuse ;  /* 0x000000033c137220 */ /* 0x080fe20000400000 */
[-C--:B------:R-:W-:Y:S01]  /*7990*/  FMUL R61, R61, R3.reuse ;  /* 0x000000033d3d7220 */ /* 0x080fe20000400000 */
[-C--:B------:R-:W-:Y:S01]  /*79a0*/  FMUL R21, R62, R3.reuse ;  /* 0x000000033e157220 */ /* 0x080fe20000400000 */
[-C--:B------:R-:W-:Y:S01]  /*79b0*/  FMUL R63, R63, R3.reuse ;  /* 0x000000033f3f7220 */ /* 0x080fe20000400000 */
[-C--:B-1----:R-:W-:Y:S01]  /*79c0*/  FMUL R25, R64, R3.reuse ;  /* 0x0000000340197220 */ /* 0x082fe20000400000 */
        /* <DEDUP_REMOVED lines=9> */
[----:B---3--:R-:W-:-:S02]  /*7a60*/  HADD2.F32 R14, -RZ, R4.H0_H0 ;  /* 0x20000004ff0e7230 */ /* 0x008fc40000004100 */
        /* <DEDUP_REMOVED lines=13> */
[----:B--2---:R-:W-:Y:S02]  /*7b40*/  HADD2.F32 R24, -RZ, R8.H0_H0 ;  /* 0x20000008ff187230 */ /* 0x004fe40000004100 */
        /* <DEDUP_REMOVED lines=41> */
.L_x_95:
[----:B------:R-:W-:Y:S05]  /*7de0*/  BSYNC B0 ;  /* 0x0000000000007941 */ /* 0x000fea0003800000 */
.L_x_94:
[----:B------:R-:W-:Y:S06]  /*7df0*/  BAR.SYNC.DEFER_BLOCKING 0x1, 0x80 ;  /* 0x0042000000007b1d */ /* 0x000fec0000010000 */
[----:B------:R-:W-:Y:S05]  /*7e00*/  @!P0 BRA `(.L_x_96) ;  /* 0x0000000000048947 */ /* 0x000fea0003800000 */
[----:B------:R-:W-:Y:S01]  /*7e10*/  BPT.TRAP 0x1 ;  /* 0x000000040000795c */ /* 0x000fe20000300000 */
.L_x_96:
[----:B------:R-:W-:Y:S01]  /*7e20*/  SYNCS.ARRIVE.TRANS64.RED.A1T0 RZ, [UR8], RZ ;  /* 0x000000ffffff79a7 */ /* 0x000fe20008100408 */
[----:B------:R-:W-:Y:S05]  /*7e30*/  @!P0 BRA `(.L_x_97) ;  /* 0x0000000000048947 */ /* 0x000fea0003800000 */
[----:B------:R-:W-:Y:S01]  /*7e40*/  BPT.TRAP 0x1 ;  /* 0x000000040000795c */ /* 0x000fe20000300000 */
.L_x_97:
[----:B------:R-:W2:Y:S02]  /*7e50*/  SYNCS.PHASECHK.TRANS64.TRYWAIT P3, [UR47+0x344c0], R12 ;  /* 0x0344c00cff0075a7 */ /* 0x000ea4000806016f */
[----:B--2---:R-:W-:Y:S05]  /*7e60*/  @!P3 BRA `(.L_x_98) ;  /* 0x00000074000cb947 */ /* 0x004fea0003800000 */
.L_x_283:
[----:B------:R-:W-:Y:S05]  /*7e70*/  @P1 WARPSYNC.ALL ;  /* 0x0000000000001948 */ /* 0x000fea0003800000 */
[----:B------:R-:W3:Y:S01]  /*7e80*/  @P1 LDSM.16.MT88.4 R4, [R17+0x32000] ;  /* 0x032000001104183b */ /* 0x000ee20000004200 */
[-C--:B------:R-:W-:Y:S01]  /*7e90*/  FMUL R15, R138, R3.reuse ;  /* 0x000000038a0f7220 */ /* 0x080fe20000400000 */
[-C--:B------:R-:W-:Y:S01]  /*7ea0*/  FMUL R139, R139, R3.reuse ;  /* 0x000000038b8b7220 */ /* 0x080fe20000400000 */
[-C--:B------:R-:W-:Y:S01]  /*7eb0*/  FMUL R19, R140, R3.reuse ;  /* 0x000000038c137220 */ /* 0x080fe20000400000 */
[----:B------:R-:W4:Y:S01]  /*7ec0*/  @P1 LDSM.16.MT88.4 R8, [R17+0x32800] ;  /* 0x032800001108183b */ /* 0x000f220000004200 */
[-C--:B------:R-:W-:Y:S01]  /*7ed0*/  FMUL R141, R141, R3.reuse ;  /* 0x000000038d8d7220 */ /* 0x080fe20000400000 */
[-C--:B------:R-:W-:Y:S01]  /*7ee0*/  FMUL R21, R142, R3.reuse ;  /* 0x000000038e157220 */ /* 0x080fe20000400000 */
[-C--:B------:R-:W-:Y:S01]  /*7ef0*/  FMUL R143, R143, R3.reuse ;  /* 0x000000038f8f7220 */ /* 0x080fe20000400000 */
[-C--:B------:R-:W-:Y:S01]  /*7f00*/  FMUL R145, R145, R3.reuse ;  /* 0x0000000391917220 */ /* 0x080fe20000400000 */
[-C--:B--2---:R-:W-:Y:S01]  /*7f10*/  FMUL R13, R136, R3.reuse ;  /* 0x00000003880d7220 */ /* 0x084fe20000400000 */
        /* <DEDUP_REMOVED lines=16> */
[----:B----4-:R-:W-:Y:S02]  /*8020*/  HADD2.F32 R28, -RZ, R8.H1_H1 ;  /* 0x30000008ff1c7230 */ /* 0x010fe40000004100 */
[----:B------:R-:W-:Y:S01]  /*8030*/  FFMA R19, R20, R0, R19 ;  /* 0x0000000014137223 */ /* 0x000fe20000000013 */
[----:B------:R-:W-:-:S02]  /*8040*/  HADD2.F32 R20, -RZ, R7.H0_H0 ;  /* 0x20000007ff147230 */ /* 0x000fc40000004100 */
[-C--:B------:R-:W-:Y:S01]  /*8050*/  FFMA R18, R24, R0.reuse, R141 ;  /* 0x0000000018127223 */ /* 0x080fe2000000008d */
[----:B------:R-:W-:Y:S01]  /*8060*/  HADD2.F32 R24, -RZ, R7.H1_H1 ;  /* 0x30000007ff187230 */ /* 0x000fe20000004100 */
[----:B------:R-:W-:Y:S01]  /*8070*/  F2FP.F16.F32.PACK_AB R33, R16, R15 ;  /* 0x0000000f1021723e */ /* 0x000fe200000000ff */
[----:B------:R-:W-:Y:S02]  /*8080*/  HADD2.F32 R14, -RZ, R4.H0_H0 ;  /* 0x20000004ff0e7230 */ /* 0x000fe40000004100 */
[-C--:B------:R-:W-:Y:S01]  /*8090*/  FFMA R21, R20, R0.reuse, R21 ;  /* 0x0000000014157223 */ /* 0x080fe20000000015 */
[----:B------:R-:W-:Y:S02]  /*80a0*/  HADD2.F32 R26, -RZ, R8.H0_H0 ;  /* 0x20000008ff1a7230 */ /* 0x000fe40000004100 */
[-C--:B------:R-:W-:Y:S01]  /*80b0*/  FFMA R20, R24, R0.reuse, R143 ;  /* 0x0000000018147223 */ /* 0x080fe2000000008f */
[----:B------:R-:W-:Y:S02]  /*80c0*/  HADD2.F32 R30, -RZ, R9.H0_H0 ;  /* 0x20000009ff1e7230 */ /* 0x000fe40000004100 */
[-C--:B------:R-:W-:Y:S01]  /*80d0*/  FFMA R24, R28, R0.reuse, R145 ;  /* 0x000000001c187223 */ /* 0x080fe20000000091 */
[-C--:B------:R-:W-:Y:S01]  /*80e0*/  FFMA R13, R14, R0.reuse, R13 ;  /* 0x000000000e0d7223 */ /* 0x080fe2000000000d */
[----:B------:R-:W-:Y:S01]  /*80f0*/  FFMA R25, R26, R0, R25 ;  /* 0x000000001a197223 */ /* 0x000fe20000000019 */
[----:B------:R-:W-:-:S02]  /*8100*/  HADD2.F32 R28, -RZ, R10.H0_H0 ;  /* 0x2000000aff1c7230 */ /* 0x000fc40000004100 */
[-C--:B------:R-:W-:Y:S01]  /*8110*/  FFMA R27, R30, R0.reuse, R27 ;  /* 0x000000001e1b7223 */ /* 0x080fe2000000001b */
[----:B------:R-:W-:Y:S01]  /*8120*/  HADD2.F32 R14, -RZ, R4.H1_H1 ;  /* 0x30000004ff0e7230 */ /* 0x000fe20000004100 */
[----:B------:R-:W-:Y:S01]  /*8130*/  F2FP.F16.F32.PACK_AB R35, R20, R21 ;  /* 0x000000151423723e */ /* 0x000fe200000000ff */
[----:B------:R-:W-:Y:S02]  /*8140*/  HADD2.F32 R26, -RZ, R9.H1_H1 ;  /* 0x30000009ff1a7230 */ /* 0x000fe40000004100 */
[-C--:B------:R-:W-:Y:S01]  /*8150*/  FFMA R29, R28, R0.reuse, R29 ;  /* 0x000000001c1d7223 */ /* 0x080fe2000000001d */
[----:B------:R-:W-:Y:S02]  /*8160*/  HADD2.F32 R30, -RZ, R10.H1_H1 ;  /* 0x3000000aff1e7230 */ /* 0x000fe40000004100 */
[-C--:B------:R-:W-:Y:S01]  /*8170*/  FFMA R14, R14, R0.reuse, R137 ;  /* 0x000000000e0e7223 */ /* 0x080fe20000000089 */
[--C-:B------:R-:W-:Y:S02]  /*8180*/  HADD2.F32 R32, -RZ, R11.reuse.H0_H0 ;  /* 0x2000000bff207230 */ /* 0x100fe40000004100 */
[----:B------:R-:W-:Y:S01]  /*8190*/  FFMA R26, R26, R0, R147 ;  /* 0x000000001a1a7223 */ /* 0x000fe20000000093 */
[----:B------:R-:W-:-:S02]  /*81a0*/  HADD2.F32 R34, -RZ, R11.H1_H1 ;  /* 0x3000000bff227230 */ /* 0x000fc40000004100 */
[-C--:B------:R-:W-:Y:S01]  /*81b0*/  FFMA R28, R30, R0.reuse, R149 ;  /* 0x000000001e1c7223 */ /* 0x080fe20000000095 */
[----:B------:R-:W-:Y:S01]  /*81c0*/  F2FP.F16.F32.PACK_AB R24, R24, R25 ;  /* 0x000000191818723e */ /* 0x000fe200000000ff */
[-C--:B------:R-:W-:Y:S01]  /*81d0*/  FFMA R31, R32, R0.reuse, R31 ;  /* 0x00000000201f7223 */ /* 0x080fe2000000001f */
[----:B------:R-:W-:Y:S01]  /*81e0*/  F2FP.F16.F32.PACK_AB R32, R14, R13 ;  /* 0x0000000d0e20723e */ /* 0x000fe200000000ff */
[----:B------:R-:W-:Y:S01]  /*81f0*/  FFMA R30, R34, R0, R151 ;  /* 0x00000000221e7223 */ /* 0x000fe20000000097 */
        /* <DEDUP_REMOVED lines=20> */
.L_x_100:
[----:B------:R-:W-:Y:S05]  /*8340*/  BSYNC B0 ;  /* 0x0000000000007941 */ /* 0x000fea0003800000 */
.L_x_99:
[----:B------:R-:W-:Y:S06]  /*8350*/  BAR.SYNC.DEFER_BLOCKING 0x1, 0x80 ;  /* 0x0042000000007b1d */ /* 0x000fec0000010000 */
[----:B------:R-:W-:Y:S05]  /*8360*/  @!P0 BRA `(.L_x_101) ;  /* 0x0000000000048947 */ /* 0x000fea0003800000 */
[----:B------:R-:W-:Y:S01]  /*8370*/  BPT.TRAP 0x1 ;  /* 0x000000040000795c */ /* 0x000fe20000300000 */
.L_x_101:
[----:B------:R-:W-:Y:S01]  /*8380*/  SYNCS.ARRIVE.TRANS64.RED.A1T0 RZ, [UR9], RZ ;  /* 0x000000ffffff79a7 */ /* 0x000fe20008100409 */
[----:B------:R-:W-:Y:S05]  /*8390*/  @!P0 BRA `(.L_x_102) ;  /* 0x0000000000048947 */ /* 0x000fea0003800000 */
[----:B------:R-:W-:Y:S01]  /*83a0*/  BPT.TRAP 0x1 ;  /* 0x000000040000795c */ /* 0x000fe20000300000 */
.L_x_102:
[----:B------:R-:W2:Y:S02]  /*83b0*/  SYNCS.PHASECHK.TRANS64.TRYWAIT P3, [UR47+0x344c8], R12 ;  /* 0x0344c80cff0075a7 */ /* 0x000ea4000806016f */
[----:B--2---:R-:W-:Y:S05]  /*83c0*/  @!P3 BRA `(.L_x_103) ;  /* 0x0000006c00ccb947 */ /* 0x004fea0003800000 */
.L_x_284:
[----:B------:R-:W-:Y:S05]  /*83d0*/  @P1 WARPSYNC.ALL ;  /* 0x0000000000001948 */ /* 0x000fea0003800000 */
[----:B------:R-:W3:Y:S01]  /*83e0*/  @P1 LDSM.16.MT88.4 R4, [R17+0x33000] ;  /* 0x033000001104183b */ /* 0x000ee20000004200 */
[-C--:B------:R-:W-:Y:S01]  /*83f0*/  FMUL R72, R72, R3.reuse ;  /* 0x0000000348487220 */ /* 0x080fe20000400000 */
[-C--:B--2---:R-:W-:Y:S01]  /*8400*/  FMUL R12, R73, R3.reuse ;  /* 0x00000003490c7220 */ /* 0x084fe20000400000 */
[-C--:B------:R-:W-:Y:S01]  /*8410*/  FMUL R74, R74, R3.reuse ;  /* 0x000000034a4a7220 */ /* 0x080fe20000400000 */
[----:B------:R-:W2:Y:S01]  /*8420*/  @P1 LDSM.16.MT88.4 R8, [R17+0x33800] ;  /* 0x033800001108183b */ /* 0x000ea20000004200 */
        /* <DEDUP_REMOVED lines=17> */
[----:B------:R-:W-:Y:S02]  /*8540*/  HADD2.F32 R25, -RZ, R7.H0_H0 ;  /* 0x20000007ff197230 */ /* 0x000fe40000004100 */
[-C--:B------:R-:W-:Y:S01]  /*8550*/  FFMA R15, R15, R0.reuse, R74 ;  /* 0x000000000f0f7223 */ /* 0x080fe2000000004a */
[--C-:B------:R-:W-:Y:S02]  /*8560*/  HADD2.F32 R3, -RZ, R4.reuse.H0_H0 ;  /* 0x20000004ff037230 */ /* 0x100fe40000004100 */
[-C--:B------:R-:W-:Y:S01]  /*8570*/  FFMA R14, R5, R0.reuse, R14 ;  /* 0x00000000050e7223 */ /* 0x080fe2000000000e */
[----:B------:R-:W-:Y:S02]  /*8580*/  HADD2.F32 R13, -RZ, R4.H1_H1 ;  /* 0x30000004ff0d7230 */ /* 0x000fe40000004100 */
        /* <DEDUP_REMOVED lines=11> */
[--C-:B------:R-:W-:Y:S02]  /*8640*/  HADD2.F32 R27, -RZ, R8.reuse.H0_H0 ;  /* 0x20000008ff1b7230 */ /* 0x100fe40000004100 */
[-C--:B------:R-:W-:Y:S01]  /*8650*/  FFMA R31, R31, R0.reuse, R82 ;  /* 0x000000001f1f7223 */ /* 0x080fe20000000052 */
[----:B------:R-:W-:Y:S02]  /*8660*/  HADD2.F32 R29, -RZ, R8.H1_H1 ;  /* 0x30000008ff1d7230 */ /* 0x000fe40000004100 */
        /* <DEDUP_REMOVED lines=35> */
.L_x_105:
[----:B------:R-:W-:Y:S05]  /*88a0*/  BSYNC B0 ;  /* 0x0000000000007941 */ /* 0x000fea0003800000 */
.L_x_104:
[----:B------:R-:W-:Y:S06]  /*88b0*/  BAR.SYNC.DEFER_BLOCKING 0x1, 0x80 ;  /* 0x0042000000007b1d */ /* 0x000fec0000010000 */
[----:B------:R-:W-:Y:S05]  /*88c0*/  @!P0 BRA `(.L_x_106) ;  /* 0x0000000000048947 */ /* 0x000fea0003800000 */
[----:B------:R-:W-:Y:S01]  /*88d0*/  BPT.TRAP 0x1 ;  /* 0x000000040000795c */ /* 0x000fe20000300000 */
.L_x_106:
[----:B------:R-:W-:Y:S01]  /*88e0*/  UISETP.NE.AND UP0, UPT, UR53, 0x3, UPT ;  /* 0x000000033500788c */ /* 0x000fe2000bf05270 */
[----:B------:R-:W-:Y:S05]  /*88f0*/  SYNCS.ARRIVE.TRANS64.RED.A1T0 RZ, [UR10], RZ ;  /* 0x000000ffffff79a7 */ /* 0x000fea000810040a */
[----:B------:R-:W-:-:S13]  /*8900*/  PLOP3.LUT P1, PT, PT, PT, UP0, 0x80, 0x0 ;  /* 0x000000000000781c */ /* 0x000fda0003f2f008 */
[----:B------:R-:W-:Y:S05]  /*8910*/  @!P1 BRA `(.L_x_107) ;  /* 0x0000000000049947 */ /* 0x000fea0003800000 */
[----:B------:R-:W-:Y:S01]  /*8920*/  BPT.TRAP 0x1 ;  /* 0x000000040000795c */ /* 0x000fe20000300000 */
.L_x_107:
[----:B------:R-:W-:Y:S02]  /*8930*/  R2UR UR4, R2 ;  /* 0x00000000020472ca */ /* 0x000fe400000e0000 */
[----:B------:R-:W-:Y:S02]  /*8940*/  SHF.L.U32 R0, R154, 0x1f, RZ ;  /* 0x0000001f9a007819 */ /* 0x000fe400000006ff */
[----:B------:R-:W-:-:S09]  /*8950*/  LEA R19, R2, UR47, 0x4 ;  /* 0x0000002f02137c11 */ /* 0x000fd2000f8e20ff */
[----:B------:R-:W-:-:S09]  /*8960*/  ULEA UR4, UR4, UR47, 0x3 ;  /* 0x0000002f04047291 */ /* 0x000fd2000f8e183f */
[----:B------:R-:W2:Y:S02]  /*8970*/  SYNCS.PHASECHK.TRANS64.TRYWAIT P2, [UR4+0x34400], R0 ;  /* 0x03440000ff0075a7 */ /* 0x000ea40008040144 */
[----:B--2---:R-:W-:Y:S05]  /*8980*/  @!P2 BRA `(.L_x_108) ;  /* 0x000000680074a947 */ /* 0x004fea0003800000 */
.L_x_285:
[----:B-1----:R-:W1:Y:S01]  /*8990*/  LDS.128 R16, [R19+0x34520] ;  /* 0x0345200013107984 */ /* 0x002e620000000c00 */
[----:B------:R-:W-:Y:S01]  /*89a0*/  @!PT LDS RZ, [RZ] ;  /* 0x00000000fffff984 */ /* 0x000fe20000000800 */
[----:B------:R-:W-:Y:S01]  /*89b0*/  @!PT LDS RZ, [RZ] ;  /* 0x00000000fffff984 */ /* 0x000fe20000000800 */
[----:B------:R-:W-:Y:S01]  /*89c0*/  @!PT LDS RZ, [RZ] ;  /* 0x00000000fffff984 */ /* 0x000fe20000000800 */
[----:B------:R-:W-:Y:S01]  /*89d0*/  @!PT LDS RZ, [RZ] ;  /* 0x00000000fffff984 */ /* 0x000fe20000000800 */
[----:B------:R3:W-:Y:S06]  /*89e0*/  MEMBAR.ALL.CTA ;  /* 0x0000000000007992 */ /* 0x0007ec0000008000 */
[----:B---3--:R-:W3:Y:S01]  /*89f0*/  FENCE.VIEW.ASYNC.S ;  /* 0x00000000000073c6 */ /* 0x008ee20000000000 */
[----:B------:R-:W-:Y:S05]  /*8a00*/  @!P1 BRA `(.L_x_109) ;  /* 0x0000000000049947 */ /* 0x000fea0003800000 */
[----:B------:R-:W-:Y:S01]  /*8a10*/  BPT.TRAP 0x1 ;  /* 0x000000040000795c */ /* 0x000fe20000300000 */
.L_x_109:
[----:B------:R-:W-:Y:S01]  /*8a20*/  UIADD3 UR4, UR4, 0x34440, URZ ;  /* 0x0003444004047890 */ /* 0x000fe2000fffe03f */
[----:B-1----:R-:W-:Y:S01]  /*8a30*/  ISETP.NE.AND P3, PT, R19, RZ, PT ;  /* 0x000000ff1300720c */ /* 0x002fe20003f65270 */
[----:B------:R-:W-:Y:S02]  /*8a40*/  VIADD R2, R2, 0x1 ;  /* 0x0000000102027836 */ /* 0x000fe40000000000 */
[----:B------:R-:W-:Y:S01]  /*8a50*/  UPRMT UR4, UR57, 0x654, UR4 ;  /* 0x0000065439047896 */ /* 0x000fe20008000004 */
[----:B------:R-:W-:Y:S02]  /*8a60*/  IMAD.MOV.U32 R19, RZ, RZ, RZ ;  /* 0x000000ffff137224 */ /* 0x000fe400078e00ff */
[----:B------:R-:W-:-:S04]  /*8a70*/  ISETP.NE.AND P2, PT, R2, 0x8, PT ;  /* 0x000000080200780c */ /* 0x000fc80003f45270 */
[----:B--2---:R-:W-:Y:S02]  /*8a80*/  SEL R3, RZ, 0x1, P2 ;  /* 0x00000001ff037807 */ /* 0x004fe40001000000 */
[----:B---3--:R-:W-:Y:S01]  /*8a90*/  SYNCS.ARRIVE.TRANS64.RED.A1T0 RZ, [UR4], RZ ;  /* 0x000000ffffff79a7 */ /* 0x008fe20008100404 */
[----:B------:R-:W-:Y:S02]  /*8aa0*/  SEL R2, R2, RZ, P2 ;  /* 0x000000ff02027207 */ /* 0x000fe40001000000 */
[----:B------:R-:W-:Y:S01]  /*8ab0*/  LOP3.LUT R154, R154, R3, RZ, 0x3c, !PT ;  /* 0x000000039a9a7212 */ /* 0x000fe200078e3cff */
[----:B------:R-:W-:Y:S06]  /*8ac0*/  @!P3 BRA `(.L_x_110) ;  /* 0x0000000000b4b947 */ /* 0x000fec0003800000 */
[----:B------:R-:W1:Y:S02]  /*8ad0*/  LDC.64 R4, c[0x0][0x290] ;  /* 0x0000a400ff047b82 */ /* 0x000e640000000a00 */
[----:B-1----:R-:W-:-:S06]  /*8ae0*/  IMAD.WIDE R4, R18, 0xc, R4 ;  /* 0x0000000c12047825 */ /* 0x002fcc00078e0204 */
[----:B------:R-:W2:Y:S02]  /*8af0*/  LDG.E R4, desc[UR38][R4.64+0x8] ;  /* 0x0000082604047981 */ /* 0x000ea4000c1e1900 */
[----:B--2---:R-:W-:-:S13]  /*8b00*/  R2UR UR4, R4 ;  /* 0x00000000040472ca */ /* 0x004fda00000e0000 */
[----:B------:R-:W-:-:S04]  /*8b10*/  UIADD3 UR4, UR4, 0x7f, URZ ;  /* 0x0000007f04047890 */ /* 0x000fc8000fffe03f */
[----:B------:R-:W-:-:S04]  /*8b20*/  USHF.R.S32.HI UR5, URZ, 0x1f, UR4 ;  /* 0x0000001f3f057899 */ /* 0x000fc80008011404 */
[----:B------:R-:W-:-:S04]  /*8b30*/  ULEA.HI UR5, UR5, UR4, URZ, 0x7 ;  /* 0x0000000405057291 */ /* 0x000fc8000f8f383f */
[----:B------:R-:W-:-:S04]  /*8b40*/  USHF.R.S32.HI UR5, URZ, 0x7, UR5 ;  /* 0x000000073f057899 */ /* 0x000fc80008011405 */
[----:B------:R-:W-:Y:S02]  /*8b50*/  UIADD3 UR40, UR40, UR5, URZ ;  /* 0x0000000528287290 */ /* 0x000fe4000fffe03f */
[----:B------:R-:W-:Y:S02]  /*8b60*/  UISETP.GE.U32.AND UP1, UPT, UR5, 0x3, UPT ;  /* 0x000000030500788c */ /* 0x000fe4000bf26070 */
[----:B------:R-:W-:-:S04]  /*8b70*/  UISETP.GT.U32.AND UP0, UPT, UR40, 0x2, UPT ;  /* 0x000000022800788c */ /* 0x000fc8000bf04070 */
[----:B------:R-:W-:-:S04]  /*8b80*/  UISETP.LT.U32.AND UP0, UPT, UR5, 0x3, UP0 ;  /* 0x000000030500788c */ /* 0x000fc80008701070 */
[----:B------:R-:W-:Y:S02]  /*8b90*/  USEL UR6, URZ, 0x1, !UP0 ;  /* 0x000000013f067887 */ /* 0x000fe4000c000000 */
[----:B------:R-:W-:Y:S02]  /*8ba0*/  @UP1 UIMAD.WIDE.U32 UR4, UR40, -0x55555555, URZ ;  /* 0xaaaaaaab280418a5 */ /* 0x000fe4000f8e003f */
[----:B------:R-:W-:Y:S02]  /*8bb0*/  ULOP3.LUT UR41, UR41, UR6, URZ, 0x3c, !UPT ;  /* 0x0000000629297292 */ /* 0x000fe4000f8e3c3f */
[----:B------:R-:W-:-:S04]  /*8bc0*/  @UP1 USHF.R.U32.HI UR4, URZ, 0x1, UR5 ;  /* 0x000000013f041899 */ /* 0x000fc80008011605 */
[----:B------:R-:W-:Y:S01]  /*8bd0*/  @UP1 ULOP3.LUT UR41, UR41, 0x1, UR4, 0x78, !UPT ;  /* 0x0000000129291892 */ /* 0x000fe2000f8e7804 */
[----:B------:R-:W-:Y:S11]  /*8be0*/  @!P1 BRA `(.L_x_111) ;  /* 0x0000000000049947 */ /* 0x000ff60003800000 */
[----:B------:R-:W-:Y:S01]  /*8bf0*/  BPT.TRAP 0x1 ;  /* 0x000000040000795c */ /* 0x000fe20000300000 */
.L_x_111:
[----:B------:R-:W-:Y:S02]  /*8c00*/  R2UR UR4, R2 ;  /* 0x00000000020472ca */ /* 0x000fe400000e0000 */
[----:B------:R-:W-:Y:S02]  /*8c10*/  SHF.L.U32 R3, R154, 0x1f, RZ ;  /* 0x0000001f9a037819 */ /* 0x000fe400000006ff */
[----:B------:R-:W-:-:S09]  /*8c20*/  LEA R0, R2, UR47, 0x4 ;  /* 0x0000002f02007c11 */ /* 0x000fd2000f8e20ff */
[----:B------:R-:W-:-:S09]  /*8c30*/  ULEA UR4, UR4, UR47, 0x3 ;  /* 0x0000002f04047291 */ /* 0x000fd2000f8e183f */
[----:B------:R-:W1:Y:S02]  /*8c40*/  SYNCS.PHASECHK.TRANS64.TRYWAIT P2, [UR4+0x34400], R3 ;  /* 0x03440003ff0075a7 */ /* 0x000e640008040144 */
[----:B-1----:R-:W-:Y:S05]  /*8c50*/  @!P2 BRA `(.L_x_112) ;  /* 0x0000006400d8a947 */ /* 0x002fea0003800000 */
.L_x_286:
[----:B------:R2:W3:Y:S01]  /*8c60*/  LDS.128 R16, [R0+0x34520] ;  /* 0x0345200000107984 */ /* 0x0004e20000000c00 */
[----:B------:R-:W-:Y:S01]  /*8c70*/  @!PT LDS RZ, [RZ] ;  /* 0x00000000fffff984 */ /* 0x000fe20000000800 */
[----:B------:R-:W-:Y:S01]  /*8c80*/  @!PT LDS RZ, [RZ] ;  /* 0x00000000fffff984 */ /* 0x000fe20000000800 */
[----:B------:R-:W-:Y:S01]  /*8c90*/  @!PT LDS RZ, [RZ] ;  /* 0x00000000fffff984 */ /* 0x000fe20000000800 */
[----:B------:R-:W-:Y:S01]  /*8ca0*/  @!PT LDS RZ, [RZ] ;  /* 0x00000000fffff984 */ /* 0x000fe20000000800 */
[----:B------:R4:W-:Y:S06]  /*8cb0*/  MEMBAR.ALL.CTA ;  /* 0x0000000000007992 */ /* 0x0009ec0000008000 */
[----:B----4-:R-:W4:Y:S01]  /*8cc0*/  FENCE.VIEW.ASYNC.S ;  /* 0x00000000000073c6 */ /* 0x010f220000000000 */
[----:B--2---:R-:W-:Y:S05]  /*8cd0*/  @!P1 BRA `(.L_x_113) ;  /* 0x0000000000049947 */ /* 0x004fea0003800000 */
[----:B------:R-:W-:Y:S01]  /*8ce0*/  BPT.TRAP 0x1 ;  /* 0x000000040000795c */ /* 0x000fe20000300000 */
.L_x_113:
[----:B------:R-:W-:Y:S01]  /*8cf0*/  UIADD3 UR4, UR4, 0x34440, URZ ;  /* 0x0003444004047890 */ /* 0x000fe2000fffe03f */
[----:B------:R-:W-:-:S03]  /*8d00*/  VIADD R2, R2, 0x1 ;  /* 0x0000000102027836 */ /* 0x000fc60000000000 */
[----:B------:R-:W-:Y:S02]  /*8d10*/  UPRMT UR4, UR57, 0x654, UR4 ;  /* 0x0000065439047896 */ /* 0x000fe40008000004 */
[----:B------:R-:W-:-:S04]  /*8d20*/  ISETP.NE.AND P1, PT, R2, 0x8, PT ;  /* 0x000000080200780c */ /* 0x000fc80003f25270 */
[----:B-1----:R-:W-:Y:S02]  /*8d30*/  SEL R3, RZ, 0x1, P1 ;  /* 0x00000001ff037807 */ /* 0x002fe40000800000 */
[----:B------:R-:W-:Y:S01]  /*8d40*/  SEL R2, R2, RZ, P1 ;  /* 0x000000ff02027207 */ /* 0x000fe20000800000 */
[----:B----4-:R-:W-:Y:S01]  /*8d50*/  SYNCS.ARRIVE.TRANS64.RED.A1T0 RZ, [UR4], RZ ;  /* 0x000000ffffff79a7 */ /* 0x010fe20008100404 */
[----:B------:R-:W-:Y:S01]  /*8d60*/  UIMAD.WIDE.U32 UR4, UR40, -0x55555555, URZ ;  /* 0xaaaaaaab280478a5 */ /* 0x000fe2000f8e003f */
[----:B------:R-:W-:-:S03]  /*8d70*/  LOP3.LUT R154, R154, R3, RZ, 0x3c, !PT ;  /* 0x000000039a9a7212 */ /* 0x000fc600078e3cff */
[----:B------:R-:W-:-:S04]  /*8d80*/  USHF.R.U32.HI UR4, URZ, 0x1, UR5 ;  /* 0x000000013f047899 */ /* 0x000fc80008011605 */
[----:B------:R-:W-:-:S12]  /*8d90*/  UIMAD UR40, UR4, -0x3, UR40 ;  /* 0xfffffffd042878a4 */ /* 0x000fd8000f8e0228 */
.L_x_110:
[----:B---3--:R-:W-:Y:S02]  /*8da0*/  ISETP.NE.AND P1, PT, R19, RZ, PT ;  /* 0x000000ff1300720c */ /* 0x008fe40003f25270 */
[CC--:B------:R-:W-:Y:S02]  /*8db0*/  ISETP.NE.AND P2, PT, R155.reuse, R18.reuse, PT ;  /* 0x000000129b00720c */ /* 0x0c0fe40003f45270 */
[----:B------:R-:W-:-:S13]  /*8dc0*/  ISETP.EQ.OR P3, PT, R155, R18, !P1 ;  /* 0x000000129b00720c */ /* 0x000fda0004f62670 */
[----:B------:R-:W-:Y:S05]  /*8dd0*/  @P3 BRA `(.L_x_114) ;  /* 0x0000000000fc3947 */ /* 0x000fea0003800000 */
[----:B------:R-:W-:-:S13]  /*8de0*/  ISETP.NE.AND P3, PT, RZ, UR52, PT ;  /* 0x00000034ff007c0c */ /* 0x000fda000bf65270 */
[----:B------:R-:W-:Y:S05]  /*8df0*/  @P3 BRA `(.L_x_114) ;  /* 0x0000000000f43947 */ /* 0x000fea0003800000 */
[----:B------:R-:W1:Y:S01]  /*8e00*/  S2R R0, SR_LANEID ;  /* 0x0000000000007919 */ /* 0x000e620000000000 */
[----:B------:R-:W-:Y:S01]  /*8e10*/  ELECT P3, URZ, PT ;  /* 0x00000000003f782f */ /* 0x000fe20003860000 */
[----:B------:R-:W-:Y:S01]  /*8e20*/  BSSY B0, `(.L_x_115) ;  /* 0x000002f000007945 */ /* 0x000fe20003800000 */
[----:B-1----:R-:W-:-:S11]  /*8e30*/  IMAD.SHL.U32 R20, R0, 0x4, RZ ;  /* 0x0000000400147824 */ /* 0x002fd600078e00ff */
[----:B------:R-:W-:Y:S05]  /*8e40*/  @!P3 BRA `(.L_x_116) ;  /* 0x0000000000b0b947 */ /* 0x000fea0003800000 */
[----:B------:R-:W-:Y:S01]  /*8e50*/  SHF.R.S32.HI R3, RZ, 0x1f, R18 ;  /* 0x0000001fff037819 */ /* 0x000fe20000011412 */
[----:B------:R-:W-:Y:S01]  /*8e60*/  ULDC.64 UR4, c[0x0][0x820] ;  /* 0x0002080000047ab9 */ /* 0x000fe20000000a00 */
[C---:B------:R-:W-:Y:S01]  /*8e70*/  SHF.L.U32 R0, R18.reuse, 0x3, RZ ;  /* 0x0000000312007819 */ /* 0x040fe200000006ff */
[----:B------:R-:W1:Y:S01]  /*8e80*/  LDC.64 R4, c[0x0][0x290] ;  /* 0x0000a400ff047b82 */ /* 0x000e620000000a00 */
[----:B------:R-:W-:Y:S02]  /*8e90*/  SHF.L.U64.HI R3, R18, 0x3, R3 ;  /* 0x0000000312037819 */ /* 0x000fe40000010203 */
[----:B------:R-:W-:-:S04]  /*8ea0*/  IADD3 R6, P3, R0, UR4, RZ ;  /* 0x0000000400067c10 */ /* 0x000fc8000ff7e0ff */
[----:B------:R-:W-:Y:S01]  /*8eb0*/  IADD3.X R7, R3, UR5, RZ, P3, !PT ;  /* 0x0000000503077c10 */ /* 0x000fe20009ffe4ff */
[----:B------:R-:W-:-:S05]  /*8ec0*/  ULDC.64 UR4, c[0x0][0x818] ;  /* 0x0002060000047ab9 */ /* 0x000fca0000000a00 */
[----:B------:R-:W2:Y:S01]  /*8ed0*/  LDG.E.64 R6, desc[UR38][R6.64] ;  /* 0x0000002606067981 */ /* 0x000ea2000c1e1b00 */
[----:B-1----:R-:W-:Y:S01]  /*8ee0*/  IMAD.WIDE R8, R18, 0xc, R4 ;  /* 0x0000000c12087825 */ /* 0x002fe200078e0204 */
[----:B------:R-:W-:Y:S02]  /*8ef0*/  IADD3 R4, P3, R0, UR4, RZ ;  /* 0x0000000400047c10 */ /* 0x000fe4000ff7e0ff */
[----:B------:R-:W1:Y:S02]  /*8f00*/  LDS R0, [UR49+0x1c] ;  /* 0x00001c31ff007984 */ /* 0x000e640008000800 */
[----:B------:R-:W-:Y:S02]  /*8f10*/  IADD3.X R5, R3, UR5, RZ, P3, !PT ;  /* 0x0000000503057c10 */ /* 0x000fe40009ffe4ff */
[----:B------:R-:W3:Y:S04]  /*8f20*/  LDG.E R14, desc[UR38][R8.64] ;  /* 0x00000026080e7981 */ /* 0x000ee8000c1e1900 */
[----:B------:R3:W4:Y:S04]  /*8f30*/  LDG.E R15, desc[UR38][R8.64+0x4] ;  /* 0x00000426080f7981 */ /* 0x000728000c1e1900 */
[----:B------:R-:W5:Y:S01]  /*8f40*/  LDG.E.64 R4, desc[UR38][R4.64] ;  /* 0x0000002604047981 */ /* 0x000f62000c1e1b00 */
[----:B------:R-:W-:Y:S01]  /*8f50*/  IMAD.U32 R12, RZ, RZ, UR49 ;  /* 0x00000031ff0c7e24 */ /* 0x000fe2000f8e00ff */
[----:B------:R-:W-:-:S02]  /*8f60*/  CS2R R10, SRZ ;  /* 0x00000000000a7805 */ /* 0x000fc4000001ff00 */
[----:B------:R-:W-:Y:S02]  /*8f70*/  STS [UR49+0x30], RZ ;  /* 0x000030ffff007988 */ /* 0x000fe40008000831 */
[----:B------:R-:W-:-:S05]  /*8f80*/  SHF.R.U64 R12, R12, 0x4, RZ ;  /* 0x000000040c0c7819 */ /* 0x000fca00000012ff */
[----:B------:R-:W-:Y:S04]  /*8f90*/  STS [UR49+0x10], R12 ;  /* 0x0000100cff007988 */ /* 0x000fe80008000831 */
[----:B------:R-:W-:Y:S01]  /*8fa0*/  STS [UR49+0x14], R12 ;  /* 0x0000140cff007988 */ /* 0x000fe20008000831 */
[C---:B--2---:R-:W-:Y:S01]  /*8fb0*/  SHF.L.U64.HI R3, R6.reuse, 0x1, R7 ;  /* 0x0000000106037819 */ /* 0x044fe20000010207 */
[----:B------:R-:W-:-:S03]  /*8fc0*/  IMAD.SHL.U32 R6, R6, 0x2, RZ ;  /* 0x0000000206067824 */ /* 0x000fc600078e00ff */
[----:B------:R-:W-:-:S04]  /*8fd0*/  LOP3.LUT R7, R3, 0x1fffffff, RZ, 0xc0, !PT ;  /* 0x1fffffff03077812 */ /* 0x000fc800078ec0ff */
[----:B------:R-:W-:-:S04]  /*8fe0*/  SHF.R.U32.HI R3, RZ, 0x4, R7 ;  /* 0x00000004ff037819 */ /* 0x000fc80000011607 */
[----:B-1----:R-:W-:-:S05]  /*8ff0*/  LOP3.LUT R0, R0, 0xf, R3, 0xb8, !PT ;  /* 0x0000000f00007812 */ /* 0x002fca00078eb803 */
[----:B------:R1:W-:Y:S01]  /*9000*/  STS [UR49+0x1c], R0 ;  /* 0x00001c00ff007988 */ /* 0x0003e20008000831 */
[----:B---3--:R-:W-:-:S03]  /*9010*/  VIADD R8, R14, 0xffffffff ;  /* 0xffffffff0e087836 */ /* 0x008fc60000000000 */
[----:B------:R-:W2:Y:S01]  /*9020*/  LDS R3, [UR49+0x1c] ;  /* 0x00001c31ff037984 */ /* 0x000ea20008000800 */
[----:B----4-:R-:W-:Y:S01]  /*9030*/  VIADD R9, R15, 0xffffffff ;  /* 0xffffffff0f097836 */ /* 0x010fe20000000000 */
[----:B-1----:R-:W-:Y:S02]  /*9040*/  LOP3.LUT R0, R6, 0xfffffffe, RZ, 0xc0, !PT ;  /* 0xfffffffe06007812 */ /* 0x002fe400078ec0ff */
[----:B-----5:R-:W-:Y:S04]  /*9050*/  STS.64 [UR49], R4 ;  /* 0x00000004ff007988 */ /* 0x020fe80008000a31 */
[----:B------:R-:W-:Y:S01]  /*9060*/  STS.128 [UR49+0x20], R8 ;  /* 0x00002008ff007988 */ /* 0x000fe20008000c31 */
[----:B--2---:R-:W-:-:S05]  /*9070*/  LOP3.LUT R3, R3, 0xf0, RZ, 0xb8, !PT ;  /* 0x000000f003037812 */ /* 0x004fca00078eb8ff */
[----:B------:R1:W-:Y:S04]  /*9080*/  STS [UR49+0x1c], R3 ;  /* 0x00001c03ff007988 */ /* 0x0003e80008000831 */
[----:B------:R-:W2:Y:S01]  /*9090*/  LDS R13, [UR49+0x1c] ;  /* 0x00001c31ff0d7984 */ /* 0x000ea20008000800 */
[----:B-1----:R-:W-:-:S05]  /*90a0*/  SHF.R.U64 R3, R0, 0x4, R7 ;  /* 0x0000000400037819 */ /* 0x002fca0000001207 */
[----:B------:R-:W-:Y:S01]  /*90b0*/  STS [UR49+0xc], R3 ;  /* 0x00000c03ff007988 */ /* 0x000fe20008000831 */
[----:B--2---:R-:W-:-:S05]  /*90c0*/  LOP3.LUT R13, R13, 0xf00, RZ, 0xb8, !PT ;  /* 0x00000f000d0d7812 */ /* 0x004fca00078eb8ff */
[----:B------:R-:W-:Y:S04]  /*90d0*/  STS.64 [UR49+0x18], R12 ;  /* 0x0000180cff007988 */ /* 0x000fe80008000a31 */
[----:B------:R-:W1:Y:S02]  /*90e0*/  LDS R19, [UR49+0x1c] ;  /* 0x00001c31ff137984 */ /* 0x000e640008000800 */
[----:B-1----:R-:W-:-:S05]  /*90f0*/  LOP3.LUT R0, R19, 0xf000, RZ, 0xb8, !PT ;  /* 0x0000f00013007812 */ /* 0x002fca00078eb8ff */
[----:B------:R1:W-:Y:S02]  /*9100*/  STS [UR49+0x1c], R0 ;  /* 0x00001c00ff007988 */ /* 0x0003e40008000831 */
.L_x_116:
[----:B------:R-:W-:Y:S05]  /*9110*/  BSYNC B0 ;  /* 0x0000000000007941 */ /* 0x000fea0003800000 */
.L_x_115:
[----:B------:R-:W-:Y:S01]  /*9120*/  NOP ;  /* 0x0000000000007918 */ /* 0x000fe20000000000 */
[----:B------:R2:W3:Y:S01]  /*9130*/  LDS R3, [R20+UR49] ;  /* 0x0000003114037984 */ /* 0x0004e20008000800 */
[----:B------:R-:W-:Y:S02]  /*9140*/  ELECT P3, URZ, PT ;  /* 0x00000000003f782f */ /* 0x000fe40003860000 */
[----:B------:R-:W-:Y:S01]  /*9150*/  IADD3 R4, P4, R20, UR36, RZ ;  /* 0x0000002414047c10 */ /* 0x000fe2000ff9e0ff */
[----:B------:R-:W-:Y:S04]  /*9160*/  BSSY B0, `(.L_x_117) ;  /* 0x0000005000007945 */ /* 0x000fe80003800000 */
[----:B------:R-:W-:-:S06]  /*9170*/  IMAD.X R5, RZ, RZ, UR37, P4 ;  /* 0x00000025ff057e24 */ /* 0x000fcc000a0e06ff */
[----:B--2---:R-:W-:Y:S05]  /*9180*/  @!P3 BRA `(.L_x_118) ;  /* 0x000000000008b947 */ /* 0x004fea0003800000 */
[----:B------:R0:W-:Y:S01]  /*9190*/  UTMACMDFLUSH ;  /* 0x00000000000079b7 */ /* 0x0001e20000000000 */
[----:B------:R-:W-:-:S04]  /*91a0*/  DEPBAR.LE SB0, 0x0 ;  /* 0x000080000000791a */ /* 0x000fc80000000000 */
.L_x_118:
[----:B------:R-:W-:Y:S05]  /*91b0*/  BSYNC B0 ;  /* 0x0000000000007941 */ /* 0x000fea0003800000 */
.L_x_117:
[----:B---3--:R2:W5:Y:S02]  /*91c0*/  ATOMG.E.EXCH.STRONG.GPU PT, RZ, [R4], R3 ;  /* 0x0000000304ff73a8 */ /* 0x00856400041ee100 */
.L_x_114:
[----:B------:R-:W-:-:S04]  /*91d0*/  DEPBAR.LE SB0, 0x0 ;  /* 0x000080000000791a */ /* 0x000fc80000000000 */
[----:B------:R-:W-:Y:S05]  /*91e0*/  @!P0 BRA `(.L_x_119) ;  /* 0x0000000000048947 */ /* 0x000fea0003800000 */
[----:B------:R-:W-:Y:S01]  /*91f0*/  BPT.TRAP 0x1 ;  /* 0x000000040000795c */ /* 0x000fe20000300000 */
.L_x_119:
[----:B-1----:R-:W-:Y:S01]  /*9200*/  IMAD.U32 R0, RZ, RZ, UR54 ;  /* 0x00000036ff007e24 */ /* 0x002fe2000f8e00ff */
[----:B-----5:R-:W-:Y:S01]  /*9210*/  SYNCS.ARRIVE.TRANS64.RED.A1T0 RZ, [UR7], RZ ;  /* 0x000000ffffff79a7 */ /* 0x020fe20008100407 */
[----:B------:R-:W-:Y:S02]  /*9220*/  LOP3.LUT R156, R156, 0x1, RZ, 0x3c, !PT ;  /* 0x000000019c9c7812 */ /* 0x000fe400078e3cff */
[----:B------:R1:W-:Y:S02]  /*9230*/  SYNCS.ARRIVE.TRANS64.A1T0 RZ, [R0+UR48], RZ ;  /* 0x000000ff00ff79a7 */ /* 0x0003e40008100030 */
[----:B-1----:R-:W-:Y:S01]  /*9240*/  SEL R0, RZ, 0x1, !P2 ;  /* 0x00000001ff007807 */ /* 0x002fe20005000000 */
[----:B------:R-:W-:Y:S06]  /*9250*/  @P1 BRA `(.L_x_120) ;  /* 0xffffffa800f41947 */ /* 0x000fec000383ffff */
[----:B------:R-:W-:Y:S05]  /*9260*/  EXIT ;  /* 0x000000000000794d */ /* 0x000fea0003800000 */
.L_x_27:
[----:B------:R-:W-:-:S08]  /*9270*/  NOP ;  /* 0x0000000000007918 */ /* 0x000fd00000000000 */
[----:B-----5:R-:W1:-:S00]  /*9280*/  USETMAXREG.DEALLOC.CTAPOOL 0x28 ;  /* 0x00000028000079c8 */ /* 0x020e4000080e0500 */
[----:B------:R-:W-:-:S06]  /*9290*/  UISETP.NE.AND UP1, UPT, UR52, 0x3, UPT ;  /* 0x000000033400788c */ /* 0x000fcc000bf25270 */
[----:B------:R-:W-:-:S13]  /*92a0*/  PLOP3.LUT P1, PT, PT, PT, UP1, 0x80, 0x0 ;  /* 0x000000000000781c */ /* 0x000fda0003f2f018 */
[----:B-1----:R-:W-:Y:S05]  /*92b0*/  @!P1 BRA `(.L_x_121) ;  /* 0x0000003800049947 */ /* 0x002fea0003800000 */
[----:B------:R-:W-:-:S13]  /*92c0*/  ISETP.NE.AND P0, PT, RZ, UR52, PT ;  /* 0x00000034ff007c0c */ /* 0x000fda000bf05270 */
[----:B------:R-:W-:Y:S05]  /*92d0*/  @!P0 BRA `(.L_x_122) ;  /* 0x0000001c00088947 */ /* 0x000fea0003800000 */
[----:B------:R-:W-:-:S06]  /*92e0*/  UISETP.NE.AND UP0, UPT, UR52, 0x2, UPT ;  /* 0x000000023400788c */ /* 0x000fcc000bf05270 */
[----:B------:R-:W-:-:S13]  /*92f0*/  PLOP3.LUT P0, PT, PT, PT, UP0, 0x80, 0x0 ;  /* 0x000000000000781c */ /* 0x000fda0003f0f008 */
[----:B---3--:R-:W-:Y:S05]  /*9300*/  @P0 EXIT ;  /* 0x000000000000094d */ /* 0x008fea0003800000 */
[----:B------:R-:W1:Y:S01]  /*9310*/  S2UR UR4, SR_CTAID.Y ;  /* 0x00000000000479c3 */ /* 0x000e620000002600 */
[----:B------:R-:W-:Y:S01]  /*9320*/  ELECT P0, URZ, PT ;  /* 0x00000000003f782f */ /* 0x000fe20003800000 */
[----:B------:R-:W-:Y:S01]  /*9330*/  BSSY B0, `(.L_x_123) ;  /* 0x000001d000007945 */ /* 0x000fe20003800000 */
[----:B-1----:R-:W-:-:S11]  /*9340*/  UIMAD UR4, UR4, UR60, UR51 ;  /* 0x0000003c040472a4 */ /* 0x002fd6000f8e0233 */
[----:B------:R-:W-:Y:S05]  /*9350*/  @!P0 BRA `(.L_x_124) ;  /* 0x0000000000688947 */ /* 0x000fea0003800000 */
[----:B------:R-:W1:Y:S01]  /*9360*/  LDC.64 R4, c[0x0][0x600] ;  /* 0x00018000ff047b82 */ /* 0x000e620000000a00 */
[----:B------:R-:W-:Y:S02]  /*9370*/  UMOV UR5, 0x400 ;  /* 0x0000040000057882 */ /* 0x000fe40000000000 */
[----:B------:R-:W-:-:S05]  /*9380*/  ULEA UR5, UR58, UR5, 0x18 ;  /* 0x000000053a057291 */ /* 0x000fca000f8ec03f */
[----:B------:R-:W1:Y:S08]  /*9390*/  LDC.64 R6, c[0x0][0x608] ;  /* 0x00018200ff067b82 */ /* 0x000e700000000a00 */
[----:B------:R-:W2:Y:S08]  /*93a0*/  LDC.64 R32, c[0x0][0x610] ;  /* 0x00018400ff207b82 */ /* 0x000eb00000000a00 */
[----:B------:R-:W2:Y:S01]  /*93b0*/  LDC.64 R34, c[0x0][0x618] ;  /* 0x00018600ff227b82 */ /* 0x000ea20000000a00 */
[----:B-1----:R1:W-:Y:S07]  /*93c0*/  STS.128 [UR5+0x34700], R4 ;  /* 0x03470004ff007988 */ /* 0x0023ee0008000c05 */
[----:B------:R-:W3:Y:S08]  /*93d0*/  LDC.64 R28, c[0x0][0x620] ;  /* 0x00018800ff1c7b82 */ /* 0x000ef00000000a00 */
[----:B------:R-:W3:Y:S01]  /*93e0*/  LDC.64 R30, c[0x0][0x628] ;  /* 0x00018a00ff1e7b82 */ /* 0x000ee20000000a00 */
[----:B--2---:R2:W-:Y:S07]  /*93f0*/  STS.128 [UR5+0x34710], R32 ;  /* 0x03471020ff007988 */ /* 0x0045ee0008000c05 */
[----:B------:R-:W4:Y:S08]  /*9400*/  LDC.64 R24, c[0x0][0x630] ;  /* 0x00018c00ff187b82 */ /* 0x000f300000000a00 */
[----:B------:R-:W4:Y:S08]  /*9410*/  LDC.64 R26, c[0x0][0x638] ;  /* 0x00018e00ff1a7b82 */ /* 0x000f300000000a00 */
[----:B------:R-:W5:Y:S01]  /*9420*/  LDC.64 R20, c[0x0][0x640] ;  /* 0x00019000ff147b82 */ /* 0x000f620000000a00 */
[----:B---3--:R2:W-:Y:S07]  /*9430*/  STS.128 [UR5+0x34720], R28 ;  /* 0x0347201cff007988 */ /* 0x0085ee0008000c05 */
[----:B------:R-:W5:Y:S08]  /*9440*/  LDC.64 R22, c[0x0][0x648] ;  /* 0x00019200ff167b82 */ /* 0x000f700000000a00 */
[----:B------:R-:W3:Y:S01]  /*9450*/  LDC.64 R12, c[0x0][0x650] ;  /* 0x00019400ff0c7b82 */ /* 0x000ee20000000a00 */
[----:B----4-:R2:W-:Y:S07]  /*9460*/  STS.128 [UR5+0x34730], R24 ;  /* 0x03473018ff007988 */ /* 0x0105ee0008000c05 */
[----:B------:R-:W3:Y:S08]  /*9470*/  LDC.64 R14, c[0x0][0x658] ;  /* 0x00019600ff0e7b82 */ /* 0x000ef00000000a00 */
[----:B------:R-:W4:Y:S01]  /*9480*/  LDC.64 R8, c[0x0][0x660] ;  /* 0x00019800ff087b82 */ /* 0x000f220000000a00 */
[----:B-----5:R2:W-:Y:S07]  /*9490*/  STS.128 [UR5+0x34740], R20 ;  /* 0x03474014ff007988 */ /* 0x0205ee0008000c05 */
[----:B------:R-:W4:Y:S08]  /*94a0*/  LDC.64 R10, c[0x0][0x668] ;  /* 0x00019a00ff0a7b82 */ /* 0x000f300000000a00 */
[----:B-1----:R-:W1:Y:S01]  /*94b0*/  LDC.64 R4, c[0x0][0x670] ;  /* 0x00019c00ff047b82 */ /* 0x002e620000000a00 */
[----:B---3--:R2:W-:Y:S07]  /*94c0*/  STS.128 [UR5+0x34750], R12 ;  /* 0x0347500cff007988 */ /* 0x0085ee0008000c05 */
[----:B------:R-:W1:Y:S01]  /*94d0*/  LDC.64 R6, c[0x0][0x678] ;  /* 0x00019e00ff067b82 */ /* 0x000e620000000a00 */
[----:B----4-:R2:W-:Y:S04]  /*94e0*/  STS.128 [UR5+0x34760], R8 ;  /* 0x03476008ff007988 */ /* 0x0105e80008000c05 */
[----:B-1----:R2:W-:Y:S02]  /*94f0*/  STS.128 [UR5+0x34770], R4 ;  /* 0x03477004ff007988 */ /* 0x0025e40008000c05 */
.L_x_124:
[----:B------:R-:W-:Y:S05]  /*9500*/  BSYNC B0 ;  /* 0x0000000000007941 */ /* 0x000fea0003800000 */
.L_x_123:
[----:B------:R-:W-:Y:S01]  /*9510*/  ELECT P0, URZ, PT ;  /* 0x00000000003f782f */ /* 0x000fe20003800000 */
[----:B------:R-:W-:Y:S01]  /*9520*/  NOP ;  /* 0x0000000000007918 */ /* 0x000fe20000000000 */
[----:B------:R-:W-:Y:S01]  /*9530*/  ULDC UR6, c[0x0][0x884] ;  /* 0x0002210000067ab9 */ /* 0x000fe20000000800 */
[----:B------:R-:W-:Y:S01]  /*9540*/  BSSY B0, `(.L_x_125) ;  /* 0x0000035000007945 */ /* 0x000fe20003800000 */
[----:B------:R-:W-:-:S03]  /*9550*/  ULEA UR6, UR6, UR4, 0x1 ;  /* 0x0000000406067291 */ /* 0x000fc6000f8e083f */
[----:B------:R-:W-:Y:S02]  /*9560*/  ULDC.64 UR4, c[0x0][0x800] ;  /* 0x0002000000047ab9 */ /* 0x000fe40000000a00 */
[----:B------:R-:W-:-:S04]  /*9570*/  UIMAD.WIDE UR4, UR6, 0x80, UR4 ;  /* 0x00000080060478a5 */ /* 0x000fc8000f8e0204 */
[----:B------:R-:W-:Y:S08]  /*9580*/  @!P0 BRA `(.L_x_126) ;  /* 0x0000000000c08947 */ /* 0x000ff00003800000 */
[----:B------:R-:W-:Y:S01]  /*9590*/  ULDC.64 UR6, c[0x0][0x808] ;  /* 0x0002020000067ab9 */ /* 0x000fe20000000a00 */
[----:B------:R-:W-:Y:S01]  /*95a0*/  ULDC.64 UR8, c[0x0][0x810] ;  /* 0x0002040000087ab9 */ /* 0x000fe20000000a00 */
[----:B------:R-:W-:Y:S02]  /*95b0*/  ISETP.NE.U32.AND P0, PT, RZ, UR6, PT ;  /* 0x00000006ff007c0c */ /* 0x000fe4000bf05070 */
[----:B------:R-:W-:Y:S02]  /*95c0*/  ISETP.NE.U32.AND P1, PT, RZ, UR8, PT ;  /* 0x00000008ff007c0c */ /* 0x000fe4000bf25070 */
[----:B------:R-:W-:Y:S02]  /*95d0*/  ISETP.NE.AND.EX P0, PT, RZ, UR7, PT, P0 ;  /* 0x00000007ff007c0c */ /* 0x000fe4000bf05300 */
[----:B------:R-:W-:-:S11]  /*95e0*/  ISETP.NE.AND.EX P1, PT, RZ, UR9, PT, P1 ;  /* 0x00000009ff007c0c */ /* 0x000fd6000bf25310 */
[----:B------:R-:W-:Y:S05]  /*95f0*/  @!P0 BRA `(.L_x_127) ;  /* 0x0000000000188947 */ /* 0x000fea0003800000 */
[----:B--2---:R-:W1:Y:S02]  /*9600*/  LDC.64 R4, c[0x0][0x808] ;  /* 0x00020200ff047b82 */ /* 0x004e640000000a00 */
[----:B-1----:R-:W-:-:S06]  /*9610*/  IMAD.WIDE R4, R18, 0x8, R4 ;  /* 0x0000000812047825 */ /* 0x002fcc00078e0204 */
[----:B------:R-:W2:Y:S01]  /*9620*/  LDG.E.64 R4, desc[UR38][R4.64] ;  /* 0x0000002604047981 */ /* 0x000ea2000c1e1b00 */
[----:B------:R-:W-:Y:S02]  /*9630*/  UMOV UR6, 0x400 ;  /* 0x0000040000067882 */ /* 0x000fe40000000000 */
[----:B------:R-:W-:-:S09]  /*9640*/  ULEA UR6, UR58, UR6, 0x18 ;  /* 0x000000063a067291 */ /* 0x000fd2000f8ec03f */
[----:B--2---:R1:W-:Y:S03]  /*9650*/  STS.64 [UR6+0x34700], R4 ;  /* 0x03470004ff007988 */ /* 0x0043e60008000a06 */
.L_x_127:
[----:B------:R-:W-:Y:S05]  /*9660*/  @!P1 BRA `(.L_x_126) ;  /* 0x0000000000889947 */ /* 0x000fea0003800000 */
[----:B-12---:R-:W1:Y:S02]  /*9670*/  LDC.64 R4, c[0x0][0x810] ;  /* 0x00020400ff047b82 */ /* 0x006e640000000a00 */
[----:B-1----:R-:W-:-:S06]  /*9680*/  IMAD.WIDE R4, R18, 0x8, R4 ;  /* 0x0000000812047825 */ /* 0x002fcc00078e0204 */
[----:B------:R-:W2:Y:S01]  /*9690*/  LDG.E.64 R4, desc[UR38][R4.64] ;  /* 0x0000002604047981 */ /* 0x000ea2000c1e1b00 */
[----:B------:R-:W-:Y:S02]  /*96a0*/  UMOV UR6, 0x400 ;  /* 0x0000040000067882 */ /* 0x000fe40000000000 */
[----:B------:R-:W-:-:S04]  /*96b0*/  ULEA UR6, UR58, UR6, 0x18 ;  /* 0x000000063a067291 */ /* 0x000fc8000f8ec03f */
[----:B------:R-:W-:-:S05]  /*96c0*/  UIADD3 UR7, UR6, 0x34700, URZ ;  /* 0x0003470006077890 */ /* 0x000fca000fffe03f */
[----:B------:R-:W1:Y:S01]  /*96d0*/  LDS R6, [UR6+0x3471c] ;  /* 0x03471c06ff067984 */ /* 0x000e620008000800 */
[----:B------:R-:W-:-:S03]  /*96e0*/  IMAD.U32 R8, RZ, RZ, UR7 ;  /* 0x00000007ff087e24 */ /* 0x000fc6000f8e00ff */
[----:B------:R-:W-:Y:S02]  /*96f0*/  STS [UR6+0x34730], RZ ;  /* 0x034730ffff007988 */ /* 0x000fe40008000806 */
[----:B------:R-:W-:-:S05]  /*9700*/  SHF.R.U64 R8, R8, 0x4, RZ ;  /* 0x0000000408087819 */ /* 0x000fca00000012ff */
[----:B------:R-:W-:Y:S04]  /*9710*/  STS [UR6+0x34710], R8 ;  /* 0x03471008ff007988 */ /* 0x000fe80008000806 */
[----:B------:R-:W-:Y:S01]  /*9720*/  STS [UR6+0x34714], R8 ;  /* 0x03471408ff007988 */ /* 0x000fe20008000806 */
[C---:B--2---:R-:W-:Y:S01]  /*9730*/  SHF.L.U64.HI R10, R4.reuse, 0x1, R5 ;  /* 0x00000001040a7819 */ /* 0x044fe20000010205 */
[----:B------:R-:W-:Y:S01]  /*9740*/  IMAD.SHL.U32 R11, R4, 0x2, RZ ;  /* 0x00000002040b7824 */ /* 0x000fe200078e00ff */
[----:B------:R-:W-:Y:S01]  /*9750*/  IADD3 R4, R0, -0x1, RZ ;  /* 0xffffffff00047810 */ /* 0x000fe20007ffe0ff */
[----:B------:R-:W-:Y:S01]  /*9760*/  VIADD R5, R3, 0xffffffff ;  /* 0xffffffff03057836 */ /* 0x000fe20000000000 */
[----:B------:R-:W-:Y:S02]  /*9770*/  LOP3.LUT R10, R10, 0x1fffffff, RZ, 0xc0, !PT ;  /* 0x1fffffff0a0a7812 */ /* 0x000fe400078ec0ff */
[----:B------:R-:W-:-:S02]  /*9780*/  LOP3.LUT R3, R11, 0xfffffffe, RZ, 0xc0, !PT ;  /* 0xfffffffe0b037812 */ /* 0x000fc400078ec0ff */
[--C-:B------:R-:W-:Y:S02]  /*9790*/  SHF.R.U32.HI R7, RZ, 0x4, R10.reuse ;  /* 0x00000004ff077819 */ /* 0x100fe4000001160a */
[----:B------:R-:W-:Y:S02]  /*97a0*/  SHF.R.U64 R3, R3, 0x4, R10 ;  /* 0x0000000403037819 */ /* 0x000fe4000000120a */
[----:B-1----:R-:W-:-:S03]  /*97b0*/  LOP3.LUT R6, R6, 0xf, R7, 0xb8, !PT ;  /* 0x0000000f06067812 */ /* 0x002fc600078eb807 */
[----:B------:R-:W-:Y:S04]  /*97c0*/  STS [UR6+0x3470c], R3 ;  /* 0x03470c03ff007988 */ /* 0x000fe80008000806 */
[----:B------:R-:W-:Y:S04]  /*97d0*/  STS [UR6+0x3471c], R6 ;  /* 0x03471c06ff007988 */ /* 0x000fe80008000806 */
[----:B------:R-:W1:Y:S02]  /*97e0*/  LDS R7, [UR6+0x3471c] ;  /* 0x03471c06ff077984 */ /* 0x000e640008000800 */
[----:B-1----:R-:W-:-:S05]  /*97f0*/  LOP3.LUT R7, R7, 0xf0, RZ, 0xb8, !PT ;  /* 0x000000f007077812 */ /* 0x002fca00078eb8ff */
[----:B------:R1:W-:Y:S04]  /*9800*/  STS [UR6+0x3471c], R7 ;  /* 0x03471c07ff007988 */ /* 0x0003e80008000806 */
[----:B------:R-:W2:Y:S01]  /*9810*/  LDS R9, [UR6+0x3471c] ;  /* 0x03471c06ff097984 */ /* 0x000ea20008000800 */
[----:B-1----:R-:W-:-:S05]  /*9820*/  CS2R R6, SRZ ;  /* 0x0000000000067805 */ /* 0x002fca000001ff00 */
[----:B------:R-:W-:Y:S01]  /*9830*/  STS.128 [UR6+0x34720], R4 ;  /* 0x03472004ff007988 */ /* 0x000fe20008000c06 */
[----:B--2---:R-:W-:-:S05]  /*9840*/  LOP3.LUT R9, R9, 0xf00, RZ, 0xb8, !PT ;  /* 0x00000f0009097812 */ /* 0x004fca00078eb8ff */
[----:B------:R-:W-:Y:S04]  /*9850*/  STS.64 [UR6+0x34718], R8 ;  /* 0x03471808ff007988 */ /* 0x000fe80008000a06 */
[----:B------:R-:W1:Y:S02]  /*9860*/  LDS R12, [UR6+0x3471c] ;  /* 0x03471c06ff0c7984 */ /* 0x000e640008000800 */
[----:B-1----:R-:W-:-:S05]  /*9870*/  LOP3.LUT R0, R12, 0xf000, RZ, 0xb8, !PT ;  /* 0x0000f0000c007812 */ /* 0x002fca00078eb8ff */
[----:B------:R3:W-:Y:S02]  /*9880*/  STS [UR6+0x3471c], R0 ;  /* 0x03471c00ff007988 */ /* 0x0007e40008000806 */
.L_x_126:
[----:B------:R-:W-:Y:S05]  /*9890*/  BSYNC B0 ;  /* 0x0000000000007941 */ /* 0x000fea0003800000 */
.L_x_125:
[----:B---3--:R-:W3:Y:S01]  /*98a0*/  S2R R0, SR_LANEID ;  /* 0x0000000000007919 */ /* 0x008ee20000000000 */
[----:B------:R-:W-:Y:S01]  /*98b0*/  ELECT P0, URZ, PT ;  /* 0x00000000003f782f */ /* 0x000fe20003800000 */
[----:B------:R-:W-:Y:S01]  /*98c0*/  NOP ;  /* 0x0000000000007918 */ /* 0x000fe20000000000 */
[----:B------:R-:W-:Y:S11]  /*98d0*/  BSSY B0, `(.L_x_128) ;  /* 0x0000004000007945 */ /* 0x000ff60003800000 */
[----:B------:R-:W-:Y:S05]  /*98e0*/  @!P0 BRA `(.L_x_129) ;  /* 0x0000000000088947 */ /* 0x000fea0003800000 */
[----:B------:R0:W-:Y:S01]  /*98f0*/  UTMACMDFLUSH ;  /* 0x00000000000079b7 */ /* 0x0001e20000000000 */
[----:B------:R-:W-:-:S04]  /*9900*/  DEPBAR.LE SB0, 0x0 ;  /* 0x000080000000791a */ /* 0x000fc80000000000 */
.L_x_129:
[----:B------:R-:W-:Y:S05]  /*9910*/  BSYNC B0 ;  /* 0x0000000000007941 */ /* 0x000fea0003800000 */
.L_x_128:
[----:B------:R-:W-:Y:S01]  /*9920*/  UMOV UR6, 0x400 ;  /* 0x0000040000067882 */ /* 0x000fe20000000000 */
[----:B--23--:R-:W-:Y:S01]  /*9930*/  IMAD.SHL.U32 R6, R0, 0x4, RZ ;  /* 0x0000000400067824 */ /* 0x00cfe200078e00ff */
[----:B------:R-:W-:-:S04]  /*9940*/  ULEA UR6, UR58, UR6, 0x18 ;  /* 0x000000063a067291 */ /* 0x000fc8000f8ec03f */
[----:B------:R-:W-:Y:S01]  /*9950*/  UIADD3 UR32, UR6, 0x34700, URZ ;  /* 0x0003470006207890 */ /* 0x000fe2000fffe03f */
[----:B-1----:R-:W-:Y:S01]  /*9960*/  IADD3 R4, P0, R6, UR4, RZ ;  /* 0x0000000406047c10 */ /* 0x002fe2000ff1e0ff */
[----:B------:R-:W-:-:S04]  /*9970*/  IMAD.MOV.U32 R0, RZ, RZ, RZ ;  /* 0x000000ffff007224 */ /* 0x000fc800078e00ff */
[----:B------:R-:W-:-:S03]  /*9980*/  IMAD.X R5, RZ, RZ, UR5, P0 ;  /* 0x00000005ff057e24 */ /* 0x000fc600080e06ff */
[----:B------:R-:W1:Y:S01]  /*9990*/  LDS R3, [R6+UR32] ;  /* 0x0000002006037984 */ /* 0x000e620008000800 */
[----:B------:R-:W-:-:S03]  /*99a0*/  SHF.L.U32 R0, R0, 0x1f, RZ ;  /* 0x0000001f00007819 */ /* 0x000fc600000006ff */
[----:B-1----:R1:W2:Y:S02]  /*99b0*/  ATOMG.E.EXCH.STRONG.GPU PT, RZ, [R4], R3 ;  /* 0x0000000304ff73a8 */ /* 0x0022a400041ee100 */
[----:B--2---:R-:W2:Y:S01]  /*99c0*/  SYNCS.PHASECHK.TRANS64.TRYWAIT P0, [UR6+0x344f8], R0 ;  /* 0x0344f800ff0075a7 */ /* 0x004ea20008000146 */
[----:B------:R-:W-:Y:S02]  /*99d0*/  ULOP3.LUT UR31, UR59, 0x1, URZ, 0xfc, !UPT ;  /* 0x000000013b1f7892 */ /* 0x000fe4000f8efc3f */
[----:B------:R-:W-:Y:S01]  /*99e0*/  ULOP3.LUT UR30, UR61, 0x2, URZ, 0xfc, !UPT ;  /* 0x000000023d1e7892 */ /* 0x000fe2000f8efc3f */
[----:B-12---:R-:W-:Y:S11]  /*99f0*/  @!P0 BRA `(.L_x_130) ;  /* 0x0000005800888947 */ /* 0x006ff60003800000 */
.L_x_287:
[----:B------:R-:W-:Y:S01]  /*9a00*/  IMAD.MOV.U32 R4, RZ, RZ, 0x1 ;  /* 0x00000001ff047424 */ /* 0x000fe200078e00ff */
[----:B------:R-:W-:Y:S01]  /*9a10*/  ULDC UR29, c[0x0][0x598] ;  /* 0x00016600001d7ab9 */ /* 0x000fe20000000800 */
[----:B-1----:R-:W-:Y:S01]  /*9a20*/  IMAD.MOV.U32 R0, RZ, RZ, RZ ;  /* 0x000000ffff007224 */ /* 0x002fe200078e00ff */
[----:B------:R-:W-:Y:S01]  /*9a30*/  ULDC UR28, c[0x0][0x580] ;  /* 0x00016000001c7ab9 */ /* 0x000fe20000000800 */
[----:B------:R-:W-:Y:S01]  /*9a40*/  ULDC.64 UR24, c[0x0][0x590] ;  /* 0x0001640000187ab9 */ /* 0x000fe20000000a00 */
[----:B------:R-:W-:-:S05]  /*9a50*/  ULDC.64 UR26, c[0x0][0x588] ;  /* 0x00016200001a7ab9 */ /* 0x000fca0000000a00 */
.L_x_191:
[----:B------:R-:W-:-:S06]  /*9a60*/  UISETP.NE.AND UP0, UPT, UR31, 0x3, UPT ;  /* 0x000000031f00788c */ /* 0x000fcc000bf05270 */
[----:B------:R-:W-:-:S13]  /*9a70*/  PLOP3.LUT P1, PT, PT, PT, UP0, 0x80, 0x0 ;  /* 0x000000000000781c */ /* 0x000fda0003f2f008 */
[----:B-----5:R-:W-:Y:S05]  /*9a80*/  @!P1 BRA `(.L_x_131) ;  /* 0x0000000000049947 */ /* 0x020fea0003800000 */
[----:B------:R-:W-:Y:S01]  /*9a90*/  BPT.TRAP 0x1 ;  /* 0x000000040000795c */ /* 0x000fe20000300000 */
.L_x_131:
[----:B------:R-:W-:Y:S02]  /*9aa0*/  R2UR UR7, R2 ;  /* 0x00000000020772ca */ /* 0x000fe400000e0000 */
[----:B------:R-:W-:Y:S02]  /*9ab0*/  SHF.L.U32 R3, R0, 0x1f, RZ ;  /* 0x0000001f00037819 */ /* 0x000fe400000006ff */
[----:B------:R-:W-:-:S09]  /*9ac0*/  LEA R8, R2, UR6, 0x4 ;  /* 0x0000000602087c11 */ /* 0x000fd2000f8e20ff */
[----:B------:R-:W-:-:S09]  /*9ad0*/  ULEA UR7, UR7, UR6, 0x3 ;  /* 0x0000000607077291 */ /* 0x000fd2000f8e183f */
[----:B------:R-:W1:Y:S02]  /*9ae0*/  SYNCS.PHASECHK.TRANS64.TRYWAIT P0, [UR7+0x34400], R3 ;  /* 0x03440003ff0075a7 */ /* 0x000e640008000147 */
[----:B-1----:R-:W-:Y:S05]  /*9af0*/  @!P0 BRA `(.L_x_132) ;  /* 0x0000005800608947 */ /* 0x002fea0003800000 */
.L_x_288:
[----:B------:R-:W2:Y:S01]  /*9b00*/  LDS.128 R8, [R8+0x34520] ;  /* 0x0345200008087984 */ /* 0x000ea20000000c00 */
        /* <DEDUP_REMOVED lines=8> */
.L_x_133:
[----:B------:R-:W-:Y:S01]  /*9b90*/  UIADD3 UR7, UR7, 0x34440, URZ ;  /* 0x0003444007077890 */ /* 0x000fe2000fffe03f */
[----:B------:R-:W-:Y:S02]  /*9ba0*/  R2UR UR18, R16 ;  /* 0x00000000101272ca */ /* 0x000fe400000e0000 */
[----:B------:R-:W-:Y:S01]  /*9bb0*/  R2UR UR19, R17 ;  /* 0x00000000111372ca */ /* 0x000fe200000e0000 */
[----:B------:R-:W-:Y:S01]  /*9bc0*/  UPRMT UR7, UR58, 0x654, UR7 ;  /* 0x000006543a077896 */ /* 0x000fe20008000007 */
[----:B------:R-:W-:Y:S02]  /*9bd0*/  LOP3.LUT P1, RZ, R4, 0xff, RZ, 0xc0, !PT ;  /* 0x000000ff04ff7812 */ /* 0x000fe4000782c0ff */
[----:B------:R-:W-:-:S04]  /*9be0*/  ISETP.NE.U32.AND P0, PT, RZ, UR24, PT ;  /* 0x00000018ff007c0c */ /* 0x000fc8000bf05070 */
[----:B------:R-:W-:Y:S02]  /*9bf0*/  ISETP.NE.AND.EX P0, PT, RZ, UR25, PT, P0 ;  /* 0x00000019ff007c0c */ /* 0x000fe4000bf05300 */
[----:B---3--:R-:W-:Y:S01]  /*9c00*/  SYNCS.ARRIVE.TRANS64.RED.A1T0 RZ, [UR7], RZ ;  /* 0x000000ffffff79a7 */ /* 0x008fe20008100407 */
[----:B------:R-:W-:Y:S02]  /*9c10*/  USHF.L.U32 UR18, UR18, 0x7, URZ ;  /* 0x0000000712127899 */ /* 0x000fe4000800063f */
[----:B------:R-:W-:Y:S02]  /*9c20*/  USHF.L.U32 UR19, UR19, 0x7, URZ ;  /* 0x0000000713137899 */ /* 0x000fe4000800063f */
[----:B------:R-:W-:Y:S10]  /*9c30*/  @!P1 BRA `(.L_x_134) ;  /* 0x00000000000c9947 */ /* 0x000ff40003800000 */
[----:B------:R-:W-:-:S04]  /*9c40*/  DEPBAR {5,4,3,2,1,0} ;  /* 0x0000003f0000791a */ /* 0x000fc80000000000 */
[----:B------:R3:W-:Y:S02]  /*9c50*/  UTMACCTL.IV [UR4] ;  /* 0x00000000040079b9 */ /* 0x0007e40008000000 */
[----:B---3--:R-:W-:Y:S01]  /*9c60*/  NOP ;  /* 0x0000000000007918 */ /* 0x008fe20000000000 */
.L_x_134:
[----:B------:R-:W-:Y:S05]  /*9c70*/  @!P0 BRA `(.L_x_135) ;  /* 0x0000000000188947 */ /* 0x000fea0003800000 */
[----:B------:R-:W3:Y:S02]  /*9c80*/  LDC.64 R4, c[0x0][0x590] ;  /* 0x00016400ff047b82 */ /* 0x000ee40000000a00 */
[----:B---3--:R-:W-:-:S06]  /*9c90*/  IMAD.WIDE R4, R18, 0x8, R4 ;  /* 0x0000000812047825 */ /* 0x008fcc00078e0204 */
[----:B------:R-:W1:Y:S04]  /*9ca0*/  LDG.E.64 R4, desc[UR38][R4.64] ;  /* 0x0000002604047981 */ /* 0x000e68000c1e1b00 */
[----:B-1----:R-:W3:Y:S02]  /*9cb0*/  LD.E R3, desc[UR38][R4.64] ;  /* 0x0000002604037980 */ /* 0x002ee4000c101900 */
[----:B---3--:R-:W-:Y:S01]  /*9cc0*/  FSETP.NEU.AND P0, PT, R3, RZ, PT ;  /* 0x000000ff0300720b */ /* 0x008fe20003f0d000 */
[----:B------:R-:W-:-:S12]  /*9cd0*/  BRA `(.L_x_136) ;  /* 0x0000000000247947 */ /* 0x000fd80003800000 */
.L_x_135:
[----:B------:R-:W-:Y:S02]  /*9ce0*/  ISETP.NE.U32.AND P1, PT, RZ, UR26, PT ;  /* 0x0000001aff007c0c */ /* 0x000fe4000bf25070 */
[----:B------:R-:W-:Y:S02]  /*9cf0*/  FSETP.NEU.AND P0, PT, RZ, UR28, PT ;  /* 0x0000001cff007c0b */ /* 0x000fe4000bf0d000 */
[----:B------:R-:W-:-:S13]  /*9d00*/  ISETP.NE.AND.EX P1, PT, RZ, UR27, PT, P1 ;  /* 0x0000001bff007c0c */ /* 0x000fda000bf25310 */
[----:B------:R-:W-:Y:S05]  /*9d10*/  @!P1 BRA `(.L_x_136) ;  /* 0x0000000000149947 */ /* 0x000fea0003800000 */
[----:B------:R-:W3:Y:S01]  /*9d20*/  LDC.64 R4, c[0x0][0x588] ;  /* 0x00016200ff047b82 */ /* 0x000ee20000000a00 */
[----:B-1----:R-:W-:-:S04]  /*9d30*/  IMAD R3, R18, UR29, RZ ;  /* 0x0000001d12037c24 */ /* 0x002fc8000f8e02ff */
[----:B---3--:R-:W-:-:S06]  /*9d40*/  IMAD.WIDE R4, R3, 0x4, R4 ;  /* 0x0000000403047825 */ /* 0x008fcc00078e0204 */
[----:B------:R-:W3:Y:S02]  /*9d50*/  LDG.E R4, desc[UR38][R4.64] ;  /* 0x0000002604047981 */ /* 0x000ee4000c1e1900 */
[----:B---3--:R-:W-:-:S13]  /*9d60*/  FSETP.NEU.AND P0, PT, R4, RZ, PT ;  /* 0x000000ff0400720b */ /* 0x008fda0003f0d000 */
.L_x_136:
[----:B------:R-:W-:Y:S01]  /*9d70*/  UISETP.NE.AND UP0, UPT, UR30, 0x3, UPT ;  /* 0x000000031e00788c */ /* 0x000fe2000bf05270 */
[----:B------:R-:W-:-:S05]  /*9d80*/  ELECT P1, URZ, PT ;  /* 0x00000000003f782f */ /* 0x000fca0003820000 */
[----:B------:R-:W-:Y:S02]  /*9d90*/  PLOP3.LUT P2, PT, PT, PT, UP0, 0x80, 0x0 ;  /* 0x000000000000781c */ /* 0x000fe40003f4f008 */
[----:B------:R-:W-:-:S11]  /*9da0*/  PLOP3.LUT P0, PT, P0, P1, PT, 0x2a, 0x0 ;  /* 0x000000000000781c */ /* 0x000fd60000702572 */
[----:B------:R-:W-:Y:S05]  /*9db0*/  @!P2 BRA `(.L_x_137) ;  /* 0x000000000004a947 */ /* 0x000fea0003800000 */
[----:B------:R-:W-:Y:S01]  /*9dc0*/  BPT.TRAP 0x1 ;  /* 0x000000040000795c */ /* 0x000fe20000300000 */
.L_x_137:
[----:B-1----:R-:W-:-:S05]  /*9dd0*/  IMAD.MOV.U32 R3, RZ, RZ, 0x1 ;  /* 0x00000001ff037424 */ /* 0x002fca00078e00ff */
[----:B------:R-:W-:-:S04]  /*9de0*/  SHF.L.U32 R3, R3, 0x1f, RZ ;  /* 0x0000001f03037819 */ /* 0x000fc800000006ff */
[----:B------:R-:W1:Y:S02]  /*9df0*/  SYNCS.PHASECHK.TRANS64.TRYWAIT P1, [UR6+0x344d0], R3 ;  /* 0x0344d003ff0075a7 */ /* 0x000e640008020146 */
[----:B-1----:R-:W-:Y:S05]  /*9e00*/  @!P1 BRA `(.L_x_138) ;  /* 0x0000005400b49947 */ /* 0x002fea0003800000 */
.L_x_289:
[----:B------:R-:W-:Y:S04]  /*9e10*/  BSSY B0, `(.L_x_139) ;  /* 0x000000b000007945 */ /* 0x000fe80003800000 */
[----:B------:R-:W-:Y:S05]  /*9e20*/  @P0 BRA `(.L_x_140) ;  /* 0x0000000000240947 */ /* 0x000fea0003800000 */
[----:B------:R-:W-:Y:S02]  /*9e30*/  UIADD3 UR16, UR6, 0x30000, URZ ;  /* 0x0003000006107890 */ /* 0x000fe4000fffe03f */
[----:B------:R-:W-:Y:S01]  /*9e40*/  UIADD3 UR17, UR6, 0x344b0, URZ ;  /* 0x000344b006117890 */ /* 0x000fe2000fffe03f */
[----:B------:R-:W-:Y:S01]  /*9e50*/  UMOV UR8, 0x0 ;  /* 0x0000000000087882 */ /* 0x000fe20000000000 */
[----:B------:R-:W-:-:S07]  /*9e60*/  UMOV UR9, 0x10000000 ;  /* 0x1000000000097882 */ /* 0x000fce0000000000 */
[----:B------:R3:W-:Y:S02]  /*9e70*/  UTMALDG.2D [UR16], [UR4], desc[UR8] ;  /* 0x00000810040075b4 */ /* 0x0007e40008009000 */
[----:B---3--:R-:W-:Y:S05]  /*9e80*/  @!P2 BRA `(.L_x_141) ;  /* 0x000000000004a947 */ /* 0x008fea0003800000 */
[----:B------:R-:W-:Y:S01]  /*9e90*/  BPT.TRAP 0x1 ;  /* 0x000000040000795c */ /* 0x000fe20000300000 */
.L_x_141:
[----:B-1----:R-:W1:Y:S02]  /*9ea0*/  LDC R4, c[0x0][0x828] ;  /* 0x00020a00ff047b82 */ /* 0x002e640000000800 */
[----:B-1----:R3:W-:Y:S02]  /*9eb0*/  SYNCS.ARRIVE.TRANS64.RED.A0TR RZ, [UR6+0x344b0], R4 ;  /* 0x0344b004ffff79a7 */ /* 0x0027e40008300406 */
.L_x_140:
[----:B------:R-:W-:Y:S05]  /*9ec0*/  BSYNC B0 ;  /* 0x0000000000007941 */ /* 0x000fea0003800000 */
.L_x_139:
[----:B------:R-:W-:Y:S05]  /*9ed0*/  @!P2 BRA `(.L_x_142) ;  /* 0x000000000004a947 */ /* 0x000fea0003800000 */
[----:B------:R-:W-:Y:S01]  /*9ee0*/  BPT.TRAP 0x1 ;  /* 0x000000040000795c */ /* 0x000fe20000300000 */
.L_x_142:
[----:B------:R-:W-:-:S04]  /*9ef0*/  UIADD3 UR13, UR6, 0x344b0, URZ ;  /* 0x000344b0060d7890 */ /* 0x000fc8000fffe03f */
[----:B------:R-:W-:-:S09]  /*9f00*/  UPRMT UR7, UR58, 0x654, UR13 ;  /* 0x000006543a077896 */ /* 0x000fd2000800000d */
[----:B------:R-:W-:Y:S01]  /*9f10*/  SYNCS.ARRIVE.TRANS64.RED.A1T0 RZ, [UR7], RZ ;  /* 0x000000ffffff79a7 */ /* 0x000fe20008100407 */
[----:B------:R-:W-:Y:S05]  /*9f20*/  @!P2 BRA `(.L_x_143) ;  /* 0x000000000004a947 */ /* 0x000fea0003800000 */
[----:B------:R-:W-:Y:S01]  /*9f30*/  BPT.TRAP 0x1 ;  /* 0x000000040000795c */ /* 0x000fe20000300000 */
.L_x_143:
[----:B------:R-:W4:Y:S02]  /*9f40*/  SYNCS.PHASECHK.TRANS64.TRYWAIT P1, [UR6+0x344d8], R3 ;  /* 0x0344d803ff0075a7 */ /* 0x000f240008020146 */
[----:B----4-:R-:W-:Y:S05]  /*9f50*/  @!P1 BRA `(.L_x_144) ;  /* 0x0000005400789947 */ /* 0x010fea0003800000 */
.L_x_290:
[----:B------:R-:W-:Y:S04]  /*9f60*/  BSSY B0, `(.L_x_145) ;  /* 0x000000d000007945 */ /* 0x000fe80003800000 */
[----:B------:R-:W-:Y:S05]  /*9f70*/  @P0 BRA `(.L_x_146) ;  /* 0x00000000002c0947 */ /* 0x000fea0003800000 */
[----:B------:R-:W-:Y:S02]  /*9f80*/  UIADD3 UR10, UR18, 0x40, URZ ;  /* 0x00000040120a7890 */ /* 0x000fe4000fffe03f */
[----:B------:R-:W-:Y:S02]  /*9f90*/  UIADD3 UR8, UR6, 0x31000, URZ ;  /* 0x0003100006087890 */ /* 0x000fe4000fffe03f */
[----:B------:R-:W-:Y:S01]  /*9fa0*/  UIADD3 UR9, UR6, 0x344b8, URZ ;  /* 0x000344b806097890 */ /* 0x000fe2000fffe03f */
[----:B------:R-:W-:Y:S01]  /*9fb0*/  UMOV UR14, 0x0 ;  /* 0x00000000000e7882 */ /* 0x000fe20000000000 */
[----:B------:R-:W-:Y:S01]  /*9fc0*/  UMOV UR15, 0x10000000 ;  /* 0x10000000000f7882 */ /* 0x000fe20000000000 */
[----:B------:R-:W-:-:S06]  /*9fd0*/  UMOV UR11, UR19 ;  /* 0x00000013000b7c82 */ /* 0x000fcc0008000000 */
[----:B------:R4:W-:Y:S02]  /*9fe0*/  UTMALDG.2D [UR8], [UR4], desc[UR14] ;  /* 0x00000e08040075b4 */ /* 0x0009e40008009000 */
[----:B----4-:R-:W-:Y:S05]  /*9ff0*/  @!P2 BRA `(.L_x_147) ;  /* 0x000000000004a947 */ /* 0x010fea0003800000 */
[----:B------:R-:W-:Y:S01]  /*a000*/  BPT.TRAP 0x1 ;  /* 0x000000040000795c */ /* 0x000fe20000300000 */
.L_x_147:
[----:B-1-3--:R-:W1:Y:S02]  /*a010*/  LDC R4, c[0x0][0x828] ;  /* 0x00020a00ff047b82 */ /* 0x00ae640000000800 */
[----:B-1----:R4:W-:Y:S02]  /*a020*/  SYNCS.ARRIVE.TRANS64.RED.A0TR RZ, [UR6+0x344b8], R4 ;  /* 0x0344b804ffff79a7 */ /* 0x0029e40008300406 */
.L_x_146:
[----:B------:R-:W-:Y:S05]  /*a030*/  BSYNC B0 ;  /* 0x0000000000007941 */ /* 0x000fea0003800000 */
.L_x_145:
[----:B------:R-:W-:Y:S05]  /*a040*/  @!P2 BRA `(.L_x_148) ;  /* 0x000000000004a947 */ /* 0x000fea0003800000 */
[----:B------:R-:W-:Y:S01]  /*a050*/  BPT.TRAP 0x1 ;  /* 0x000000040000795c */ /* 0x000fe20000300000 */
.L_x_148:
[----:B------:R-:W-:Y:S02]  /*a060*/  UIADD3 UR9, UR6, 0x344b8, URZ ;  /* 0x000344b806097890 */ /* 0x000fe4000fffe03f */
[----:B------:R-:W-:Y:S02]  /*a070*/  UIADD3 UR23, UR19, 0x20, URZ ;  /* 0x0000002013177890 */ /* 0x000fe4000fffe03f */
[----:B------:R-:W-:-:S09]  /*a080*/  UPRMT UR16, UR58, 0x654, UR9 ;  /* 0x000006543a107896 */ /* 0x000fd20008000009 */
[----:B------:R-:W-:Y:S01]  /*a090*/  SYNCS.ARRIVE.TRANS64.RED.A1T0 RZ, [UR16], RZ ;  /* 0x000000ffffff79a7 */ /* 0x000fe20008100410 */
[----:B------:R-:W-:Y:S05]  /*a0a0*/  @!P2 BRA `(.L_x_149) ;  /* 0x000000000004a947 */ /* 0x000fea0003800000 */
[----:B------:R-:W-:Y:S01]  /*a0b0*/  BPT.TRAP 0x1 ;  /* 0x000000040000795c */ /* 0x000fe20000300000 */
.L_x_149:
[----:B------:R-:W5:Y:S02]  /*a0c0*/  SYNCS.PHASECHK.TRANS64.TRYWAIT P1, [UR6+0x344e0], R3 ;  /* 0x0344e003ff0075a7 */ /* 0x000f640008020146 */
[----:B-----5:R-:W-:Y:S05]  /*a0d0*/  @!P1 BRA `(.L_x_150) ;  /* 0x0000005400309947 */ /* 0x020fea0003800000 */
.L_x_291:
[----:B------:R-:W-:Y:S04]  /*a0e0*/  BSSY B0, `(.L_x_151) ;  /* 0x000000c000007945 */ /* 0x000fe80003800000 */
[----:B------:R-:W-:Y:S05]  /*a0f0*/  @P0 BRA `(.L_x_152) ;  /* 0x0000000000280947 */ /* 0x000fea0003800000 */
[----:B------:R-:W-:Y:S02]  /*a100*/  UIADD3 UR20, UR6, 0x32000, URZ ;  /* 0x0003200006147890 */ /* 0x000fe4000fffe03f */
[----:B------:R-:W-:Y:S01]  /*a110*/  UIADD3 UR21, UR6, 0x344c0, URZ ;  /* 0x000344c006157890 */ /* 0x000fe2000fffe03f */
[----:B------:R-:W-:Y:S01]  /*a120*/  UMOV UR10, 0x0 ;  /* 0x00000000000a7882 */ /* 0x000fe20000000000 */
[----:B------:R-:W-:Y:S01]  /*a130*/  UMOV UR11, 0x10000000 ;  /* 0x10000000000b7882 */ /* 0x000fe20000000000 */
[----:B------:R-:W-:-:S06]  /*a140*/  UMOV UR22, UR18 ;  /* 0x0000001200167c82 */ /* 0x000fcc0008000000 */
[----:B------:R1:W-:Y:S02]  /*a150*/  UTMALDG.2D [UR20], [UR4], desc[UR10] ;  /* 0x00000a14040075b4 */ /* 0x0003e40008009000 */
[----:B-1----:R-:W-:Y:S05]  /*a160*/  @!P2 BRA `(.L_x_153) ;  /* 0x000000000004a947 */ /* 0x002fea0003800000 */
[----:B------:R-:W-:Y:S01]  /*a170*/  BPT.TRAP 0x1 ;  /* 0x000000040000795c */ /* 0x000fe20000300000 */
.L_x_153:
[----:B---34-:R-:W1:Y:S02]  /*a180*/  LDC R4, c[0x0][0x828] ;  /* 0x00020a00ff047b82 */ /* 0x018e640000000800 */
[----:B-1----:R1:W-:Y:S02]  /*a190*/  SYNCS.ARRIVE.TRANS64.RED.A0TR RZ, [UR6+0x344c0], R4 ;  /* 0x0344c004ffff79a7 */ /* 0x0023e40008300406 */
.L_x_152:
[----:B------:R-:W-:Y:S05]  /*a1a0*/  BSYNC B0 ;  /* 0x0000000000007941 */ /* 0x000fea0003800000 */
.L_x_151:
[----:B------:R-:W-:Y:S05]  /*a1b0*/  @!P2 BRA `(.L_x_154) ;  /* 0x000000000004a947 */ /* 0x000fea0003800000 */
[----:B------:R-:W-:Y:S01]  /*a1c0*/  BPT.TRAP 0x1 ;  /* 0x000000040000795c */ /* 0x000fe20000300000 */
.L_x_154:
[----:B------:R-:W-:-:S04]  /*a1d0*/  UIADD3 UR17, UR6, 0x344c0, URZ ;  /* 0x000344c006117890 */ /* 0x000fc8000fffe03f */
[----:B------:R-:W-:-:S09]  /*a1e0*/  UPRMT UR33, UR58, 0x654, UR17 ;  /* 0x000006543a217896 */ /* 0x000fd20008000011 */
[----:B------:R-:W-:Y:S01]  /*a1f0*/  SYNCS.ARRIVE.TRANS64.RED.A1T0 RZ, [UR33], RZ ;  /* 0x000000ffffff79a7 */ /* 0x000fe20008100421 */
[----:B------:R-:W-:Y:S05]  /*a200*/  @!P2 BRA `(.L_x_155) ;  /* 0x000000000004a947 */ /* 0x000fea0003800000 */
[----:B------:R-:W-:Y:S01]  /*a210*/  BPT.TRAP 0x1 ;  /* 0x000000040000795c */ /* 0x000fe20000300000 */
.L_x_155:
[----:B------:R-:W5:Y:S02]  /*a220*/  SYNCS.PHASECHK.TRANS64.TRYWAIT P1, [UR6+0x344e8], R3 ;  /* 0x0344e803ff0075a7 */ /* 0x000f640008020146 */
[----:B-----5:R-:W-:Y:S05]  /*a230*/  @!P1 BRA `(.L_x_156) ;  /* 0x0000005000f09947 */ /* 0x020fea0003800000 */
.L_x_292:
[----:B------:R-:W-:Y:S04]  /*a240*/  BSSY B0, `(.L_x_157) ;  /* 0x000000c000007945 */ /* 0x000fe80003800000 */
[----:B------:R-:W-:Y:S05]  /*a250*/  @P0 BRA `(.L_x_158) ;  /* 0x0000000000280947 */ /* 0x000fea0003800000 */
[----:B------:R-:W-:Y:S02]  /*a260*/  UIADD3 UR22, UR18, 0x40, URZ ;  /* 0x0000004012167890 */ /* 0x000fe4000fffe03f */
[----:B------:R-:W-:Y:S02]  /*a270*/  UIADD3 UR20, UR6, 0x33000, URZ ;  /* 0x0003300006147890 */ /* 0x000fe4000fffe03f */
[----:B------:R-:W-:Y:S01]  /*a280*/  UIADD3 UR21, UR6, 0x344c8, URZ ;  /* 0x000344c806157890 */ /* 0x000fe2000fffe03f */
[----:B------:R-:W-:Y:S01]  /*a290*/  UMOV UR10, 0x0 ;  /* 0x00000000000a7882 */ /* 0x000fe20000000000 */
[----:B------:R-:W-:-:S07]  /*a2a0*/  UMOV UR11, 0x10000000 ;  /* 0x10000000000b7882 */ /* 0x000fce0000000000 */
[----:B------:R1:W-:Y:S02]  /*a2b0*/  UTMALDG.2D [UR20], [UR4], desc[UR10] ;  /* 0x00000a14040075b4 */ /* 0x0003e40008009000 */
[----:B-1----:R-:W-:Y:S05]  /*a2c0*/  @!P2 BRA `(.L_x_159) ;  /* 0x000000000004a947 */ /* 0x002fea0003800000 */
[----:B------:R-:W-:Y:S01]  /*a2d0*/  BPT.TRAP 0x1 ;  /* 0x000000040000795c */ /* 0x000fe20000300000 */
.L_x_159:
[----:B---34-:R-:W1:Y:S02]  /*a2e0*/  LDC R4, c[0x0][0x828] ;  /* 0x00020a00ff047b82 */ /* 0x018e640000000800 */
[----:B-1----:R1:W-:Y:S02]  /*a2f0*/  SYNCS.ARRIVE.TRANS64.RED.A0TR RZ, [UR6+0x344c8], R4 ;  /* 0x0344c804ffff79a7 */ /* 0x0023e40008300406 */
.L_x_158:
[----:B------:R-:W-:Y:S05]  /*a300*/  BSYNC B0 ;  /* 0x0000000000007941 */ /* 0x000fea0003800000 */
.L_x_157:
[----:B------:R-:W-:Y:S05]  /*a310*/  @!P2 BRA `(.L_x_160) ;  /* 0x000000000004a947 */ /* 0x000fea0003800000 */
[----:B------:R-:W-:Y:S01]  /*a320*/  BPT.TRAP 0x1 ;  /* 0x000000040000795c */ /* 0x000fe20000300000 */
.L_x_160:
[----:B------:R-:W-:Y:S02]  /*a330*/  UIADD3 UR21, UR6, 0x344c8, URZ ;  /* 0x000344c806157890 */ /* 0x000fe4000fffe03f */
[----:B------:R-:W-:Y:S02]  /*a340*/  UIADD3 UR15, UR19, 0x40, URZ ;  /* 0x00000040130f7890 */ /* 0x000fe4000fffe03f */
[----:B------:R-:W-:-:S09]  /*a350*/  UPRMT UR34, UR58, 0x654, UR21 ;  /* 0x000006543a227896 */ /* 0x000fd20008000015 */
[----:B------:R-:W-:Y:S01]  /*a360*/  SYNCS.ARRIVE.TRANS64.RED.A1T0 RZ, [UR34], RZ ;  /* 0x000000ffffff79a7 */ /* 0x000fe20008100422 */
[----:B------:R-:W-:Y:S05]  /*a370*/  @!P2 BRA `(.L_x_161) ;  /* 0x000000000004a947 */ /* 0x000fea0003800000 */
[----:B------:R-:W-:Y:S01]  /*a380*/  BPT.TRAP 0x1 ;  /* 0x000000040000795c */ /* 0x000fe20000300000 */
.L_x_161:
[----:B-1-34-:R-:W-:-:S04]  /*a390*/  SHF.L.U32 R4, RZ, 0x1f, RZ ;  /* 0x0000001fff047819 */ /* 0x01afc800000006ff */
[----:B------:R-:W1:Y:S02]  /*a3a0*/  SYNCS.PHASECHK.TRANS64.TRYWAIT P1, [UR6+0x344d0], R4 ;  /* 0x0344d004ff0075a7 */ /* 0x000e640008020146 */
[----:B-1----:R-:W-:Y:S05]  /*a3b0*/  @!P1 BRA `(.L_x_162) ;  /* 0x0000005000a89947 */ /* 0x002fea0003800000 */
.L_x_293:
[----:B------:R-:W-:Y:S04]  /*a3c0*/  BSSY B0, `(.L_x_163) ;  /* 0x000000b000007945 */ /* 0x000fe80003800000 */
[----:B------:R-:W-:Y:S05]  /*a3d0*/  @P0 BRA `(.L_x_164) ;  /* 0x0000000000240947 */ /* 0x000fea0003800000 */
[----:B------:R-:W-:Y:S01]  /*a3e0*/  UIADD3 UR12, UR6, 0x30000, URZ ;  /* 0x00030000060c7890 */ /* 0x000fe2000fffe03f */
[----:B------:R-:W-:Y:S01]  /*a3f0*/  UMOV UR10, 0x0 ;  /* 0x00000000000a7882 */ /* 0x000fe20000000000 */
[----:B------:R-:W-:Y:S01]  /*a400*/  UMOV UR11, 0x10000000 ;  /* 0x10000000000b7882 */ /* 0x000fe20000000000 */
[----:B------:R-:W-:-:S06]  /*a410*/  UMOV UR14, UR18 ;  /* 0x00000012000e7c82 */ /* 0x000fcc0008000000 */
[----:B------:R3:W-:Y:S02]  /*a420*/  UTMALDG.2D [UR12], [UR4], desc[UR10] ;  /* 0x00000a0c040075b4 */ /* 0x0007e40008009000 */
[----:B---3--:R-:W-:Y:S05]  /*a430*/  @!P2 BRA `(.L_x_165) ;  /* 0x000000000004a947 */ /* 0x008fea0003800000 */
[----:B------:R-:W-:Y:S01]  /*a440*/  BPT.TRAP 0x1 ;  /* 0x000000040000795c */ /* 0x000fe20000300000 */
.L_x_165:
[----:B-1----:R-:W1:Y:S02]  /*a450*/  LDC R5, c[0x0][0x828] ;  /* 0x00020a00ff057b82 */ /* 0x002e640000000800 */
[----:B-1----:R3:W-:Y:S02]  /*a460*/  SYNCS.ARRIVE.TRANS64.RED.A0TR RZ, [UR6+0x344b0], R5 ;  /* 0x0344b005ffff79a7 */ /* 0x0027e40008300406 */
.L_x_164:
[----:B------:R-:W-:Y:S05]  /*a470*/  BSYNC B0 ;  /* 0x0000000000007941 */ /* 0x000fea0003800000 */
.L_x_163:
[----:B------:R-:W-:Y:S05]  /*a480*/  @!P2 BRA `(.L_x_166) ;  /* 0x000000000004a947 */ /* 0x000fea0003800000 */
[----:B------:R-:W-:Y:S01]  /*a490*/  BPT.TRAP 0x1 ;  /* 0x000000040000795c */ /* 0x000fe20000300000 */
.L_x_166:
[----:B------:R-:W-:Y:S01]  /*a4a0*/  SYNCS.ARRIVE.TRANS64.RED.A1T0 RZ, [UR7], RZ ;  /* 0x000000ffffff79a7 */ /* 0x000fe20008100407 */
[----:B------:R-:W-:Y:S05]  /*a4b0*/  @!P2 BRA `(.L_x_167) ;  /* 0x000000000004a947 */ /* 0x000fea0003800000 */
[----:B------:R-:W-:Y:S01]  /*a4c0*/  BPT.TRAP 0x1 ;  /* 0x000000040000795c */ /* 0x000fe20000300000 */
.L_x_167:
[----:B------:R-:W4:Y:S02]  /*a4d0*/  SYNCS.PHASECHK.TRANS64.TRYWAIT P1, [UR6+0x344d8], R4 ;  /* 0x0344d804ff0075a7 */ /* 0x000f240008020146 */
[----:B----4-:R-:W-:Y:S05]  /*a4e0*/  @!P1 BRA `(.L_x_168) ;  /* 0x0000005000749947 */ /* 0x010fea0003800000 */
.L_x_294:
        /* <DEDUP_REMOVED lines=10> */
.L_x_171:
[----:B-1-3--:R-:W1:Y:S02]  /*a590*/  LDC R5, c[0x0][0x828] ;  /* 0x00020a00ff057b82 */ /* 0x00ae640000000800 */
[----:B-1----:R4:W-:Y:S02]  /*a5a0*/  SYNCS.ARRIVE.TRANS64.RED.A0TR RZ, [UR6+0x344b8], R5 ;  /* 0x0344b805ffff79a7 */ /* 0x0029e40008300406 */
.L_x_170:
[----:B------:R-:W-:Y:S05]  /*a5b0*/  BSYNC B0 ;  /* 0x0000000000007941 */ /* 0x000fea0003800000 */
.L_x_169:
[----:B------:R-:W-:Y:S05]  /*a5c0*/  @!P2 BRA `(.L_x_172) ;  /* 0x000000000004a947 */ /* 0x000fea0003800000 */
[----:B------:R-:W-:Y:S01]  /*a5d0*/  BPT.TRAP 0x1 ;  /* 0x000000040000795c */ /* 0x000fe20000300000 */
.L_x_172:
[----:B------:R-:W-:Y:S01]  /*a5e0*/  SYNCS.ARRIVE.TRANS64.RED.A1T0 RZ, [UR16], RZ ;  /* 0x000000ffffff79a7 */ /* 0x000fe20008100410 */
[----:B------:R-:W-:Y:S01]  /*a5f0*/  UIADD3 UR19, UR19, 0x60, URZ ;  /* 0x0000006013137890 */ /* 0x000fe2000fffe03f */
[----:B------:R-:W-:Y:S11]  /*a600*/  @!P2 BRA `(.L_x_173) ;  /* 0x000000000004a947 */ /* 0x000ff60003800000 */
[----:B------:R-:W-:Y:S01]  /*a610*/  BPT.TRAP 0x1 ;  /* 0x000000040000795c */ /* 0x000fe20000300000 */
.L_x_173:
[----:B------:R-:W5:Y:S02]  /*a620*/  SYNCS.PHASECHK.TRANS64.TRYWAIT P1, [UR6+0x344e0], R4 ;  /* 0x0344e004ff0075a7 */ /* 0x000f640008020146 */
[----:B-----5:R-:W-:Y:S05]  /*a630*/  @!P1 BRA `(.L_x_174) ;  /* 0x0000005000389947 */ /* 0x020fea0003800000 */
.L_x_295:
[----:B------:R-:W-:Y:S04]  /*a640*/  BSSY B0, `(.L_x_175) ;  /* 0x000000a000007945 */ /* 0x000fe80003800000 */
[----:B------:R-:W-:Y:S05]  /*a650*/  @P0 BRA `(.L_x_176) ;  /* 0x0000000000200947 */ /* 0x000fea0003800000 */
[----:B------:R-:W-:Y:S01]  /*a660*/  UIADD3 UR16, UR6, 0x32000, URZ ;  /* 0x0003200006107890 */ /* 0x000fe2000fffe03f */
[----:B------:R-:W-:Y:S01]  /*a670*/  UMOV UR8, 0x0 ;  /* 0x0000000000087882 */ /* 0x000fe20000000000 */
[----:B------:R-:W-:-:S07]  /*a680*/  UMOV UR9, 0x10000000 ;  /* 0x1000000000097882 */ /* 0x000fce0000000000 */
[----:B------:R1:W-:Y:S02]  /*a690*/  UTMALDG.2D [UR16], [UR4], desc[UR8] ;  /* 0x00000810040075b4 */ /* 0x0003e40008009000 */
[----:B-1----:R-:W-:Y:S05]  /*a6a0*/  @!P2 BRA `(.L_x_177) ;  /* 0x000000000004a947 */ /* 0x002fea0003800000 */
[----:B------:R-:W-:Y:S01]  /*a6b0*/  BPT.TRAP 0x1 ;  /* 0x000000040000795c */ /* 0x000fe20000300000 */
.L_x_177:
[----:B---34-:R-:W1:Y:S02]  /*a6c0*/  LDC R5, c[0x0][0x828] ;  /* 0x00020a00ff057b82 */ /* 0x018e640000000800 */
[----:B-1----:R1:W-:Y:S02]  /*a6d0*/  SYNCS.ARRIVE.TRANS64.RED.A0TR RZ, [UR6+0x344c0], R5 ;  /* 0x0344c005ffff79a7 */ /* 0x0023e40008300406 */
.L_x_176:
[----:B------:R-:W-:Y:S05]  /*a6e0*/  BSYNC B0 ;  /* 0x0000000000007941 */ /* 0x000fea0003800000 */
.L_x_175:
[----:B------:R-:W-:Y:S05]  /*a6f0*/  @!P2 BRA `(.L_x_178) ;  /* 0x000000000004a947 */ /* 0x000fea0003800000 */
[----:B------:R-:W-:Y:S01]  /*a700*/  BPT.TRAP 0x1 ;  /* 0x000000040000795c */ /* 0x000fe20000300000 */
.L_x_178:
[----:B------:R-:W-:Y:S01]  /*a710*/  SYNCS.ARRIVE.TRANS64.RED.A1T0 RZ, [UR33], RZ ;  /* 0x000000ffffff79a7 */ /* 0x000fe20008100421 */
[----:B------:R-:W-:Y:S05]  /*a720*/  @!P2 BRA `(.L_x_179) ;  /* 0x000000000004a947 */ /* 0x000fea0003800000 */
[----:B------:R-:W-:Y:S01]  /*a730*/  BPT.TRAP 0x1 ;  /* 0x000000040000795c */ /* 0x000fe20000300000 */
.L_x_179:
[----:B------:R-:W5:Y:S02]  /*a740*/  SYNCS.PHASECHK.TRANS64.TRYWAIT P1, [UR6+0x344e8], R4 ;  /* 0x0344e804ff0075a7 */ /* 0x000f640008020146 */
[----:B-----5:R-:W-:Y:S05]  /*a750*/  @!P1 BRA `(.L_x_180) ;  /* 0x0000005000089947 */ /* 0x020fea0003800000 */
.L_x_296:
        /* <DEDUP_REMOVED lines=10> */
.L_x_183:
[----:B------:R-:W1:Y:S02]  /*a800*/  LDC R4, c[0x0][0x828] ;  /* 0x00020a00ff047b82 */ /* 0x000e640000000800 */
[----:B-1----:R1:W-:Y:S02]  /*a810*/  SYNCS.ARRIVE.TRANS64.RED.A0TR RZ, [UR6+0x344c8], R4 ;  /* 0x0344c804ffff79a7 */ /* 0x0023e40008300406 */
.L_x_182:
[----:B------:R-:W-:Y:S05]  /*a820*/  BSYNC B0 ;  /* 0x0000000000007941 */ /* 0x000fea0003800000 */
.L_x_181:
[----:B------:R-:W-:Y:S05]  /*a830*/  @!P2 BRA `(.L_x_184) ;  /* 0x000000000004a947 */ /* 0x000fea0003800000 */
[----:B------:R-:W-:Y:S01]  /*a840*/  BPT.TRAP 0x1 ;  /* 0x000000040000795c */ /* 0x000fe20000300000 */
.L_x_184:
[----:B--2---:R-:W-:Y:S01]  /*a850*/  ISETP.NE.AND P0, PT, R11, RZ, PT ;  /* 0x000000ff0b00720c */ /* 0x004fe20003f05270 */
[----:B------:R-:W-:Y:S01]  /*a860*/  SYNCS.ARRIVE.TRANS64.RED.A1T0 RZ, [UR34], RZ ;  /* 0x000000ffffff79a7 */ /* 0x000fe20008100422 */
[CC--:B------:R-:W-:Y:S02]  /*a870*/  ISETP.NE.AND P3, PT, R18.reuse, R10.reuse, PT ;  /* 0x0000000a1200720c */ /* 0x0c0fe40003f65270 */
[----:B------:R-:W-:-:S13]  /*a880*/  ISETP.EQ.OR P0, PT, R18, R10, !P0 ;  /* 0x0000000a1200720c */ /* 0x000fda0004702670 */
[----:B------:R-:W-:Y:S05]  /*a890*/  @P0 BRA `(.L_x_185) ;  /* 0x0000000400040947 */ /* 0x000fea0003800000 */
[----:B------:R-:W-:Y:S01]  /*a8a0*/  ELECT P0, URZ, PT ;  /* 0x00000000003f782f */ /* 0x000fe20003800000 */
[----:B------:R-:W-:-:S12]  /*a8b0*/  BSSY B0, `(.L_x_186) ;  /* 0x0000032000007945 */ /* 0x000fd80003800000 */
[----:B------:R-:W-:Y:S05]  /*a8c0*/  @!P0 BRA `(.L_x_187) ;  /* 0x0000000000c08947 */ /* 0x000fea0003800000 */
[----:B-1-34-:R-:W1:Y:S08]  /*a8d0*/  LDC.64 R4, c[0x0][0x290] ;  /* 0x0000a400ff047b82 */ /* 0x01ae700000000a00 */
[----:B------:R-:W2:Y:S08]  /*a8e0*/  LDC.64 R12, c[0x0][0x808] ;  /* 0x00020200ff0c7b82 */ /* 0x000eb00000000a00 */
[----:B------:R-:W3:Y:S01]  /*a8f0*/  LDC.64 R16, c[0x0][0x810] ;  /* 0x00020400ff107b82 */ /* 0x000ee20000000a00 */
[----:B-1----:R-:W-:-:S05]  /*a900*/  IMAD.WIDE R4, R10, 0xc, R4 ;  /* 0x0000000c0a047825 */ /* 0x002fca00078e0204 */
[----:B------:R1:W5:Y:S04]  /*a910*/  LDG.E R14, desc[UR38][R4.64] ;  /* 0x00000026040e7981 */ /* 0x000368000c1e1900 */
[----:B------:R1:W5:Y:S01]  /*a920*/  LDG.E R15, desc[UR38][R4.64+0x4] ;  /* 0x00000426040f7981 */ /* 0x000362000c1e1900 */
[----:B--2---:R-:W-:Y:S02]  /*a930*/  ISETP.NE.U32.AND P0, PT, R12, RZ, PT ;  /* 0x000000ff0c00720c */ /* 0x004fe40003f05070 */
[----:B------:R-:W-:Y:S02]  /*a940*/  SHF.R.S32.HI R6, RZ, 0x1f, R10 ;  /* 0x0000001fff067819 */ /* 0x000fe4000001140a */
[----:B------:R-:W-:Y:S02]  /*a950*/  ISETP.NE.AND.EX P0, PT, R13, RZ, PT, P0 ;  /* 0x000000ff0d00720c */ /* 0x000fe40003f05300 */
[----:B---3--:R-:W-:-:S04]  /*a960*/  ISETP.NE.U32.AND P1, PT, R16, RZ, PT ;  /* 0x000000ff1000720c */ /* 0x008fc80003f25070 */
[----:B------:R-:W-:-:S07]  /*a970*/  ISETP.NE.AND.EX P1, PT, R17, RZ, PT, P1 ;  /* 0x000000ff1100720c */ /* 0x000fce0003f25310 */
[----:B-1----:R-:W-:Y:S06]  /*a980*/  @!P0 BRA `(.L_x_188) ;  /* 0x0000000000108947 */ /* 0x002fec0003800000 */
[----:B------:R-:W-:-:S04]  /*a990*/  LEA R4, P0, R10, R12, 0x3 ;  /* 0x0000000c0a047211 */ /* 0x000fc800078018ff */
[----:B------:R-:W-:-:S06]  /*a9a0*/  LEA.HI.X R5, R10, R13, R6, 0x3, P0 ;  /* 0x0000000d0a057211 */ /* 0x000fcc00000f1c06 */
[----:B------:R-:W2:Y:S04]  /*a9b0*/  LDG.E.64 R4, desc[UR38][R4.64] ;  /* 0x0000002604047981 */ /* 0x000ea8000c1e1b00 */
[----:B--2---:R1:W-:Y:S02]  /*a9c0*/  STS.64 [UR32], R4 ;  /* 0x00000004ff007988 */ /* 0x0043e40008000a20 */
.L_x_188:
[----:B------:R-:W-:Y:S05]  /*a9d0*/  @!P1 BRA `(.L_x_187) ;  /* 0x00000000007c9947 */ /* 0x000fea0003800000 */
[----:B-1----:R-:W-:-:S04]  /*a9e0*/  LEA R4, P0, R10, R16, 0x3 ;  /* 0x000000100a047211 */ /* 0x002fc800078018ff */
[----:B------:R-:W-:Y:S02]  /*a9f0*/  LEA.HI.X R5, R10, R17, R6, 0x3, P0 ;  /* 0x000000110a057211 */ /* 0x000fe400000f1c06 */
[----:B------:R-:W1:Y:S04]  /*aa00*/  LDS R6, [UR32+0x1c] ;  /* 0x00001c20ff067984 */ /* 0x000e680008000800 */
[----:B------:R-:W2:Y:S01]  /*aa10*/  LDG.E.64 R4, desc[UR38][R4.64] ;  /* 0x0000002604047981 */ /* 0x000ea2000c1e1b00 */
[----:B------:R-:W-:-:S03]  /*aa20*/  IMAD.U32 R18, RZ, RZ, UR32 ;  /* 0x00000020ff127e24 */ /* 0x000fc6000f8e00ff */
[----:B------:R-:W-:Y:S02]  /*aa30*/  STS [UR32+0x30], RZ ;  /* 0x000030ffff007988 */ /* 0x000fe40008000820 */
[----:B------:R-:W-:-:S05]  /*aa40*/  SHF.R.U64 R18, R18, 0x4, RZ ;  /* 0x0000000412127819 */ /* 0x000fca00000012ff */
[----:B------:R-:W-:Y:S04]  /*aa50*/  STS [UR32+0x10], R18 ;  /* 0x00001012ff007988 */ /* 0x000fe80008000820 */
[----:B------:R-:W-:Y:S01]  /*aa60*/  STS [UR32+0x14], R18 ;  /* 0x00001412ff007988 */ /* 0x000fe20008000820 */
[----:B--2---:R-:W-:Y:S01]  /*aa70*/  SHF.L.U64.HI R12, R4, 0x1, R5 ;  /* 0x00000001040c7819 */ /* 0x004fe20000010205 */
[----:B-----5:R-:W-:-:S03]  /*aa80*/  VIADD R5, R15, 0xffffffff ;  /* 0xffffffff0f057836 */ /* 0x020fc60000000000 */
[----:B------:R-:W-:-:S04]  /*aa90*/  LOP3.LUT R12, R12, 0x1fffffff, RZ, 0xc0, !PT ;  /* 0x1fffffff0c0c7812 */ /* 0x000fc800078ec0ff */
[----:B------:R-:W-:-:S04]  /*aaa0*/  SHF.R.U32.HI R7, RZ, 0x4, R12 ;  /* 0x00000004ff077819 */ /* 0x000fc8000001160c */
[----:B-1----:R-:W-:-:S05]  /*aab0*/  LOP3.LUT R6, R6, 0xf, R7, 0xb8, !PT ;  /* 0x0000000f06067812 */ /* 0x002fca00078eb807 */
[----:B------:R-:W-:Y:S04]  /*aac0*/  STS [UR32+0x1c], R6 ;  /* 0x00001c06ff007988 */ /* 0x000fe80008000820 */
[----:B------:R-:W1:Y:S02]  /*aad0*/  LDS R7, [UR32+0x1c] ;  /* 0x00001c20ff077984 */ /* 0x000e640008000800 */
[----:B-1----:R-:W-:-:S05]  /*aae0*/  LOP3.LUT R7, R7, 0xf0, RZ, 0xb8, !PT ;  /* 0x000000f007077812 */ /* 0x002fca00078eb8ff */
[----:B------:R1:W-:Y:S04]  /*aaf0*/  STS [UR32+0x1c], R7 ;  /* 0x00001c07ff007988 */ /* 0x0003e80008000820 */
[----:B------:R-:W2:Y:S01]  /*ab00*/  LDS R13, [UR32+0x1c] ;  /* 0x00001c20ff0d7984 */ /* 0x000ea20008000800 */
[----:B-1----:R-:W-:Y:S02]  /*ab10*/  CS2R R6, SRZ ;  /* 0x0000000000067805 */ /* 0x002fe4000001ff00 */
[----:B--2---:R-:W-:Y:S02]  /*ab20*/  LOP3.LUT R19, R13, 0xf00, RZ, 0xb8, !PT ;  /* 0x00000f000d137812 */ /* 0x004fe400078eb8ff */
[----:B------:R-:W-:Y:S01]  /*ab30*/  SHF.L.U32 R13, R4, 0x1, RZ ;  /* 0x00000001040d7819 */ /* 0x000fe200000006ff */
[----:B------:R-:W-:-:S02]  /*ab40*/  VIADD R4, R14, 0xffffffff ;  /* 0xffffffff0e047836 */ /* 0x000fc40000000000 */
[----:B------:R-:W-:Y:S01]  /*ab50*/  STS.64 [UR32+0x18], R18 ;  /* 0x00001812ff007988 */ /* 0x000fe20008000a20 */
[----:B------:R-:W-:-:S03]  /*ab60*/  LOP3.LUT R13, R13, 0xfffffffe, RZ, 0xc0, !PT ;  /* 0xfffffffe0d0d7812 */ /* 0x000fc600078ec0ff */
[----:B------:R-:W1:Y:S01]  /*ab70*/  LDS R16, [UR32+0x1c] ;  /* 0x00001c20ff107984 */ /* 0x000e620008000800 */
[----:B------:R-:W-:-:S03]  /*ab80*/  SHF.R.U64 R13, R13, 0x4, R12 ;  /* 0x000000040d0d7819 */ /* 0x000fc6000000120c */
[----:B------:R2:W-:Y:S04]  /*ab90*/  STS.128 [UR32+0x20], R4 ;  /* 0x00002004ff007988 */ /* 0x0005e80008000c20 */
[----:B------:R2:W-:Y:S01]  /*aba0*/  STS [UR32+0xc], R13 ;  /* 0x00000c0dff007988 */ /* 0x0005e20008000820 */
[----:B-1----:R-:W-:-:S05]  /*abb0*/  LOP3.LUT R12, R16, 0xf000, RZ, 0xb8, !PT ;  /* 0x0000f000100c7812 */ /* 0x002fca00078eb8ff */
[----:B------:R2:W-:Y:S02]  /*abc0*/  STS [UR32+0x1c], R12 ;  /* 0x00001c0cff007988 */ /* 0x0005e40008000820 */
.L_x_187:
[----:B------:R-:W-:Y:S05]  /*abd0*/  BSYNC B0 ;  /* 0x0000000000007941 */ /* 0x000fea0003800000 */
.L_x_186:
[----:B-12---:R-:W1:Y:S01]  /*abe0*/  S2R R4, SR_LANEID ;  /* 0x0000000000047919 */ /* 0x006e620000000000 */
[----:B------:R-:W-:Y:S01]  /*abf0*/  NOP ;  /* 0x0000000000007918 */ /* 0x000fe20000000000 */
[----:B------:R-:W-:Y:S01]  /*ac00*/  ELECT P0, URZ, PT ;  /* 0x00000000003f782f */ /* 0x000fe20003800000 */
[----:B------:R-:W-:Y:S01]  /*ac10*/  BSSY B0, `(.L_x_189) ;  /* 0x0000008000007945 */ /* 0x000fe20003800000 */
[----:B-1----:R-:W-:-:S05]  /*ac20*/  IMAD.SHL.U32 R6, R4, 0x4, RZ ;  /* 0x0000000404067824 */ /* 0x002fca00078e00ff */
[----:B------:R1:W2:Y:S01]  /*ac30*/  LDS R7, [R6+UR32] ;  /* 0x0000002006077984 */ /* 0x0002a20008000800 */
[----:B------:R-:W-:-:S05]  /*ac40*/  IADD3 R4, P1, R6, UR4, RZ ;  /* 0x0000000406047c10 */ /* 0x000fca000ff3e0ff */
[----:B---34-:R-:W-:Y:S01]  /*ac50*/  IMAD.X R5, RZ, RZ, UR5, P1 ;  /* 0x00000005ff057e24 */ /* 0x018fe200088e06ff */
[----:B------:R-:W-:Y:S07]  /*ac60*/  @!P0 BRA `(.L_x_190) ;  /* 0x0000000000088947 */ /* 0x000fee0003800000 */
[----:B------:R0:W-:Y:S01]  /*ac70*/  UTMACMDFLUSH ;  /* 0x00000000000079b7 */ /* 0x0001e20000000000 */
[----:B------:R-:W-:-:S04]  /*ac80*/  DEPBAR.LE SB0, 0x0 ;  /* 0x000080000000791a */ /* 0x000fc80000000000 */
.L_x_190:
[----:B------:R-:W-:Y:S05]  /*ac90*/  BSYNC B0 ;  /* 0x0000000000007941 */ /* 0x000fea0003800000 */
.L_x_189:
[----:B--2---:R2:W5:Y:S02]  /*aca0*/  ATOMG.E.EXCH.STRONG.GPU PT, RZ, [R4], R7 ;  /* 0x0000000704ff73a8 */ /* 0x00456400041ee100 */
.L_x_185:
[----:B------:R-:W-:Y:S01]  /*acb0*/  ISETP.NE.AND P1, PT, R11, RZ, PT ;  /* 0x000000ff0b00720c */ /* 0x000fe20003f25270 */
[----:B------:R-:W-:Y:S01]  /*acc0*/  VIADD R2, R2, 0x1 ;  /* 0x0000000102027836 */ /* 0x000fe20000000000 */
[----:B-12---:R-:W-:Y:S01]  /*acd0*/  SEL R4, RZ, 0x1, !P3 ;  /* 0x00000001ff047807 */ /* 0x006fe20005800000 */
[----:B------:R-:W-:Y:S02]  /*ace0*/  IMAD.MOV.U32 R16, RZ, RZ, R8 ;  /* 0x000000ffff107224 */ /* 0x000fe400078e0008 */
[----:B------:R-:W-:Y:S01]  /*acf0*/  IMAD.MOV.U32 R17, RZ, RZ, R9 ;  /* 0x000000ffff117224 */ /* 0x000fe200078e0009 */
[----:B------:R-:W-:Y:S01]  /*ad00*/  ISETP.NE.AND P0, PT, R2, 0x8, PT ;  /* 0x000000080200780c */ /* 0x000fe20003f05270 */
[----:B------:R-:W-:-:S03]  /*ad10*/  IMAD.MOV.U32 R18, RZ, RZ, R10 ;  /* 0x000000ffff127224 */ /* 0x000fc600078e000a */
[----:B---34-:R-:W-:Y:S02]  /*ad20*/  SEL R5, RZ, 0x1, P0 ;  /* 0x00000001ff057807 */ /* 0x018fe40000000000 */
[----:B------:R-:W-:Y:S02]  /*ad30*/  SEL R2, R2, RZ, P0 ;  /* 0x000000ff02027207 */ /* 0x000fe40000000000 */
[----:B------:R-:W-:Y:S01]  /*ad40*/  LOP3.LUT R0, R0, R5, RZ, 0x3c, !PT ;  /* 0x0000000500007212 */ /* 0x000fe200078e3cff */
[----:B------:R-:W-:Y:S06]  /*ad50*/  @P1 BRA `(.L_x_191) ;  /* 0xffffffec00401947 */ /* 0x000fec000383ffff */
[----:B-----5:R-:W-:Y:S01]  /*ad60*/  ELECT P0, URZ, PT ;  /* 0x00000000003f782f */ /* 0x020fe20003800000 */
[----:B------:R-:W-:-:S12]  /*ad70*/  BSSY B0, `(.L_x_192) ;  /* 0x0000017000007945 */ /* 0x000fd80003800000 */
[----:B------:R-:W-:Y:S05]  /*ad80*/  @!P0 BRA `(.L_x_193) ;  /* 0x0000000000548947 */ /* 0x000fea0003800000 */
[----:B------:R-:W-:Y:S05]  /*ad90*/  @!P2 BRA `(.L_x_194) ;  /* 0x000000000004a947 */ /* 0x000fea0003800000 */
[----:B------:R-:W-:Y:S01]  /*ada0*/  BPT.TRAP 0x1 ;  /* 0x000000040000795c */ /* 0x000fe20000300000 */
.L_x_194:
[----:B------:R-:W1:Y:S02]  /*adb0*/  SYNCS.PHASECHK.TRANS64.TRYWAIT P0, [UR6+0x344d0], R3 ;  /* 0x0344d003ff0075a7 */ /* 0x000e640008000146 */
[----:B-1----:R-:W-:Y:S05]  /*adc0*/  @!P0 BRA `(.L_x_195) ;  /* 0x0000004800848947 */ /* 0x002fea0003800000 */
.L_x_297:
[----:B------:R-:W-:Y:S05]  /*add0*/  @!P2 BRA `(.L_x_196) ;  /* 0x000000000004a947 */ /* 0x000fea0003800000 */
[----:B------:R-:W-:Y:S01]  /*ade0*/  BPT.TRAP 0x1 ;  /* 0x000000040000795c */ /* 0x000fe20000300000 */
.L_x_196:
[----:B------:R-:W2:Y:S02]  /*adf0*/  SYNCS.PHASECHK.TRANS64.TRYWAIT P0, [UR6+0x344d8], R3 ;  /* 0x0344d803ff0075a7 */ /* 0x000ea40008000146 */
[----:B--2---:R-:W-:Y:S05]  /*ae00*/  @!P0 BRA `(.L_x_197) ;  /* 0x00000048008c8947 */ /* 0x004fea0003800000 */
.L_x_298:
[----:B------:R-:W-:Y:S05]  /*ae10*/  @!P2 BRA `(.L_x_198) ;  /* 0x000000000004a947 */ /* 0x000fea0003800000 */
[----:B------:R-:W-:Y:S01]  /*ae20*/  BPT.TRAP 0x1 ;  /* 0x000000040000795c */ /* 0x000fe20000300000 */
.L_x_198:
[----:B------:R-:W2:Y:S02]  /*ae30*/  SYNCS.PHASECHK.TRANS64.TRYWAIT P0, [UR6+0x344e0], R3 ;  /* 0x0344e003ff0075a7 */ /* 0x000ea40008000146 */
[----:B--2---:R-:W-:Y:S05]  /*ae40*/  @!P0 BRA `(.L_x_199) ;  /* 0x0000004800948947 */ /* 0x004fea0003800000 */
.L_x_299:
[----:B------:R-:W-:Y:S05]  /*ae50*/  @!P2 BRA `(.L_x_200) ;  /* 0x000000000004a947 */ /* 0x000fea0003800000 */
[----:B------:R-:W-:Y:S01]  /*ae60*/  BPT.TRAP 0x1 ;  /* 0x000000040000795c */ /* 0x000fe20000300000 */
.L_x_200:
[----:B-1----:R-:W-:-:S04]  /*ae70*/  MOV R0, 0x1 ;  /* 0x0000000100007802 */ /* 0x002fc80000000f00 */
[----:B------:R-:W-:-:S07]  /*ae80*/  SHF.L.U32 R0, R0, 0x1f, RZ ;  /* 0x0000001f00007819 */ /* 0x000fce00000006ff */
.L_x_201:
[----:B-1----:R-:W-:-:S04]  /*ae90*/  IMAD.U32 R3, RZ, RZ, UR6 ;  /* 0x00000006ff037e24 */ /* 0x002fc8000f8e00ff */
[----:B------:R1:W2:Y:S03]  /*aea0*/  SYNCS.PHASECHK.TRANS64.TRYWAIT P0, [R3+URZ+0x344e8], R0 ;  /* 0x0344e800030075a7 */ /* 0x0002a6000800017f */
[----:B--2---:R-:W-:Y:S05]  /*aeb0*/  @!P0 NANOSLEEP.SYNCS 0x989680 ;  /* 0x009896800000895d */ /* 0x004fea0003900000 */
[----:B------:R-:W2:Y:S02]  /*aec0*/  @!P0 SYNCS.PHASECHK.TRANS64 P0, [R3+URZ+0x344e8], R0 ;  /* 0x0344e800030085a7 */ /* 0x000ea4000800007f */
[----:B--2---:R-:W-:Y:S05]  /*aed0*/  @!P0 BRA `(.L_x_201) ;  /* 0xfffffffc00ec8947 */ /* 0x004fea000383ffff */
.L_x_193:
[----:B------:R-:W-:Y:S05]  /*aee0*/  BSYNC B0 ;  /* 0x0000000000007941 */ /* 0x000fea0003800000 */
.L_x_192:
[----:B------:R-:W-:Y:S05]  /*aef0*/  EXIT ;  /* 0x000000000000794d */ /* 0x000fea0003800000 */
.L_x_122:
[----:B------:R-:W1:Y:S01]  /*af00*/  S2UR UR4, SR_CTAID.Y ;  /* 0x00000000000479c3 */ /* 0x000e620000002600 */
[----:B------:R-:W2:Y:S01]  /*af10*/  S2R R37, SR_LANEID ;  /* 0x0000000000257919 */ /* 0x000ea20000000000 */
[----:B------:R-:W-:Y:S01]  /*af20*/  ELECT P0, URZ, PT ;  /* 0x00000000003f782f */ /* 0x000fe20003800000 */
[----:B------:R-:W-:Y:S01]  /*af30*/  BSSY B0, `(.L_x_202) ;  /* 0x0000037000007945 */ /* 0x000fe20003800000 */
[----:B------:R-:W-:Y:S01]  /*af40*/  ULDC.64 UR16, c[0x0][0x508] ;  /* 0x0001420000107ab9 */ /* 0x000fe20000000a00 */
[----:B-1----:R-:W-:-:S04]  /*af50*/  UIMAD UR4, UR4, UR60, UR51 ;  /* 0x0000003c040472a4 */ /* 0x002fc8000f8e0233 */
[----:B------:R-:W-:-:S06]  /*af60*/  UIMAD.WIDE UR16, UR4, 0x80, UR16 ;  /* 0x00000080041078a5 */ /* 0x000fcc000f8e0210 */
[----:B------:R-:W-:Y:S06]  /*af70*/  @!P0 BRA `(.L_x_203) ;  /* 0x0000000000c88947 */ /* 0x000fec0003800000 */
[----:B------:R-:W1:Y:S01]  /*af80*/  LDC.64 R8, c[0x0][0x300] ;  /* 0x0000c000ff087b82 */ /* 0x000e620000000a00 */
[----:B------:R-:W-:Y:S02]  /*af90*/  UMOV UR4, 0x400 ;  /* 0x0000040000047882 */ /* 0x000fe40000000000 */
[----:B---3--:R-:W-:-:S05]  /*afa0*/  ULEA UR4, UR58, UR4, 0x18 ;  /* 0x000000043a047291 */ /* 0x008fca000f8ec03f */
[----:B------:R-:W1:Y:S08]  /*afb0*/  LDC.64 R10, c[0x0][0x308] ;  /* 0x0000c200ff0a7b82 */ /* 0x000e700000000a00 */
[----:B------:R-:W3:Y:S08]  /*afc0*/  LDC.64 R4, c[0x0][0x330] ;  /* 0x0000cc00ff047b82 */ /* 0x000ef00000000a00 */
[----:B------:R-:W3:Y:S01]  /*afd0*/  LDC.64 R6, c[0x0][0x338] ;  /* 0x0000ce00ff067b82 */ /* 0x000ee20000000a00 */
[----:B-1----:R1:W-:Y:S07]  /*afe0*/  STS.128 [UR4+0x34600], R8 ;  /* 0x03460008ff007988 */ /* 0x0023ee0008000c04 */
[----:B------:R-:W4:Y:S08]  /*aff0*/  LDC.64 R32, c[0x0][0x310] ;  /* 0x0000c400ff207b82 */ /* 0x000f300000000a00 */
[----:B------:R-:W4:Y:S01]  /*b000*/  LDC.64 R34, c[0x0][0x318] ;  /* 0x0000c600ff227b82 */ /* 0x000f220000000a00 */
[----:B---3--:R3:W-:Y:S07]  /*b010*/  STS.128 [UR4+0x34630], R4 ;  /* 0x03463004ff007988 */ /* 0x0087ee0008000c04 */
[----:B------:R-:W5:Y:S08]  /*b020*/  LDC.64 R28, c[0x0][0x320] ;  /* 0x0000c800ff1c7b82 */ /* 0x000f700000000a00 */
[----:B------:R-:W5:Y:S08]  /*b030*/  LDC.64 R30, c[0x0][0x328] ;  /* 0x0000ca00ff1e7b82 */ /* 0x000f700000000a00 */
[----:B------:R-:W2:Y:S01]  /*b040*/  LDC.64 R24, c[0x0][0x340] ;  /* 0x0000d000ff187b82 */ /* 0x000ea20000000a00 */
[----:B----4-:R4:W-:Y:S07]  /*b050*/  STS.128 [UR4+0x34610], R32 ;  /* 0x03461020ff007988 */ /* 0x0109ee0008000c04 */
[----:B------:R-:W2:Y:S08]  /*b060*/  LDC.64 R26, c[0x0][0x348] ;  /* 0x0000d200ff1a7b82 */ /* 0x000eb00000000a00 */
[----:B------:R-:W3:Y:S01]  /*b070*/  LDC.64 R20, c[0x0][0x350] ;  /* 0x0000d400ff147b82 */ /* 0x000ee20000000a00 */
[----:B-----5:R5:W-:Y:S07]  /*b080*/  STS.128 [UR4+0x34620], R28 ;  /* 0x0346201cff007988 */ /* 0x020bee0008000c04 */
[----:B------:R-:W3:Y:S08]  /*b090*/  LDC.64 R22, c[0x0][0x358] ;  /* 0x0000d600ff167b82 */ /* 0x000ef00000000a00 */
[----:B------:R-:W4:Y:S01]  /*b0a0*/  LDC.64 R12, c[0x0][0x360] ;  /* 0x0000d800ff0c7b82 */ /* 0x000f220000000a00 */
[----:B--2---:R2:W-:Y:S07]  /*b0b0*/  STS.128 [UR4+0x34640], R24 ;  /* 0x03464018ff007988 */ /* 0x0045ee0008000c04 */
[----:B------:R-:W4:Y:S08]  /*b0c0*/  LDC.64 R14, c[0x0][0x368] ;  /* 0x0000da00ff0e7b82 */ /* 0x000f300000000a00 */
[----:B-1----:R-:W1:Y:S01]  /*b0d0*/  LDC.64 R8, c[0x0][0x370] ;  /* 0x0000dc00ff087b82 */ /* 0x002e620000000a00 */
[----:B---3--:R3:W-:Y:S07]  /*b0e0*/  STS.128 [UR4+0x34650], R20 ;  /* 0x03465014ff007988 */ /* 0x0087ee0008000c04 */
[----:B------:R-:W1:Y:S08]  /*b0f0*/  LDC.64 R10, c[0x0][0x378] ;  /* 0x0000de00ff0a7b82 */ /* 0x000e700000000a00 */
[----:B------:R-:W5:Y:S01]  /*b100*/  LDC.64 R4, c[0x0][0x410] ;  /* 0x00010400ff047b82 */ /* 0x000f620000000a00 */
[----:B----4-:R4:W-:Y:S07]  /*b110*/  STS.128 [UR4+0x34660], R12 ;  /* 0x0346600cff007988 */ /* 0x0109ee0008000c04 */
[----:B------:R-:W5:Y:S01]  /*b120*/  LDC.64 R6, c[0x0][0x418] ;  /* 0x00010600ff067b82 */ /* 0x000f620000000a00 */
[----:B-1----:R1:W-:Y:S07]  /*b130*/  STS.128 [UR4+0x34670], R8 ;  /* 0x03467008ff007988 */ /* 0x0023ee0008000c04 */
[----:B------:R-:W3:Y:S08]  /*b140*/  LDC.64 R32, c[0x0][0x400] ;  /* 0x00010000ff207b82 */ /* 0x000ef00000000a00 */
[----:B------:R-:W3:Y:S01]  /*b150*/  LDC.64 R34, c[0x0][0x408] ;  /* 0x00010200ff227b82 */ /* 0x000ee20000000a00 */
[----:B-----5:R5:W-:Y:S07]  /*b160*/  STS.128 [UR4+0x34690], R4 ;  /* 0x03469004ff007988 */ /* 0x020bee0008000c04 */
[----:B------:R-:W4:Y:S08]  /*b170*/  LDC.64 R28, c[0x0][0x420] ;  /* 0x00010800ff1c7b82 */ /* 0x000f300000000a00 */
[----:B------:R-:W4:Y:S08]  /*b180*/  LDC.64 R30, c[0x0][0x428] ;  /* 0x00010a00ff1e7b82 */ /* 0x000f300000000a00 */
[----:B--2---:R-:W2:Y:S01]  /*b190*/  LDC.64 R24, c[0x0][0x430] ;  /* 0x00010c00ff187b82 */ /* 0x004ea20000000a00 */
[----:B---3--:R3:W-:Y:S07]  /*b1a0*/  STS.128 [UR4+0x34680], R32 ;  /* 0x03468020ff007988 */ /* 0x0087ee0008000c04 */
[----:B------:R-:W2:Y:S08]  /*b1b0*/  LDC.64 R26, c[0x0][0x438] ;  /* 0x00010e00ff1a7b82 */ /* 0x000eb00000000a00 */
[----:B------:R-:W5:Y:S01]  /*b1c0*/  LDC.64 R20, c[0x0][0x440] ;  /* 0x00011000ff147b82 */ /* 0x000f620000000a00 */
[----:B----4-:R3:W-:Y:S07]  /*b1d0*/  STS.128 [UR4+0x346a0], R28 ;  /* 0x0346a01cff007988 */ /* 0x0107ee0008000c04 */
[----:B------:R-:W5:Y:S08]  /*b1e0*/  LDC.64 R22, c[0x0][0x448] ;  /* 0x00011200ff167b82 */ /* 0x000f700000000a00 */
[----:B------:R-:W4:Y:S01]  /*b1f0*/  LDC.64 R12, c[0x0][0x450] ;  /* 0x00011400ff0c7b82 */ /* 0x000f220000000a00 */
[----:B--2---:R3:W-:Y:S07]  /*b200*/  STS.128 [UR4+0x346b0], R24 ;  /* 0x0346b018ff007988 */ /* 0x0047ee0008000c04 */
[----:B------:R-:W4:Y:S08]  /*b210*/  LDC.64 R14, c[0x0][0x458] ;  /* 0x00011600ff0e7b82 */ /* 0x000f300000000a00 */
[----:B-1----:R-:W1:Y:S01]  /*b220*/  LDC.64 R8, c[0x0][0x460] ;  /* 0x00011800ff087b82 */ /* 0x002e620000000a00 */
[----:B-----5:R3:W-:Y:S07]  /*b230*/  STS.128 [UR4+0x346c0], R20 ;  /* 0x0346c014ff007988 */ /* 0x0207ee0008000c04 */
[----:B------:R-:W1:Y:S08]  /*b240*/  LDC.64 R10, c[0x0][0x468] ;  /* 0x00011a00ff0a7b82 */ /* 0x000e700000000a00 */
[----:B------:R-:W2:Y:S01]  /*b250*/  LDC.64 R4, c[0x0][0x470] ;  /* 0x00011c00ff047b82 */ /* 0x000ea20000000a00 */
[----:B----4-:R3:W-:Y:S07]  /*b260*/  STS.128 [UR4+0x346d0], R12 ;  /* 0x0346d00cff007988 */ /* 0x0107ee0008000c04 */
[----:B------:R-:W2:Y:S01]  /*b270*/  LDC.64 R6, c[0x0][0x478] ;  /* 0x00011e00ff067b82 */ /* 0x000ea20000000a00 */
[----:B-1----:R3:W-:Y:S04]  /*b280*/  STS.128 [UR4+0x346e0], R8 ;  /* 0x0346e008ff007988 */ /* 0x0027e80008000c04 */
[----:B--2---:R3:W-:Y:S02]  /*b290*/  STS.128 [UR4+0x346f0], R4 ;  /* 0x0346f004ff007988 */ /* 0x0047e40008000c04 */
.L_x_203:
[----:B---3--:R-:W-:Y:S05]  /*b2a0*/  BSYNC B0 ;  /* 0x0000000000007941 */ /* 0x008fea0003800000 */
.L_x_202:
[----:B------:R-:W-:Y:S01]  /*b2b0*/  ELECT P0, URZ, PT ;  /* 0x00000000003f782f */ /* 0x000fe20003800000 */
[----:B------:R-:W-:Y:S01]  /*b2c0*/  NOP ;  /* 0x0000000000007918 */ /* 0x000fe20000000000 */
[----:B------:R-:W-:Y:S11]  /*b2d0*/  BSSY B0, `(.L_x_204) ;  /* 0x000004c000007945 */ /* 0x000ff60003800000 */
[----:B------:R-:W-:Y:S05]  /*b2e0*/  @!P0 BRA `(.L_x_205) ;  /* 0x0000000400288947 */ /* 0x000fea0003800000 */
[----:B------:R-:W1:Y:S08]  /*b2f0*/  LDC.64 R10, c[0x0][0x518] ;  /* 0x00014600ff0a7b82 */ /* 0x000e700000000a00 */
[----:B------:R-:W3:Y:S08]  /*b300*/  LDC.64 R8, c[0x0][0x528] ;  /* 0x00014a00ff087b82 */ /* 0x000ef00000000a00 */
[----:B------:R-:W4:Y:S01]  /*b310*/  LDC.64 R22, c[0x0][0x510] ;  /* 0x00014400ff167b82 */ /* 0x000f220000000a00 */
[----:B-1----:R-:W-:-:S07]  /*b320*/  IMAD.WIDE R10, R18, 0x8, R10 ;  /* 0x00000008120a7825 */ /* 0x002fce00078e020a */
[----:B------:R-:W1:Y:S01]  /*b330*/  LDC.64 R20, c[0x0][0x520] ;  /* 0x00014800ff147b82 */ /* 0x000e620000000a00 */
[----:B------:R-:W5:Y:S01]  /*b340*/  LDG.E.64 R10, desc[UR38][R10.64] ;  /* 0x000000260a0a7981 */ /* 0x000f62000c1e1b00 */
[----:B---3--:R-:W-:-:S06]  /*b350*/  IMAD.WIDE R8, R18, 0x8, R8 ;  /* 0x0000000812087825 */ /* 0x008fcc00078e0208 */
[----:B------:R-:W3:Y:S01]  /*b360*/  LDG.E.64 R8, desc[UR38][R8.64] ;  /* 0x0000002608087981 */ /* 0x000ee2000c1e1b00 */
[----:B----4-:R-:W-:-:S06]  /*b370*/  IMAD.WIDE R22, R18, 0x8, R22 ;  /* 0x0000000812167825 */ /* 0x010fcc00078e0216 */
[----:B------:R-:W4:Y:S01]  /*b380*/  LDG.E.64 R22, desc[UR38][R22.64] ;  /* 0x0000002616167981 */ /* 0x000f22000c1e1b00 */
[----:B-1----:R-:W-:-:S06]  /*b390*/  IMAD.WIDE R20, R18, 0x8, R20 ;  /* 0x0000000812147825 */ /* 0x002fcc00078e0214 */
[----:B------:R-:W2:Y:S01]  /*b3a0*/  LDG.E.64 R20, desc[UR38][R20.64] ;  /* 0x0000002614147981 */ /* 0x000ea2000c1e1b00 */
[----:B------:R-:W-:Y:S02]  /*b3b0*/  UMOV UR4, 0x400 ;  /* 0x0000040000047882 */ /* 0x000fe40000000000 */
[----:B------:R-:W-:-:S09]  /*b3c0*/  ULEA UR4, UR58, UR4, 0x18 ;  /* 0x000000043a047291 */ /* 0x000fd2000f8ec03f */
[----:B------:R-:W1:Y:S04]  /*b3d0*/  LDS R4, [UR4+0x3461c] ;  /* 0x03461c04ff047984 */ /* 0x000e680008000800 */
[----:B------:R-:W1:Y:S01]  /*b3e0*/  LDS R5, [UR4+0x3469c] ;  /* 0x03469c04ff057984 */ /* 0x000e620008000800 */
[----:B------:R-:W-:Y:S02]  /*b3f0*/  UIADD3 UR5, UR4, 0x34600, URZ ;  /* 0x0003460004057890 */ /* 0x000fe4000fffe03f */
[----:B------:R-:W-:-:S04]  /*b400*/  UIADD3 UR6, UR4, 0x34680, URZ ;  /* 0x0003468004067890 */ /* 0x000fc8000fffe03f */
[----:B------:R-:W-:Y:S02]  /*b410*/  IMAD.U32 R24, RZ, RZ, UR5 ;  /* 0x00000005ff187e24 */ /* 0x000fe4000f8e00ff */
[----:B------:R-:W-:-:S03]  /*b420*/  IMAD.U32 R26, RZ, RZ, UR6 ;  /* 0x00000006ff1a7e24 */ /* 0x000fc6000f8e00ff */
[----:B------:R-:W-:Y:S02]  /*b430*/  SHF.R.U64 R24, R24, 0x4, RZ ;  /* 0x0000000418187819 */ /* 0x000fe400000012ff */
[----:B------:R-:W-:Y:S01]  /*b440*/  SHF.R.U64 R26, R26, 0x4, RZ ;  /* 0x000000041a1a7819 */ /* 0x000fe200000012ff */
[----:B------:R-:W-:Y:S01]  /*b450*/  VIADD R13, R3, 0xffffffff ;  /* 0xffffffff030d7836 */ /* 0x000fe20000000000 */
[----:B------:R-:W-:Y:S01]  /*b460*/  CS2R R14, SRZ ;  /* 0x00000000000e7805 */ /* 0x000fe2000001ff00 */
[----:B------:R-:W-:Y:S04]  /*b470*/  STS [UR4+0x34610], R24 ;  /* 0x03461018ff007988 */ /* 0x000fe80008000804 */
[----:B------:R-:W-:Y:S04]  /*b480*/  STS [UR4+0x34614], R24 ;  /* 0x03461418ff007988 */ /* 0x000fe80008000804 */
[----:B------:R-:W-:Y:S04]  /*b490*/  STS [UR4+0x34690], R26 ;  /* 0x0346901aff007988 */ /* 0x000fe80008000804 */
[----:B------:R-:W-:Y:S04]  /*b4a0*/  STS [UR4+0x34694], R26 ;  /* 0x0346941aff007988 */ /* 0x000fe80008000804 */
[----:B------:R-:W-:Y:S04]  /*b4b0*/  STS [UR4+0x34630], RZ ;  /* 0x034630ffff007988 */ /* 0x000fe80008000804 */
[----:B------:R-:W-:Y:S01]  /*b4c0*/  STS [UR4+0x346b0], RZ ;  /* 0x0346b0ffff007988 */ /* 0x000fe20008000804 */
[----:B-----5:R-:W-:-:S04]  /*b4d0*/  SHF.L.U64.HI R11, R10, 0x1, R11 ;  /* 0x000000010a0b7819 */ /* 0x020fc8000001020b */
[----:B------:R-:W-:Y:S02]  /*b4e0*/  LOP3.LUT R11, R11, 0x1fffffff, RZ, 0xc0, !PT ;  /* 0x1fffffff0b0b7812 */ /* 0x000fe400078ec0ff */
[----:B---3--:R-:W-:-:S04]  /*b4f0*/  SHF.L.U64.HI R9, R8, 0x1, R9 ;  /* 0x0000000108097819 */ /* 0x008fc80000010209 */
[----:B------:R-:W-:Y:S02]  /*b500*/  LOP3.LUT R9, R9, 0x1fffffff, RZ, 0xc0, !PT ;  /* 0x1fffffff09097812 */ /* 0x000fe400078ec0ff */
[----:B------:R-:W-:Y:S02]  /*b510*/  SHF.R.U32.HI R7, RZ, 0x4, R11 ;  /* 0x00000004ff077819 */ /* 0x000fe4000001160b */
[----:B------:R-:W-:Y:S02]  /*b520*/  SHF.R.U32.HI R6, RZ, 0x4, R9 ;  /* 0x00000004ff067819 */ /* 0x000fe40000011609 */
[----:B-1----:R-:W-:Y:S02]  /*b530*/  LOP3.LUT R4, R4, 0xf, R7, 0xb8, !PT ;  /* 0x0000000f04047812 */ /* 0x002fe400078eb807 */
[----:B------:R-:W-:-:S03]  /*b540*/  LOP3.LUT R6, R5, 0xf, R6, 0xb8, !PT ;  /* 0x0000000f05067812 */ /* 0x000fc600078eb806 */
[----:B------:R-:W-:Y:S04]  /*b550*/  STS [UR4+0x3461c], R4 ;  /* 0x03461c04ff007988 */ /* 0x000fe80008000804 */
[----:B------:R-:W-:Y:S04]  /*b560*/  STS [UR4+0x3469c], R6 ;  /* 0x03469c06ff007988 */ /* 0x000fe80008000804 */
[----:B------:R-:W1:Y:S04]  /*b570*/  LDS R5, [UR4+0x3461c] ;  /* 0x03461c04ff057984 */ /* 0x000e680008000800 */
[----:B------:R-:W3:Y:S01]  /*b580*/  LDS R7, [UR4+0x3469c] ;  /* 0x03469c04ff077984 */ /* 0x000ee20008000800 */
[----:B-1----:R-:W-:-:S02]  /*b590*/  LOP3.LUT R5, R5, 0xf0, RZ, 0xb8, !PT ;  /* 0x000000f005057812 */ /* 0x002fc400078eb8ff */
[----:B---3--:R-:W-:-:S03]  /*b5a0*/  LOP3.LUT R7, R7, 0xf0, RZ, 0xb8, !PT ;  /* 0x000000f007077812 */ /* 0x008fc600078eb8ff */
[----:B------:R-:W-:Y:S04]  /*b5b0*/  STS [UR4+0x3461c], R5 ;  /* 0x03461c05ff007988 */ /* 0x000fe80008000804 */
[----:B------:R-:W-:Y:S04]  /*b5c0*/  STS [UR4+0x3469c], R7 ;  /* 0x03469c07ff007988 */ /* 0x000fe80008000804 */
[----:B------:R-:W1:Y:S04]  /*b5d0*/  LDS R25, [UR4+0x3461c] ;  /* 0x03461c04ff197984 */ /* 0x000e680008000800 */
[----:B------:R-:W3:Y:S01]  /*b5e0*/  LDS R27, [UR4+0x3469c] ;  /* 0x03469c04ff1b7984 */ /* 0x000ee20008000800 */
[----:B-1----:R-:W-:-:S02]  /*b5f0*/  LOP3.LUT R25, R25, 0xf00, RZ, 0xb8, !PT ;  /* 0x00000f0019197812 */ /* 0x002fc400078eb8ff */
[----:B---3--:R-:W-:-:S03]  /*b600*/  LOP3.LUT R27, R27, 0xf00, RZ, 0xb8, !PT ;  /* 0x00000f001b1b7812 */ /* 0x008fc600078eb8ff */
[----:B------:R-:W-:Y:S04]  /*b610*/  STS.64 [UR4+0x34618], R24 ;  /* 0x03461818ff007988 */ /* 0x000fe80008000a04 */
[----:B------:R-:W-:Y:S04]  /*b620*/  STS.64 [UR4+0x34698], R26 ;  /* 0x0346981aff007988 */ /* 0x000fe80008000a04 */
[----:B------:R-:W1:Y:S04]  /*b630*/  LDS R29, [UR4+0x3461c] ;  /* 0x03461c04ff1d7984 */ /* 0x000e680008000800 */
[----:B------:R-:W3:Y:S01]  /*b640*/  LDS R28, [UR4+0x3469c] ;  /* 0x03469c04ff1c7984 */ /* 0x000ee20008000800 */
[----:B------:R-:W-:Y:S01]  /*b650*/  VIADD R5, R0, 0xffffffff ;  /* 0xffffffff00057836 */ /* 0x000fe20000000000 */
[----:B------:R-:W-:Y:S01]  /*b660*/  SHF.L.U32 R0, R8, 0x1, RZ ;  /* 0x0000000108007819 */ /* 0x000fe200000006ff */
[----:B------:R-:W-:-:S02]  /*b670*/  IMAD.SHL.U32 R10, R10, 0x2, RZ ;  /* 0x000000020a0a7824 */ /* 0x000fc400078e00ff */
[----:B------:R-:W-:Y:S01]  /*b680*/  VIADD R4, R36, 0xffffffff ;  /* 0xffffffff24047836 */ /* 0x000fe20000000000 */
[----:B------:R-:W-:Y:S02]  /*b690*/  LOP3.LUT R0, R0, 0xfffffffe, RZ, 0xc0, !PT ;  /* 0xfffffffe00007812 */ /* 0x000fe400078ec0ff */
[----:B------:R-:W-:Y:S02]  /*b6a0*/  LOP3.LUT R8, R10, 0xfffffffe, RZ, 0xc0, !PT ;  /* 0xfffffffe0a087812 */ /* 0x000fe400078ec0ff */
[----:B------:R-:W-:Y:S02]  /*b6b0*/  CS2R R6, SRZ ;  /* 0x0000000000067805 */ /* 0x000fe4000001ff00 */
[----:B------:R-:W-:Y:S01]  /*b6c0*/  SHF.R.U64 R9, R0, 0x4, R9 ;  /* 0x0000000400097819 */ /* 0x000fe20000001209 */
[----:B------:R-:W-:Y:S01]  /*b6d0*/  IMAD.MOV.U32 R12, RZ, RZ, R4 ;  /* 0x000000ffff0c7224 */ /* 0x000fe200078e0004 */
[----:B------:R-:W-:Y:S01]  /*b6e0*/  SHF.R.U64 R11, R8, 0x4, R11 ;  /* 0x00000004080b7819 */ /* 0x000fe2000000120b */
[----:B----4-:R4:W-:Y:S04]  /*b6f0*/  STS.64 [UR4+0x34600], R22 ;  /* 0x03460016ff007988 */ /* 0x0109e80008000a04 */
[----:B------:R4:W-:Y:S04]  /*b700*/  STS.128 [UR4+0x34620], R4 ;  /* 0x03462004ff007988 */ /* 0x0009e80008000c04 */
[----:B------:R4:W-:Y:S04]  /*b710*/  STS.128 [UR4+0x346a0], R12 ;  /* 0x0346a00cff007988 */ /* 0x0009e80008000c04 */
[----:B------:R4:W-:Y:S04]  /*b720*/  STS [UR4+0x3460c], R11 ;  /* 0x03460c0bff007988 */ /* 0x0009e80008000804 */
[----:B------:R4:W-:Y:S01]  /*b730*/  STS [UR4+0x3468c], R9 ;  /* 0x03468c09ff007988 */ /* 0x0009e20008000804 */
[----:B-1----:R-:W-:-:S02]  /*b740*/  LOP3.LUT R0, R29, 0xf000, RZ, 0xb8, !PT ;  /* 0x0000f0001d007812 */ /* 0x002fc400078eb8ff */
[----:B---3--:R-:W-:Y:S01]  /*b750*/  LOP3.LUT R28, R28, 0xf000, RZ, 0xb8, !PT ;  /* 0x0000f0001c1c7812 */ /* 0x008fe200078eb8ff */
[----:B--2---:R4:W-:Y:S04]  /*b760*/  STS.64 [UR4+0x34680], R20 ;  /* 0x03468014ff007988 */ /* 0x0049e80008000a04 */
[----:B------:R4:W-:Y:S04]  /*b770*/  STS [UR4+0x3461c], R0 ;  /* 0x03461c00ff007988 */ /* 0x0009e80008000804 */
[----:B------:R4:W-:Y:S02]  /*b780*/  STS [UR4+0x3469c], R28 ;  /* 0x03469c1cff007988 */ /* 0x0009e40008000804 */
.L_x_205:
[----:B------:R-:W-:Y:S05]  /*b790*/  BSYNC B0 ;  /* 0x0000000000007941 */ /* 0x000fea0003800000 */
.L_x_204:
[----:B------:R-:W-:Y:S01]  /*b7a0*/  ELECT P0, URZ, PT ;  /* 0x00000000003f782f */ /* 0x000fe20003800000 */
[----:B------:R-:W-:Y:S01]  /*b7b0*/  NOP ;  /* 0x0000000000007918 */ /* 0x000fe20000000000 */
[----:B------:R-:W-:Y:S11]  /*b7c0*/  BSSY B0, `(.L_x_206) ;  /* 0x0000004000007945 */ /* 0x000ff60003800000 */
[----:B------:R-:W-:Y:S05]  /*b7d0*/  @!P0 BRA `(.L_x_207) ;  /* 0x0000000000088947 */ /* 0x000fea0003800000 */
[----:B------:R0:W-:Y:S01]  /*b7e0*/  UTMACMDFLUSH ;  /* 0x00000000000079b7 */ /* 0x0001e20000000000 */
[----:B------:R-:W-:-:S04]  /*b7f0*/  DEPBAR.LE SB0, 0x0 ;  /* 0x000080000000791a */ /* 0x000fc80000000000 */
.L_x_207:
[----:B------:R-:W-:Y:S05]  /*b800*/  BSYNC B0 ;  /* 0x0000000000007941 */ /* 0x000fea0003800000 */
.L_x_206:
[----:B------:R-:W-:Y:S01]  /*b810*/  UMOV UR22, 0x400 ;  /* 0x0000040000167882 */ /* 0x000fe20000000000 */
[----:B--2---:R-:W-:Y:S01]  /*b820*/  IMAD.SHL.U32 R37, R37, 0x4, RZ ;  /* 0x0000000425257824 */ /* 0x004fe200078e00ff */
[----:B------:R-:W-:Y:S01]  /*b830*/  ULEA UR22, UR58, UR22, 0x18 ;  /* 0x000000163a167291 */ /* 0x000fe2000f8ec03f */
[----:B------:R-:W-:-:S03]  /*b840*/  ULDC UR18, c[0x0][0x884] ;  /* 0x0002210000127ab9 */ /* 0x000fc60000000800 */
[----:B------:R-:W-:Y:S01]  /*b850*/  UIADD3 UR29, UR22, 0x34600, URZ ;  /* 0x00034600161d7890 */ /* 0x000fe2000fffe03f */
[----:B----4-:R-:W-:Y:S01]  /*b860*/  IADD3 R6, P0, R37, UR16, RZ ;  /* 0x0000001025067c10 */ /* 0x010fe2000ff1e0ff */
[----:B------:R-:W-:-:S04]  /*b870*/  UIMAD.WIDE UR18, UR18, 0x80, UR16 ;  /* 0x00000080121278a5 */ /* 0x000fc8000f8e0210 */
[----:B------:R-:W-:Y:S02]  /*b880*/  IMAD.X R7, RZ, RZ, UR17, P0 ;  /* 0x00000011ff077e24 */ /* 0x000fe400080e06ff */
[----:B------:R-:W-:Y:S01]  /*b890*/  IADD3 R4, P1, R37, UR18, RZ ;  /* 0x0000001225047c10 */ /* 0x000fe2000ff3e0ff */
[----:B------:R-:W1:Y:S04]  /*b8a0*/  LDS R3, [R37+UR29] ;  /* 0x0000001d25037984 */ /* 0x000e680008000800 */
[----:B------:R-:W2:Y:S01]  /*b8b0*/  LDS R9, [R37+UR29+0x80] ;  /* 0x0000801d25097984 */ /* 0x000ea20008000800 */
[----:B------:R-:W-:Y:S02]  /*b8c0*/  IMAD.X R5, RZ, RZ, UR19, P1 ;  /* 0x00000013ff057e24 */ /* 0x000fe400088e06ff */
[----:B------:R-:W-:Y:S01]  /*b8d0*/  IMAD.MOV.U32 R8, RZ, RZ, 0x1 ;  /* 0x00000001ff087424 */ /* 0x000fe200078e00ff */
[----:B------:R-:W-:Y:S01]  /*b8e0*/  BSSY B0, `(.L_x_208) ;  /* 0x00000f8000007945 */ /* 0x000fe20003800000 */
[----:B------:R-:W-:Y:S01]  /*b8f0*/  USHF.L.U32 UR4, UR58, 0x6, URZ ;  /* 0x000000063a047899 */ /* 0x000fe2000800063f */
[----:B------:R-:W-:Y:S01]  /*b900*/  IMAD.MOV.U32 R0, RZ, RZ, RZ ;  /* 0x000000ffff007224 */ /* 0x000fe200078e00ff */
[----:B------:R-:W-:Y:S01]  /*b910*/  USHF.L.U32 UR5, UR58, 0xc, URZ ;  /* 0x0000000c3a057899 */ /* 0x000fe2000800063f */
[----:B------:R-:W-:Y:S01]  /*b920*/  IMAD.MOV.U32 R20, RZ, RZ, RZ ;  /* 0x000000ffff147224 */ /* 0x000fe200078e00ff */
[----:B------:R-:W-:-:S02]  /*b930*/  ULOP3.LUT UR30, UR59, 0x1, URZ, 0xfc, !UPT ;  /* 0x000000013b1e7892 */ /* 0x000fc4000f8efc3f */
[----:B------:R-:W-:Y:S02]  /*b940*/  ULOP3.LUT UR31, UR42, 0x2, URZ, 0xfc, !UPT ;  /* 0x000000022a1f7892 */ /* 0x000fe4000f8efc3f */
[----:B------:R-:W-:Y:S02]  /*b950*/  ULOP3.LUT UR23, UR4, 0x40, URZ, 0xc0, !UPT ;  /* 0x0000004004177892 */ /* 0x000fe4000f8ec03f */
[----:B------:R-:W-:Y:S02]  /*b960*/  ULOP3.LUT UR28, UR5, 0x1000, URZ, 0xc0, !UPT ;  /* 0x00001000051c7892 */ /* 0x000fe4000f8ec03f */
[----:B------:R-:W-:Y:S01]  /*b970*/  UIADD3 UR32, UR22, 0x34680, URZ ;  /* 0x0003468016207890 */ /* 0x000fe2000fffe03f */
[----:B-1----:R1:W5:Y:S04]  /*b980*/  ATOMG.E.EXCH.STRONG.GPU PT, RZ, [R6], R3 ;  /* 0x0000000306ff73a8 */ /* 0x00236800041ee100 */
[----:B--2---:R2:W5:Y:S01]  /*b990*/  ATOMG.E.EXCH.STRONG.GPU PT, RZ, [R4], R9 ;  /* 0x0000000904ff73a8 */ /* 0x00456200041ee100 */
[----:B-1----:R-:W-:-:S02]  /*b9a0*/  IMAD.MOV.U32 R6, RZ, RZ, 0x1 ;  /* 0x00000001ff067424 */ /* 0x002fc400078e00ff */
[----:B------:R-:W-:Y:S01]  /*b9b0*/  IMAD.MOV.U32 R3, RZ, RZ, 0x1 ;  /* 0x00000001ff037424 */ /* 0x000fe200078e00ff */
[----:B--2---:R-:W-:Y:S02]  /*b9c0*/  PRMT R4, R8, 0x7610, R4 ;  /* 0x0000761008047816 */ /* 0x004fe40000000004 */
[----:B------:R-:W-:-:S07]  /*b9d0*/  PRMT R5, R6, 0x7610, R5 ;  /* 0x0000761006057816 */ /* 0x000fce0000000005 */
.L_x_227:
[----:B------:R-:W-:Y:S01]  /*b9e0*/  LOP3.LUT P0, RZ, R5, 0xff, RZ, 0xc0, !PT ;  /* 0x000000ff05ff7812 */ /* 0x000fe2000780c0ff */
[----:B------:R-:W-:Y:S05]  /*b9f0*/  YIELD ;  /* 0x0000000000007946 */ /* 0x000fea0003800000 */
[----:B-----5:R-:W-:Y:S01]  /*ba00*/  IADD3 R6, R36, 0x7f, RZ ;  /* 0x0000007f24067810 */ /* 0x020fe20007ffe0ff */
[----:B------:R-:W-:Y:S03]  /*ba10*/  BSSY B1, `(.L_x_209) ;  /* 0x0000009000017945 */ /* 0x000fe60003800000 */
[----:B------:R-:W-:-:S04]  /*ba20*/  SHF.R.S32.HI R7, RZ, 0x1f, R6 ;  /* 0x0000001fff077819 */ /* 0x000fc80000011406 */
[----:B------:R-:W-:Y:S01]  /*ba30*/  LEA.HI R7, R7, R6, RZ, 0x7 ;  /* 0x0000000607077211 */ /* 0x000fe200078f38ff */
[----:B------:R-:W-:Y:S06]  /*ba40*/  @!P0 BRA `(.L_x_210) ;  /* 0x0000000000148947 */ /* 0x000fec0003800000 */
[----:B------:R-:W-:-:S04]  /*ba50*/  DEPBAR {5,4,3,2,1,0} ;  /* 0x0000003f0000791a */ /* 0x000fc80000000000 */
[----:B------:R1:W-:Y:S01]  /*ba60*/  UTMACCTL.IV [UR16] ;  /* 0x00000000100079b9 */ /* 0x0003e20008000000 */
[----:B------:R-:W-:-:S04]  /*ba70*/  DEPBAR {5,4,3,2,1,0} ;  /* 0x0000003f0000791a */ /* 0x000fc80000000000 */
[----:B------:R1:W-:Y:S02]  /*ba80*/  UTMACCTL.IV [UR18] ;  /* 0x00000000120079b9 */ /* 0x0003e40008000000 */
[----:B-1----:R-:W-:Y:S01]  /*ba90*/  NOP ;  /* 0x0000000000007918 */ /* 0x002fe20000000000 */
.L_x_210:
[----:B------:R-:W-:Y:S05]  /*baa0*/  BSYNC B1 ;  /* 0x0000000000017941 */ /* 0x000fea0003800000 */
.L_x_209:
[----:B------:R-:W-:Y:S01]  /*bab0*/  UMOV UR4, 0xffffffff ;  /* 0xffffffff00047882 */ /* 0x000fe20000000000 */
[----:B------:R-:W-:Y:S02]  /*bac0*/  SHF.R.S32.HI R9, RZ, 0x7, R7 ;  /* 0x00000007ff097819 */ /* 0x000fe40000011407 */
[----:B------:R-:W-:Y:S05]  /*bad0*/  BRA.DIV UR4, `(.L_x_211) ;  /* 0x0000003e04887947 */ /* 0x000fea000b800000 */
[----:B-----5:R-:W-:-:S13]  /*bae0*/  ELECT P6, URZ, PT ;  /* 0x00000000003f782f */ /* 0x020fda00038c0000 */
.L_x_302:
[----:B------:R-:W-:Y:S01]  /*baf0*/  ISETP.LT.OR P6, PT, R36, 0x1, !P6 ;  /* 0x000000012400780c */ /* 0x000fe200077c1670 */
[----:B------:R-:W-:-:S12]  /*bb00*/  BSSY B1, `(.L_x_212) ;  /* 0x0000039000017945 */ /* 0x000fd80003800000 */
[----:B------:R-:W-:Y:S05]  /*bb10*/  @P6 BRA `(.L_x_213) ;  /* 0x0000000000dc6947 */ /* 0x000fea0003800000 */
[----:B------:R-:W-:Y:S01]  /*bb20*/  IMAD.SHL.U32 R16, R16, 0x80, RZ ;  /* 0x0000008010107824 */ /* 0x000fe200078e00ff */
[----:B------:R-:W-:Y:S01]  /*bb30*/  LEA R17, R17, UR23, 0x7 ;  /* 0x0000001711117c11 */ /* 0x000fe2000f8e38ff */
[----:B------:R-:W-:Y:S02]  /*bb40*/  VIADD R11, R9, 0x1 ;  /* 0x00000001090b7836 */ /* 0x000fe40000000000 */
[----:B------:R-:W-:Y:S02]  /*bb50*/  IMAD.MOV.U32 R12, RZ, RZ, RZ ;  /* 0x000000ffff0c7224 */ /* 0x000fe400078e00ff */
[----:B------:R-:W-:Y:S02]  /*bb60*/  IMAD.MOV.U32 R5, RZ, RZ, R3 ;  /* 0x000000ffff057224 */ /* 0x000fe400078e0003 */
[----:B------:R-:W-:-:S07]  /*bb70*/  IMAD.MOV.U32 R6, RZ, RZ, R0 ;  /* 0x000000ffff067224 */ /* 0x000fce00078e0000 */
.L_x_216:
[----:B-1----:R-:W-:Y:S01]  /*bb80*/  LEA R10, R6, UR22, 0x3 ;  /* 0x00000016060a7c11 */ /* 0x002fe2000f8e18ff */
[----:B------:R-:W-:Y:S05]  /*bb90*/  YIELD ;  /* 0x0000000000007946 */ /* 0x000fea0003800000 */
[----:B------:R-:W-:Y:S02]  /*bba0*/  SHF.L.U32 R7, R5, 0x1f, RZ ;  /* 0x0000001f05077819 */ /* 0x000fe400000006ff */
[----:B------:R-:W-:Y:S02]  /*bbb0*/  LOP3.LUT P1, RZ, R19, 0x7f, RZ, 0xc0, !PT ;  /* 0x0000007f13ff7812 */ /* 0x000fe4000782c0ff */
[----:B------:R-:W1:Y:S11]  /*bbc0*/  SYNCS.PHASECHK.TRANS64.TRYWAIT P0, [R10+URZ+0x34498], R7 ;  /* 0x034498070a0075a7 */ /* 0x000e76000800017f */
[----:B------:R-:W2:Y:S01]  /*bbd0*/  @!P1 LDC R8, c[0x0][0x500] ;  /* 0x00014000ff089b82 */ /* 0x000ea20000000800 */
[----:B-1----:R-:W-:Y:S05]  /*bbe0*/  @!P0 BRA `(.L_x_214) ;  /* 0x0000003c00648947 */ /* 0x002fea0003800000 */
.L_x_303:
[----:B------:R-:W-:Y:S01]  /*bbf0*/  UPRMT UR4, UR31, 0x9910, URZ ;  /* 0x000099101f047896 */ /* 0x000fe2000800003f */
[----:B--2---:R2:W-:Y:S03]  /*bc00*/  @!P1 SYNCS.ARRIVE.TRANS64 RZ, [R10+URZ+0x34480], R8 ;  /* 0x034480080aff99a7 */ /* 0x0045e6000800003f */
[----:B------:R-:W-:-:S06]  /*bc10*/  UISETP.NE.AND UP0, UPT, UR4, 0x2, UPT ;  /* 0x000000020400788c */ /* 0x000fcc000bf05270 */
[----:B------:R-:W-:-:S13]  /*bc20*/  PLOP3.LUT P0, PT, PT, PT, UP0, 0x80, 0x0 ;  /* 0x000000000000781c */ /* 0x000fda0003f0f008 */
[----:B--2---:R-:W-:Y:S05]  /*bc30*/  @P0 BRA `(.L_x_215) ;  /* 0x0000000000040947 */ /* 0x004fea0003800000 */
[----:B------:R-:W-:Y:S01]  /*bc40*/  BPT.TRAP 0x1 ;  /* 0x000000040000795c */ /* 0x000fe20000300000 */
.L_x_215:
[----:B------:R-:W-:Y:S01]  /*bc50*/  R2UR UR4, R6 ;  /* 0x00000000060472ca */ /* 0x000fe200000e0000 */
[----:B------:R-:W-:Y:S01]  /*bc60*/  VIADD R11, R11, 0xffffffff ;  /* 0xffffffff0b0b7836 */ /* 0x000fe20000000000 */
[----:B------:R-:W-:Y:S01]  /*bc70*/  R2UR UR5, R10 ;  /* 0x000000000a0572ca */ /* 0x000fe200000e0000 */
[----:B------:R-:W-:Y:S01]  /*bc80*/  VIADD R6, R6, 0x1 ;  /* 0x0000000106067836 */ /* 0x000fe20000000000 */
[----:B------:R-:W-:Y:S01]  /*bc90*/  R2UR UR6, R12 ;  /* 0x000000000c0672ca */ /* 0x000fe200000e0000 */
[----:B------:R-:W-:Y:S01]  /*bca0*/  UMOV UR20, 0x0 ;  /* 0x0000000000147882 */ /* 0x000fe20000000000 */
[----:B------:R-:W-:Y:S01]  /*bcb0*/  R2UR UR7, R16 ;  /* 0x00000000100772ca */ /* 0x000fe200000e0000 */
[----:B------:R-:W-:Y:S01]  /*bcc0*/  UMOV UR21, 0x10000000 ;  /* 0x1000000000157882 */ /* 0x000fe20000000000 */
[----:B------:R-:W-:Y:S01]  /*bcd0*/  R2UR UR27, R17 ;  /* 0x00000000111b72ca */ /* 0x000fe200000e0000 */
[----:B------:R-:W-:Y:S01]  /*bce0*/  UMOV UR33, 0x30000 ;  /* 0x0003000000217882 */ /* 0x000fe20000000000 */
[----:B------:R-:W-:Y:S01]  /*bcf0*/  ISETP.GT.AND P1, PT, R11, 0x1, PT ;  /* 0x000000010b00780c */ /* 0x000fe20003f24270 */
[----:B------:R-:W-:Y:S01]  /*bd00*/  VIADD R12, R12, 0x80 ;  /* 0x000000800c0c7836 */ /* 0x000fe20000000000 */
[----:B------:R-:W-:Y:S01]  /*bd10*/  ISETP.NE.AND P0, PT, R6, 0x3, PT ;  /* 0x000000030600780c */ /* 0x000fe20003f05270 */
[----:B------:R-:W-:-:S02]  /*bd20*/  ULEA UR8, UR4, UR28, 0xe ;  /* 0x0000001c04087291 */ /* 0x000fc4000f8e703f */
[----:B------:R-:W-:Y:S01]  /*bd30*/  ULEA UR4, UR4, UR22, 0xf ;  /* 0x0000001604047291 */ /* 0x000fe2000f8e783f */
[----:B------:R-:W-:Y:S01]  /*bd40*/  SEL R8, RZ, 0x1, P0 ;  /* 0x00000001ff087807 */ /* 0x000fe20000000000 */
[----:B------:R-:W-:Y:S01]  /*bd50*/  ULEA UR12, UR8, UR22, 0x1 ;  /* 0x00000016080c7291 */ /* 0x000fe2000f8e083f */
[----:B------:R-:W-:Y:S01]  /*bd60*/  SEL R6, R6, RZ, P0 ;  /* 0x000000ff06067207 */ /* 0x000fe20000000000 */
[----:B------:R-:W-:Y:S01]  /*bd70*/  UIADD3 UR5, UR5, 0x34480, URZ ;  /* 0x0003448005057890 */ /* 0x000fe2000fffe03f */
[----:B------:R-:W-:Y:S01]  /*bd80*/  LOP3.LUT R5, R5, R8, RZ, 0x3c, !PT ;  /* 0x0000000805057212 */ /* 0x000fe200078e3cff */
[----:B------:R-:W-:Y:S02]  /*bd90*/  UIADD3 UR10, UR6, 0x40, URZ ;  /* 0x00000040060a7890 */ /* 0x000fe4000fffe03f */
[----:B------:R-:W-:Y:S02]  /*bda0*/  UIADD3 UR8, UR4, 0x4000, URZ ;  /* 0x0000400004087890 */ /* 0x000fe4000fffe03f */
[----:B------:R-:W-:-:S02]  /*bdb0*/  UIADD3 UR24, UR12, 0x18000, URZ ;  /* 0x000180000c187890 */ /* 0x000fc4000fffe03f */
[----:B------:R-:W-:Y:S01]  /*bdc0*/  UIADD3 UR12, UR12, 0x1c000, URZ ;  /* 0x0001c0000c0c7890 */ /* 0x000fe2000fffe03f */
[----:B------:R2:W-:Y:S01]  /*bdd0*/  UTMALDG.2D [UR4], [UR16], desc[UR20] ;  /* 0x00001404100075b4 */ /* 0x0005e20008009000 */
[----:B------:R-:W-:Y:S01]  /*bde0*/  UMOV UR11, UR7 ;  /* 0x00000007000b7c82 */ /* 0x000fe20008000000 */
[----:B------:R-:W-:Y:S01]  /*bdf0*/  UMOV UR9, UR5 ;  /* 0x0000000500097c82 */ /* 0x000fe20008000000 */
[----:B------:R-:W-:Y:S01]  /*be00*/  UMOV UR26, UR6 ;  /* 0x00000006001a7c82 */ /* 0x000fe20008000000 */
[----:B------:R-:W-:Y:S01]  /*be10*/  UMOV UR25, UR5 ;  /* 0x0000000500197c82 */ /* 0x000fe20008000000 */
[----:B------:R-:W-:Y:S01]  /*be20*/  UMOV UR15, UR27 ;  /* 0x0000001b000f7c82 */ /* 0x000fe20008000000 */
[----:B------:R-:W-:Y:S01]  /*be30*/  UMOV UR13, UR5 ;  /* 0x00000005000d7c82 */ /* 0x000fe20008000000 */
[----:B------:R-:W-:Y:S01]  /*be40*/  UMOV UR14, UR10 ;  /* 0x0000000a000e7c82 */ /* 0x000fe20008000000 */
[----:B------:R2:W-:Y:S01]  /*be50*/  UTMALDG.2D [UR8], [UR16], desc[UR20] ;  /* 0x00001408100075b4 */ /* 0x0005e20008009000 */
[----:B------:R2:W-:Y:S01]  /*be60*/  UTMALDG.2D.MULTICAST [UR24], [UR18], UR33, desc[UR20] ;  /* 0x00001418120073b4 */ /* 0x0005e20008009821 */
[----:B------:R2:W-:Y:S02]  /*be70*/  UTMALDG.2D.MULTICAST [UR12], [UR18], UR33, desc[UR20] ;  /* 0x0000140c120073b4 */ /* 0x0005e40008009821 */
[----:B--2---:R-:W-:Y:S05]  /*be80*/  @P1 BRA `(.L_x_216) ;  /* 0xfffffffc003c1947 */ /* 0x004fea000383ffff */
.L_x_213:
[----:B------:R-:W-:Y:S05]  /*be90*/  BSYNC B1 ;  /* 0x0000000000017941 */ /* 0x000fea0003800000 */
.L_x_212:
[----:B------:R-:W-:Y:S01]  /*bea0*/  LOP3.LUT P1, RZ, R4, 0xff, RZ, 0xc0, !PT ;  /* 0x000000ff04ff7812 */ /* 0x000fe2000782c0ff */
[----:B------:R-:W-:Y:S01]  /*beb0*/  IMAD.U32 R6, RZ, RZ, UR30 ;  /* 0x0000001eff067e24 */ /* 0x000fe2000f8e00ff */
[----:B-1----:R-:W-:-:S04]  /*bec0*/  IADD3 R7, R9, R0, RZ ;  /* 0x0000000009077210 */ /* 0x002fc80007ffe0ff */
[C---:B------:R-:W-:Y:S01]  /*bed0*/  ISETP.GT.U32.AND P0, PT, R7.reuse, 0x2, PT ;  /* 0x000000020700780c */ /* 0x040fe20003f04070 */
[----:B------:R-:W-:Y:S01]  /*bee0*/  IMAD.WIDE.U32 R4, R7, -0x55555555, RZ ;  /* 0xaaaaaaab07047825 */ /* 0x000fe200078e00ff */
[----:B------:R-:W-:Y:S02]  /*bef0*/  ISETP.NE.AND P2, PT, R6, 0x3, PT ;  /* 0x000000030600780c */ /* 0x000fe40003f45270 */
[C---:B------:R-:W-:Y:S02]  /*bf00*/  ISETP.LT.U32.AND P0, PT, R9.reuse, 0x3, P0 ;  /* 0x000000030900780c */ /* 0x040fe40000701070 */
[----:B------:R-:W-:Y:S01]  /*bf10*/  SHF.R.U32.HI R4, RZ, 0x1, R5 ;  /* 0x00000001ff047819 */ /* 0x000fe20000011605 */
[----:B------:R-:W-:Y:S01]  /*bf20*/  @P1 SYNCS.ARRIVE.TRANS64.A1T0 RZ, [UR22+0x344f8], RZ ;  /* 0x0344f8ffffff19a7 */ /* 0x000fe20008100016 */
[----:B------:R-:W-:Y:S02]  /*bf30*/  ISETP.GE.U32.AND P1, PT, R9, 0x3, PT ;  /* 0x000000030900780c */ /* 0x000fe40003f26070 */
[----:B------:R-:W-:-:S04]  /*bf40*/  SEL R0, RZ, 0x1, !P0 ;  /* 0x00000001ff007807 */ /* 0x000fc80004000000 */
[----:B------:R-:W-:Y:S01]  /*bf50*/  LOP3.LUT R3, R3, R0, RZ, 0x3c, !PT ;  /* 0x0000000003037212 */ /* 0x000fe200078e3cff */
[----:B------:R-:W-:-:S06]  /*bf60*/  IMAD R0, R4, -0x3, R7 ;  /* 0xfffffffd04007824 */ /* 0x000fcc00078e0207 */
[----:B------:R-:W-:Y:S01]  /*bf70*/  @P1 LOP3.LUT R3, R3, 0x1, R4, 0x78, !PT ;  /* 0x0000000103031812 */ /* 0x000fe200078e7804 */
[----:B------:R-:W-:Y:S06]  /*bf80*/  @!P2 BRA `(.L_x_217) ;  /* 0x000000000004a947 */ /* 0x000fec0003800000 */
[----:B------:R-:W-:Y:S01]  /*bf90*/  BPT.TRAP 0x1 ;  /* 0x000000040000795c */ /* 0x000fe20000300000 */
.L_x_217:
[----:B------:R-:W-:Y:S01]  /*bfa0*/  LEA R8, R2, UR22, 0x3 ;  /* 0x0000001602087c11 */ /* 0x000fe2000f8e18ff */
[----:B------:R-:W-:Y:S01]  /*bfb0*/  BSSY B1, `(.L_x_218) ;  /* 0x0000005000017945 */ /* 0x000fe20003800000 */
[----:B------:R-:W-:Y:S02]  /*bfc0*/  SHF.L.U32 R5, R20, 0x1f, RZ ;  /* 0x0000001f14057819 */ /* 0x000fe400000006ff */
[----:B------:R-:W-:Y:S02]  /*bfd0*/  LEA R4, R2, UR22, 0x4 ;  /* 0x0000001602047c11 */ /* 0x000fe4000f8e20ff */
[----:B------:R-:W1:Y:S02]  /*bfe0*/  SYNCS.PHASECHK.TRANS64.TRYWAIT P0, [R8+URZ+0x34400], R5 ;  /* 0x03440005080075a7 */ /* 0x000e64000800017f */
[----:B-1----:R-:W-:Y:S05]  /*bff0*/  @!P0 BRA `(.L_x_219) ;  /* 0x0000003800748947 */ /* 0x002fea0003800000 */
.L_x_304:
[----:B------:R-:W-:Y:S05]  /*c000*/  BSYNC B1 ;  /* 0x0000000000017941 */ /* 0x000fea0003800000 */
.L_x_218:
[----:B-1----:R-:W1:Y:S01]  /*c010*/  LDS.128 R4, [R4+0x34520] ;  /* 0x0345200004047984 */ /* 0x002e620000000c00 */
[----:B------:R-:W-:Y:S01]  /*c020*/  @!PT LDS RZ, [RZ] ;  /* 0x00000000fffff984 */ /* 0x000fe20000000800 */
[----:B------:R-:W-:Y:S01]  /*c030*/  @!PT LDS RZ, [RZ] ;  /* 0x00000000fffff984 */ /* 0x000fe20000000800 */
[----:B------:R-:W-:Y:S01]  /*c040*/  @!PT LDS RZ, [RZ] ;  /* 0x00000000fffff984 */ /* 0x000fe20000000800 */
[----:B------:R-:W-:Y:S01]  /*c050*/  @!PT LDS RZ, [RZ] ;  /* 0x00000000fffff984 */ /* 0x000fe20000000800 */
[----:B------:R2:W-:Y:S06]  /*c060*/  MEMBAR.ALL.CTA ;  /* 0x0000000000007992 */ /* 0x0005ec0000008000 */
[----:B--2---:R-:W2:Y:S01]  /*c070*/  FENCE.VIEW.ASYNC.S ;  /* 0x00000000000073c6 */ /* 0x004ea20000000000 */
[----:B-1----:R-:W-:Y:S02]  /*c080*/  IMAD.MOV.U32 R17, RZ, RZ, R5 ;  /* 0x000000ffff117224 */ /* 0x002fe400078e0005 */
[----:B------:R-:W-:Y:S01]  /*c090*/  IMAD.MOV.U32 R16, RZ, RZ, R4 ;  /* 0x000000ffff107224 */ /* 0x000fe200078e0004 */
[----:B--2---:R-:W-:Y:S06]  /*c0a0*/  @!P2 BRA `(.L_x_220) ;  /* 0x000000000004a947 */ /* 0x004fec0003800000 */
[----:B------:R-:W-:Y:S01]  /*c0b0*/  BPT.TRAP 0x1 ;  /* 0x000000040000795c */ /* 0x000fe20000300000 */
.L_x_220:
[----:B------:R-:W1:Y:S01]  /*c0c0*/  S2R R5, SR_CgaCtaId ;  /* 0x0000000000057919 */ /* 0x000e620000008800 */
[----:B------:R-:W-:Y:S01]  /*c0d0*/  ISETP.NE.AND P0, PT, R7, RZ, PT ;  /* 0x000000ff0700720c */ /* 0x000fe20003f05270 */
[----:B------:R-:W-:Y:S01]  /*c0e0*/  VIADD R4, R8, 0x34440 ;  /* 0x0003444008047836 */ /* 0x000fe20000000000 */
[CC--:B------:R-:W-:Y:S02]  /*c0f0*/  ISETP.NE.AND P1, PT, R6.reuse, R18.reuse, PT ;  /* 0x000000120600720c */ /* 0x0c0fe40003f25270 */
[----:B------:R-:W-:Y:S02]  /*c100*/  ISETP.EQ.OR P0, PT, R6, R18, !P0 ;  /* 0x000000120600720c */ /* 0x000fe40004702670 */
[----:B-1----:R-:W-:-:S04]  /*c110*/  PRMT R4, R5, 0x654, R4 ;  /* 0x0000065405047816 */ /* 0x002fc80000000004 */
[----:B------:R1:W-:Y:S07]  /*c120*/  SYNCS.ARRIVE.TRANS64.RED.A1T0 RZ, [R4+URZ], RZ ;  /* 0x000000ff04ff79a7 */ /* 0x0003ee000810043f */
[----:B------:R-:W-:Y:S05]  /*c130*/  @P0 BRA `(.L_x_221) ;  /* 0x0000000400a40947 */ /* 0x000fea0003800000 */
[----:B-1----:R-:W1:Y:S02]  /*c140*/  LDC.64 R4, c[0x0][0x290] ;  /* 0x0000a400ff047b82 */ /* 0x002e640000000a00 */
[----:B-1----:R-:W-:-:S05]  /*c150*/  IMAD.WIDE R4, R6, 0xc, R4 ;  /* 0x0000000c06047825 */ /* 0x002fca00078e0204 */
[----:B------:R1:W5:Y:S01]  /*c160*/  LDG.E R36, desc[UR38][R4.64+0x8] ;  /* 0x0000082604247981 */ /* 0x000362000c1e1900 */
[----:B------:R-:W-:-:S03]  /*c170*/  UMOV UR4, 0xffffffff ;  /* 0xffffffff00047882 */ /* 0x000fc60000000000 */
[----:B------:R-:W-:Y:S05]  /*c180*/  BRA.DIV UR4, `(.L_x_222) ;  /* 0x0000003a04247947 */ /* 0x000fea000b800000 */
[----:B------:R-:W-:-:S13]  /*c190*/  ELECT P6, URZ, PT ;  /* 0x00000000003f782f */ /* 0x000fda00038c0000 */
.L_x_307:
[----:B------:R-:W-:Y:S04]  /*c1a0*/  BSSY B1, `(.L_x_223) ;  /* 0x000004f000017945 */ /* 0x000fe80003800000 */
[----:B------:R-:W-:Y:S05]  /*c1b0*/  @!P6 BRA `(.L_x_224) ;  /* 0x000000040034e947 */ /* 0x000fea0003800000 */
[C---:B------:R-:W-:Y:S01]  /*c1c0*/  IMAD.SHL.U32 R8, R6.reuse, 0x8, RZ ;  /* 0x0000000806087824 */ /* 0x040fe200078e00ff */
[----:B------:R-:W-:Y:S01]  /*c1d0*/  SHF.R.S32.HI R9, RZ, 0x1f, R6 ;  /* 0x0000001fff097819 */ /* 0x000fe20000011406 */
[----:B------:R-:W-:Y:S01]  /*c1e0*/  ULDC.64 UR4, c[0x0][0x510] ;  /* 0x0001440000047ab9 */ /* 0x000fe20000000a00 */
[----:B------:R-:W-:Y:S01]  /*c1f0*/  ULDC.64 UR6, c[0x0][0x520] ;  /* 0x0001480000067ab9 */ /* 0x000fe20000000a00 */
[----:B------:R-:W2:Y:S01]  /*c200*/  LDG.E R18, desc[UR38][R4.64] ;  /* 0x0000002604127981 */ /* 0x000ea2000c1e1900 */
[----:B------:R-:W-:Y:S02]  /*c210*/  SHF.L.U64.HI R9, R6, 0x3, R9 ;  /* 0x0000000306097819 */ /* 0x000fe40000010209 */
[C---:B------:R-:W-:Y:S02]  /*c220*/  IADD3 R14, P0, R8.reuse, UR4, RZ ;  /* 0x00000004080e7c10 */ /* 0x040fe4000ff1e0ff */
[----:B------:R-:W-:Y:S02]  /*c230*/  IADD3 R12, P2, R8, UR6, RZ ;  /* 0x00000006080c7c10 */ /* 0x000fe4000ff5e0ff */
[C---:B------:R-:W-:Y:S01]  /*c240*/  IADD3.X R15, R9.reuse, UR5, RZ, P0, !PT ;  /* 0x00000005090f7c10 */ /* 0x040fe200087fe4ff */
[----:B------:R-:W-:Y:S01]  /*c250*/  ULDC.64 UR4, c[0x0][0x518] ;  /* 0x0001460000047ab9 */ /* 0x000fe20000000a00 */
[----:B------:R-:W-:-:S04]  /*c260*/  IADD3.X R13, R9, UR7, RZ, P2, !PT ;  /* 0x00000007090d7c10 */ /* 0x000fc800097fe4ff */
[----:B------:R-:W3:Y:S04]  /*c270*/  LDG.E.64 R14, desc[UR38][R14.64] ;  /* 0x000000260e0e7981 */ /* 0x000ee8000c1e1b00 */
[----:B------:R-:W4:Y:S01]  /*c280*/  LDG.E.64 R12, desc[UR38][R12.64] ;  /* 0x000000260c0c7981 */ /* 0x000f22000c1e1b00 */
[----:B------:R-:W-:-:S04]  /*c290*/  IADD3 R10, P0, R8, UR4, RZ ;  /* 0x00000004080a7c10 */ /* 0x000fc8000ff1e0ff */
[----:B------:R-:W-:Y:S01]  /*c2a0*/  IADD3.X R11, R9, UR5, RZ, P0, !PT ;  /* 0x00000005090b7c10 */ /* 0x000fe200087fe4ff */
[----:B------:R-:W-:-:S05]  /*c2b0*/  ULDC.64 UR4, c[0x0][0x528] ;  /* 0x00014a0000047ab9 */ /* 0x000fca0000000a00 */
[----:B------:R-:W2:Y:S01]  /*c2c0*/  LDG.E.64 R10, desc[UR38][R10.64] ;  /* 0x000000260a0a7981 */ /* 0x000ea2000c1e1b00 */
[----:B------:R-:W-:-:S04]  /*c2d0*/  IADD3 R8, P0, R8, UR4, RZ ;  /* 0x0000000408087c10 */ /* 0x000fc8000ff1e0ff */
[----:B------:R-:W-:-:S06]  /*c2e0*/  IADD3.X R9, R9, UR5, RZ, P0, !PT ;  /* 0x0000000509097c10 */ /* 0x000fcc00087fe4ff */
[----:B------:R-:W2:Y:S04]  /*c2f0*/  LDG.E.64 R8, desc[UR38][R8.64] ;  /* 0x0000002608087981 */ /* 0x000ea8000c1e1b00 */
[----:B---3--:R-:W-:Y:S04]  /*c300*/  STS.64 [UR29], R14 ;  /* 0x0000000eff007988 */ /* 0x008fe80008000a1d */
[----:B----4-:R-:W-:Y:S04]  /*c310*/  STS.64 [UR32], R12 ;  /* 0x0000000cff007988 */ /* 0x010fe80008000a20 */
[----:B------:R-:W3:Y:S01]  /*c320*/  LDS R21, [UR29+0x1c] ;  /* 0x00001c1dff157984 */ /* 0x000ee20008000800 */
[----:B--2---:R-:W-:-:S03]  /*c330*/  SHF.L.U64.HI R26, R10, 0x1, R11 ;  /* 0x000000010a1a7819 */ /* 0x004fc6000001020b */
[----:B------:R1:W2:Y:S01]  /*c340*/  LDG.E R11, desc[UR38][R4.64+0x4] ;  /* 0x00000426040b7981 */ /* 0x0002a2000c1e1900 */
[----:B------:R-:W-:-:S04]  /*c350*/  LOP3.LUT R26, R26, 0x1fffffff, RZ, 0xc0, !PT ;  /* 0x1fffffff1a1a7812 */ /* 0x000fc800078ec0ff */
[----:B------:R-:W-:-:S04]  /*c360*/  SHF.R.U32.HI R22, RZ, 0x4, R26 ;  /* 0x00000004ff167819 */ /* 0x000fc8000001161a */
[----:B---3--:R-:W-:-:S05]  /*c370*/  LOP3.LUT R21, R21, 0xf, R22, 0xb8, !PT ;  /* 0x0000000f15157812 */ /* 0x008fca00078eb816 */
[----:B------:R-:W-:Y:S04]  /*c380*/  STS [UR29+0x1c], R21 ;  /* 0x00001c15ff007988 */ /* 0x000fe8000800081d */
[----:B------:R-:W3:Y:S02]  /*c390*/  LDS R24, [UR29+0x1c] ;  /* 0x00001c1dff187984 */ /* 0x000ee40008000800 */
[----:B---3--:R-:W-:-:S05]  /*c3a0*/  LOP3.LUT R24, R24, 0xf0, RZ, 0xb8, !PT ;  /* 0x000000f018187812 */ /* 0x008fca00078eb8ff */
[----:B------:R-:W-:Y:S04]  /*c3b0*/  STS [UR29+0x1c], R24 ;  /* 0x00001c18ff007988 */ /* 0x000fe8000800081d */
[----:B------:R-:W3:Y:S01]  /*c3c0*/  LDS R23, [UR29+0x1c] ;  /* 0x00001c1dff177984 */ /* 0x000ee20008000800 */
[----:B------:R-:W-:-:S05]  /*c3d0*/  IMAD.U32 R22, RZ, RZ, UR29 ;  /* 0x0000001dff167e24 */ /* 0x000fca000f8e00ff */
[----:B------:R-:W-:Y:S02]  /*c3e0*/  SHF.R.U64 R22, R22, 0x4, RZ ;  /* 0x0000000416167819 */ /* 0x000fe400000012ff */
[----:B---3--:R-:W-:-:S05]  /*c3f0*/  LOP3.LUT R23, R23, 0xf00, RZ, 0xb8, !PT ;  /* 0x00000f0017177812 */ /* 0x008fca00078eb8ff */
[----:B------:R-:W-:Y:S04]  /*c400*/  STS.64 [UR29+0x18], R22 ;  /* 0x00001816ff007988 */ /* 0x000fe80008000a1d */
[----:B------:R-:W1:Y:S01]  /*c410*/  LDS R25, [UR29+0x1c] ;  /* 0x00001c1dff197984 */ /* 0x000e620008000800 */
[----:B------:R-:W-:Y:S01]  /*c420*/  IMAD.SHL.U32 R21, R10, 0x2, RZ ;  /* 0x000000020a157824 */ /* 0x000fe200078e00ff */
[----:B------:R-:W-:-:S04]  /*c430*/  CS2R R14, SRZ ;  /* 0x00000000000e7805 */ /* 0x000fc8000001ff00 */
[----:B------:R-:W-:Y:S01]  /*c440*/  LOP3.LUT R21, R21, 0xfffffffe, RZ, 0xc0, !PT ;  /* 0xfffffffe15157812 */ /* 0x000fe200078ec0ff */
[----:B-----5:R-:W-:Y:S01]  /*c450*/  VIADD R12, R36, 0xffffffff ;  /* 0xffffffff240c7836 */ /* 0x020fe20000000000 */
[----:B------:R-:W-:Y:S02]  /*c460*/  IADD3 R13, R18, -0x1, RZ ;  /* 0xffffffff120d7810 */ /* 0x000fe40007ffe0ff */
[----:B------:R-:W-:Y:S01]  /*c470*/  SHF.R.U64 R21, R21, 0x4, R26 ;  /* 0x0000000415157819 */ /* 0x000fe2000000121a */
[----:B------:R-:W-:Y:S04]  /*c480*/  STS [UR29+0x10], R22 ;  /* 0x00001016ff007988 */ /* 0x000fe8000800081d */
[----:B------:R-:W-:Y:S04]  /*c490*/  STS [UR29+0x14], R22 ;  /* 0x00001416ff007988 */ /* 0x000fe8000800081d */
[----:B------:R-:W-:Y:S04]  /*c4a0*/  STS.128 [UR29+0x20], R12 ;  /* 0x0000200cff007988 */ /* 0x000fe80008000c1d */
[----:B------:R-:W-:Y:S04]  /*c4b0*/  STS [UR29+0xc], R21 ;  /* 0x00000c15ff007988 */ /* 0x000fe8000800081d */
[----:B------:R-:W-:Y:S01]  /*c4c0*/  STS [UR29+0x30], RZ ;  /* 0x000030ffff007988 */ /* 0x000fe2000800081d */
[----:B-1----:R-:W-:-:S05]  /*c4d0*/  LOP3.LUT R4, R25, 0xf000, RZ, 0xb8, !PT ;  /* 0x0000f00019047812 */ /* 0x002fca00078eb8ff */
[----:B------:R-:W-:Y:S04]  /*c4e0*/  STS [UR29+0x1c], R4 ;  /* 0x00001c04ff007988 */ /* 0x000fe8000800081d */
[----:B------:R-:W1:Y:S01]  /*c4f0*/  LDS R5, [UR32+0x1c] ;  /* 0x00001c20ff057984 */ /* 0x000e620008000800 */
[----:B------:R-:W-:-:S04]  /*c500*/  SHF.L.U64.HI R18, R8, 0x1, R9 ;  /* 0x0000000108127819 */ /* 0x000fc80000010209 */
[----:B------:R-:W-:-:S04]  /*c510*/  LOP3.LUT R18, R18, 0x1fffffff, RZ, 0xc0, !PT ;  /* 0x1fffffff12127812 */ /* 0x000fc800078ec0ff */
[----:B------:R-:W-:-:S04]  /*c520*/  SHF.R.U32.HI R10, RZ, 0x4, R18 ;  /* 0x00000004ff0a7819 */ /* 0x000fc80000011612 */
[----:B-1----:R-:W-:-:S05]  /*c530*/  LOP3.LUT R9, R5, 0xf, R10, 0xb8, !PT ;  /* 0x0000000f05097812 */ /* 0x002fca00078eb80a */
[----:B------:R-:W-:Y:S04]  /*c540*/  STS [UR32+0x1c], R9 ;  /* 0x00001c09ff007988 */ /* 0x000fe80008000820 */
[----:B------:R-:W1:Y:S02]  /*c550*/  LDS R10, [UR32+0x1c] ;  /* 0x00001c20ff0a7984 */ /* 0x000e640008000800 */
[----:B-1----:R-:W-:-:S05]  /*c560*/  LOP3.LUT R10, R10, 0xf0, RZ, 0xb8, !PT ;  /* 0x000000f00a0a7812 */ /* 0x002fca00078eb8ff */
[----:B------:R-:W-:Y:S04]  /*c570*/  STS [UR32+0x1c], R10 ;  /* 0x00001c0aff007988 */ /* 0x000fe80008000820 */
[----:B------:R-:W1:Y:S01]  /*c580*/  LDS R5, [UR32+0x1c] ;  /* 0x00001c20ff057984 */ /* 0x000e620008000800 */
[----:B------:R-:W-:-:S05]  /*c590*/  IMAD.U32 R4, RZ, RZ, UR32 ;  /* 0x00000020ff047e24 */ /* 0x000fca000f8e00ff */
[----:B------:R-:W-:Y:S02]  /*c5a0*/  SHF.R.U64 R4, R4, 0x4, RZ ;  /* 0x0000000404047819 */ /* 0x000fe400000012ff */
[----:B-1----:R-:W-:-:S05]  /*c5b0*/  LOP3.LUT R5, R5, 0xf00, RZ, 0xb8, !PT ;  /* 0x00000f0005057812 */ /* 0x002fca00078eb8ff */
[----:B------:R-:W-:Y:S04]  /*c5c0*/  STS.64 [UR32+0x18], R4 ;  /* 0x00001804ff007988 */ /* 0x000fe80008000a20 */
[----:B------:R-:W1:Y:S01]  /*c5d0*/  LDS R21, [UR32+0x1c] ;  /* 0x00001c20ff157984 */ /* 0x000e620008000800 */
[----:B------:R-:W-:-:S05]  /*c5e0*/  IMAD.SHL.U32 R8, R8, 0x2, RZ ;  /* 0x0000000208087824 */ /* 0x000fca00078e00ff */
[----:B------:R-:W-:Y:S01]  /*c5f0*/  LOP3.LUT R9, R8, 0xfffffffe, RZ, 0xc0, !PT ;  /* 0xfffffffe08097812 */ /* 0x000fe200078ec0ff */
[----:B--2---:R-:W-:-:S03]  /*c600*/  VIADD R13, R11, 0xffffffff ;  /* 0xffffffff0b0d7836 */ /* 0x004fc60000000000 */
[----:B------:R-:W-:Y:S01]  /*c610*/  SHF.R.U64 R9, R9, 0x4, R18 ;  /* 0x0000000409097819 */ /* 0x000fe20000001212 */
[----:B------:R2:W-:Y:S04]  /*c620*/  STS [UR32+0x10], R4 ;  /* 0x00001004ff007988 */ /* 0x0005e80008000820 */
[----:B------:R2:W-:Y:S04]  /*c630*/  STS.128 [UR32+0x20], R12 ;  /* 0x0000200cff007988 */ /* 0x0005e80008000c20 */
[----:B------:R2:W-:Y:S04]  /*c640*/  STS [UR32+0xc], R9 ;  /* 0x00000c09ff007988 */ /* 0x0005e80008000820 */
[----:B------:R2:W-:Y:S04]  /*c650*/  STS [UR32+0x14], R4 ;  /* 0x00001404ff007988 */ /* 0x0005e80008000820 */
[----:B------:R-:W-:Y:S01]  /*c660*/  STS [UR32+0x30], RZ ;  /* 0x000030ffff007988 */ /* 0x000fe20008000820 */
[----:B-1----:R-:W-:-:S05]  /*c670*/  LOP3.LUT R8, R21, 0xf000, RZ, 0xb8, !PT ;  /* 0x0000f00015087812 */ /* 0x002fca00078eb8ff */
[----:B------:R2:W-:Y:S02]  /*c680*/  STS [UR32+0x1c], R8 ;  /* 0x00001c08ff007988 */ /* 0x0005e40008000820 */
.L_x_224:
[----:B------:R-:W-:Y:S05]  /*c690*/  BSYNC B1 ;  /* 0x0000000000017941 */ /* 0x000fea0003800000 */
.L_x_223:
[----:B------:R-:W-:-:S03]  /*c6a0*/  UMOV UR4, 0xffffffff ;  /* 0xffffffff00047882 */ /* 0x000fc60000000000 */
[----:B------:R-:W-:Y:S05]  /*c6b0*/  BRA.DIV UR4, `(.L_x_225) ;  /* 0x0000003204f87947 */ /* 0x000fea000b800000 */
[----:B------:R-:W-:Y:S01]  /*c6c0*/  ELECT P6, URZ, PT ;  /* 0x00000000003f782f */ /* 0x000fe200038c0000 */
[----:B------:R-:W-:-:S12]  /*c6d0*/  NOP ;  /* 0x0000000000007918 */ /* 0x000fd80000000000 */
.L_x_311:
[----:B-12---:R-:W1:Y:S02]  /*c6e0*/  S2R R4, SR_LANEID ;  /* 0x0000000000047919 */ /* 0x006e640000000000 */
[----:B-1----:R-:W-:-:S05]  /*c6f0*/  IMAD.SHL.U32 R10, R4, 0x4, RZ ;  /* 0x00000004040a7824 */ /* 0x002fca00078e00ff */
[----:B------:R1:W2:Y:S01]  /*c700*/  LDS R11, [R10+UR29] ;  /* 0x0000001d0a0b7984 */ /* 0x0002a20008000800 */
[C---:B------:R-:W-:Y:S02]  /*c710*/  IADD3 R8, P0, R10.reuse, UR16, RZ ;  /* 0x000000100a087c10 */ /* 0x040fe4000ff1e0ff */
[----:B------:R-:W-:Y:S01]  /*c720*/  IADD3 R4, P2, R10, UR18, RZ ;  /* 0x000000120a047c10 */ /* 0x000fe2000ff5e0ff */
[----:B------:R1:W3:Y:S01]  /*c730*/  LDS R13, [R10+UR29+0x80] ;  /* 0x0000801d0a0d7984 */ /* 0x0002e20008000800 */
[----:B------:R-:W-:Y:S11]  /*c740*/  @!P6 BRA `(.L_x_226) ;  /* 0x000000000008e947 */ /* 0x000ff60003800000 */
[----:B------:R0:W-:Y:S01]  /*c750*/  UTMACMDFLUSH ;  /* 0x00000000000079b7 */ /* 0x0001e20000000000 */
[----:B------:R-:W-:-:S04]  /*c760*/  DEPBAR.LE SB0, 0x0 ;  /* 0x000080000000791a */ /* 0x000fc80000000000 */
.L_x_226:
[----:B------:R-:W-:Y:S01]  /*c770*/  IMAD.X R9, RZ, RZ, UR17, P0 ;  /* 0x00000011ff097e24 */ /* 0x000fe200080e06ff */
[----:B------:R-:W-:Y:S05]  /*c780*/  WARPSYNC.ALL ;  /* 0x0000000000007948 */ /* 0x000fea0003800000 */
[----:B------:R-:W-:Y:S01]  /*c790*/  IMAD.X R5, RZ, RZ, UR19, P2 ;  /* 0x00000013ff057e24 */ /* 0x000fe200090e06ff */
[----:B--2---:R2:W5:Y:S04]  /*c7a0*/  ATOMG.E.EXCH.STRONG.GPU PT, RZ, [R8], R11 ;  /* 0x0000000b08ff73a8 */ /* 0x00456800041ee100 */
[----:B---3--:R2:W5:Y:S01]  /*c7b0*/  ATOMG.E.EXCH.STRONG.GPU PT, RZ, [R4], R13 ;  /* 0x0000000d04ff73a8 */ /* 0x00856200041ee100 */
[----:B------:R-:W-:-:S07]  /*c7c0*/  IMAD.MOV.U32 R18, RZ, RZ, R6 ;  /* 0x000000ffff127224 */ /* 0x000fce00078e0006 */
.L_x_221:
[----:B------:R-:W-:Y:S01]  /*c7d0*/  ISETP.NE.AND P2, PT, R7, RZ, PT ;  /* 0x000000ff0700720c */ /* 0x000fe20003f45270 */
[----:B------:R-:W-:Y:S01]  /*c7e0*/  VIADD R2, R2, 0x1 ;  /* 0x0000000102027836 */ /* 0x000fe20000000000 */
[----:B--2---:R-:W-:Y:S02]  /*c7f0*/  SEL R5, RZ, 0x1, !P1 ;  /* 0x00000001ff057807 */ /* 0x004fe40004800000 */
[----:B-1----:R-:W-:Y:S02]  /*c800*/  PRMT R4, RZ, 0x7610, R4 ;  /* 0x00007610ff047816 */ /* 0x002fe40000000004 */
[----:B------:R-:W-:-:S04]  /*c810*/  ISETP.NE.AND P0, PT, R2, 0x8, PT ;  /* 0x000000080200780c */ /* 0x000fc80003f05270 */
[----:B------:R-:W-:Y:S02]  /*c820*/  SEL R9, RZ, 0x1, P0 ;  /* 0x00000001ff097807 */ /* 0x000fe40000000000 */
[----:B------:R-:W-:Y:S02]  /*c830*/  SEL R2, R2, RZ, P0 ;  /* 0x000000ff02027207 */ /* 0x000fe40000000000 */
[----:B------:R-:W-:Y:S01]  /*c840*/  LOP3.LUT R20, R20, R9, RZ, 0x3c, !PT ;  /* 0x0000000914147212 */ /* 0x000fe200078e3cff */
[----:B------:R-:W-:Y:S06]  /*c850*/  @P2 BRA `(.L_x_227) ;  /* 0xfffffff000602947 */ /* 0x000fec000383ffff */
[----:B------:R-:W-:Y:S05]  /*c860*/  BSYNC B0 ;  /* 0x0000000000007941 */ /* 0x000fea0003800000 */
.L_x_208:
[----:B------:R-:W-:-:S03]  /*c870*/  UMOV UR4, 0xffffffff ;  /* 0xffffffff00047882 */ /* 0x000fc60000000000 */
[----:B------:R-:W-:Y:S05]  /*c880*/  BRA.DIV UR4, `(.L_x_228) ;  /* 0x0000003204b47947 */ /* 0x000fea000b800000 */
[----:B-----5:R-:W-:-:S13]  /*c890*/  ELECT P6, URZ, PT ;  /* 0x00000000003f782f */ /* 0x020fda00038c0000 */
.L_x_314:
[----:B------:R-:W-:Y:S04]  /*c8a0*/  BSSY B0, `(.L_x_229) ;  /* 0x0000021000007945 */ /* 0x000fe80003800000 */
[----:B------:R-:W-:Y:S05]  /*c8b0*/  @!P6 BRA `(.L_x_230) ;  /* 0x00000000007ce947 */ /* 0x000fea0003800000 */
[----:B------:R-:W-:-:S04]  /*c8c0*/  ULOP3.LUT UR4, UR42, 0x2, URZ, 0xfc, !UPT ;  /* 0x000000022a047892 */ /* 0x000fc8000f8efc3f */
[----:B------:R-:W-:-:S06]  /*c8d0*/  UISETP.NE.AND UP0, UPT, UR4, 0x3, UPT ;  /* 0x000000030400788c */ /* 0x000fcc000bf05270 */
[----:B------:R-:W-:-:S13]  /*c8e0*/  PLOP3.LUT P0, PT, PT, PT, UP0, 0x80, 0x0 ;  /* 0x000000000000781c */ /* 0x000fda0003f0f008 */
[----:B------:R-:W-:Y:S05]  /*c8f0*/  @!P0 BRA `(.L_x_231) ;  /* 0x0000000000048947 */ /* 0x000fea0003800000 */
[----:B------:R-:W-:Y:S01]  /*c900*/  BPT.TRAP 0x1 ;  /* 0x000000040000795c */ /* 0x000fe20000300000 */
.L_x_231:
[----:B------:R-:W-:Y:S02]  /*c910*/  MOV R5, UR22 ;  /* 0x0000001600057c02 */ /* 0x000fe40008000f00 */
[----:B------:R-:W-:-:S03]  /*c920*/  SHF.L.U32 R4, R3, 0x1f, RZ ;  /* 0x0000001f03047819 */ /* 0x000fc600000006ff */
[----:B------:R-:W-:-:S04]  /*c930*/  VIADD R5, R5, 0x34498 ;  /* 0x0003449805057836 */ /* 0x000fc80000000000 */
[C---:B------:R-:W-:Y:S02]  /*c940*/  IMAD R7, R0.reuse, 0x8, R5 ;  /* 0x0000000800077824 */ /* 0x040fe400078e0205 */
[----:B------:R-:W-:Y:S02]  /*c950*/  VIADD R0, R0, 0x1 ;  /* 0x0000000100007836 */ /* 0x000fe40000000000 */
[----:B------:R-:W1:Y:S03]  /*c960*/  SYNCS.PHASECHK.TRANS64.TRYWAIT P0, [R7+URZ], R4 ;  /* 0x00000004070075a7 */ /* 0x000e66000800017f */
[----:B------:R-:W-:-:S04]  /*c970*/  ISETP.NE.AND P1, PT, R0, 0x3, PT ;  /* 0x000000030000780c */ /* 0x000fc80003f25270 */
[----:B------:R-:W-:Y:S02]  /*c980*/  SEL R2, RZ, 0x1, P1 ;  /* 0x00000001ff027807 */ /* 0x000fe40000800000 */
[----:B------:R-:W-:Y:S02]  /*c990*/  SEL R0, R0, RZ, P1 ;  /* 0x000000ff00007207 */ /* 0x000fe40000800000 */
[----:B------:R-:W-:-:S03]  /*c9a0*/  LOP3.LUT R9, R3, R2, RZ, 0x3c, !PT ;  /* 0x0000000203097212 */ /* 0x000fc600078e3cff */
[----:B------:R-:W-:Y:S01]  /*c9b0*/  IMAD R6, R0, 0x8, R5 ;  /* 0x0000000800067824 */ /* 0x000fe200078e0205 */
[----:B------:R-:W-:Y:S01]  /*c9c0*/  SHF.L.U32 R3, R9, 0x1f, RZ ;  /* 0x0000001f09037819 */ /* 0x000fe200000006ff */
[----:B-1----:R-:W-:Y:S06]  /*c9d0*/  @!P0 BRA `(.L_x_232) ;  /* 0x0000003000808947 */ /* 0x002fec0003800000 */
.L_x_315:
[----:B------:R-:W2:Y:S01]  /*c9e0*/  SYNCS.PHASECHK.TRANS64.TRYWAIT P0, [R6+URZ], R3 ;  /* 0x00000003060075a7 */ /* 0x000ea2000800017f */
[----:B------:R-:W-:-:S05]  /*c9f0*/  VIADD R0, R0, 0x1 ;  /* 0x0000000100007836 */ /* 0x000fca0000000000 */
[----:B------:R-:W-:-:S04]  /*ca00*/  ISETP.NE.AND P1, PT, R0, 0x3, PT ;  /* 0x000000030000780c */ /* 0x000fc80003f25270 */
[----:B------:R-:W-:Y:S02]  /*ca10*/  SEL R2, RZ, 0x1, P1 ;  /* 0x00000001ff027807 */ /* 0x000fe40000800000 */
[----:B------:R-:W-:Y:S02]  /*ca20*/  SEL R0, R0, RZ, P1 ;  /* 0x000000ff00007207 */ /* 0x000fe40000800000 */
[----:B------:R-:W-:Y:S01]  /*ca30*/  LOP3.LUT R2, R9, R2, RZ, 0x3c, !PT ;  /* 0x0000000209027212 */ /* 0x000fe200078e3cff */
[----:B--2---:R-:W-:Y:S06]  /*ca40*/  @!P0 BRA `(.L_x_233) ;  /* 0x0000003000788947 */ /* 0x004fec0003800000 */
.L_x_316:
[----:B------:R-:W-:Y:S01]  /*ca50*/  IMAD R5, R0, 0x8, R5 ;  /* 0x0000000800057824 */ /* 0x000fe200078e0205 */
[----:B------:R-:W-:-:S07]  /*ca60*/  SHF.L.U32 R0, R2, 0x1f, RZ ;  /* 0x0000001f02007819 */ /* 0x000fce00000006ff */
.L_x_234:
[----:B---3--:R3:W4:Y:S02]  /*ca70*/  SYNCS.PHASECHK.TRANS64.TRYWAIT P0, [R5+URZ], R0 ;  /* 0x00000000050075a7 */ /* 0x008724000800017f */
[----:B----4-:R-:W-:Y:S05]  /*ca80*/  @!P0 NANOSLEEP.SYNCS 0x989680 ;  /* 0x009896800000895d */ /* 0x010fea0003900000 */
[----:B------:R-:W4:Y:S02]  /*ca90*/  @!P0 SYNCS.PHASECHK.TRANS64 P0, [R5+URZ], R0 ;  /* 0x00000000050085a7 */ /* 0x000f24000800007f */
[----:B----4-:R-:W-:Y:S05]  /*caa0*/  @!P0 BRA `(.L_x_234) ;  /* 0xfffffffc00f08947 */ /* 0x010fea000383ffff */
.L_x_230:
[----:B------:R-:W-:Y:S05]  /*cab0*/  BSYNC B0 ;  /* 0x0000000000007941 */ /* 0x000fea0003800000 */
.L_x_229:
[----:B------:R-:W-:Y:S05]  /*cac0*/  EXIT ;  /* 0x000000000000794d */ /* 0x000fea0003800000 */
.L_x_121:
[----:B------:R-:W-:Y:S01]  /*cad0*/  PLOP3.LUT P1, PT, PT, PT, UP3, 0x80, 0x0 ;  /* 0x000000000000781c */ /* 0x000fe20003f2f038 */
[----:B------:R-:W-:Y:S01]  /*cae0*/  ULDC UR20, c[0x0][0x14] ;  /* 0x0000050000147ab9 */ /* 0x000fe20000000800 */
[----:B------:R-:W-:Y:S01]  /*caf0*/  ULDC UR18, c[0x0][0x10] ;  /* 0x0000040000127ab9 */ /* 0x000fe20000000800 */
[----:B------:R-:W-:Y:S01]  /*cb00*/  ULDC.64 UR12, c[0x0][0x8c8] ;  /* 0x00023200000c7ab9 */ /* 0x000fe20000000a00 */
[----:B------:R-:W-:Y:S01]  /*cb10*/  P2R R0, PR, RZ, 0x2 ;  /* 0x00000002ff007803 */ /* 0x000fe20000000000 */
[----:B------:R-:W-:Y:S01]  /*cb20*/  UIMAD.WIDE.U32 UR18, UR60, UR18, URZ ;  /* 0x000000123c1272a5 */ /* 0x000fe2000f8e003f */
[----:B------:R-:W-:Y:S01]  /*cb30*/  IMAD.MOV.U32 R16, RZ, RZ, RZ ;  /* 0x000000ffff107224 */ /* 0x000fe200078e00ff */
[----:B------:R-:W-:Y:S01]  /*cb40*/  ULDC.64 UR14, c[0x0][0x8e0] ;  /* 0x00023800000e7ab9 */ /* 0x000fe20000000a00 */
[----:B------:R-:W-:Y:S01]  /*cb50*/  UIADD3 UR11, UP1, UR12, -0x1, URZ ;  /* 0xffffffff0c0b7890 */ /* 0x000fe2000ff3e03f */
[----:B------:R-:W-:Y:S01]  /*cb60*/  ULDC UR21, c[0x0][0x904] ;  /* 0x0002410000157ab9 */ /* 0x000fe20000000800 */
[----:B------:R-:W-:Y:S01]  /*cb70*/  UMOV UR22, 0xffffffff ;  /* 0xffffffff00167882 */ /* 0x000fe20000000000 */
[----:B------:R-:W-:-:S02]  /*cb80*/  UIADD3 UR12, UP2, UR14, -0x1, URZ ;  /* 0xffffffff0e0c7890 */ /* 0x000fc4000ff5e03f */
[----:B------:R-:W1:Y:S01]  /*cb90*/  @P1 S2R R0, SR_CTAID.Y ;  /* 0x0000000000001919 */ /* 0x000e620000002600 */
[----:B------:R-:W-:Y:S02]  /*cba0*/  UIMAD.WIDE.U32 UR26, UR18, UR20, URZ ;  /* 0x00000014121a72a5 */ /* 0x000fe4000f8e003f */
[----:B------:R-:W-:Y:S02]  /*cbb0*/  USHF.L.U32 UR22, UR22, UR21, URZ ;  /* 0x0000001516167299 */ /* 0x000fe4000800063f */
[----:B------:R-:W-:Y:S01]  /*cbc0*/  UIMAD UR20, UR19, UR20, URZ ;  /* 0x00000014131472a4 */ /* 0x000fe2000f8e023f */
[----:B------:R-:W-:Y:S01]  /*cbd0*/  ULDC UR35, c[0x0][0x8a8] ;  /* 0x00022a0000237ab9 */ /* 0x000fe20000000800 */
[----:B------:R-:W-:Y:S01]  /*cbe0*/  UMOV UR23, 0x1 ;  /* 0x0000000100177882 */ /* 0x000fe20000000000 */
[----:B------:R-:W-:Y:S02]  /*cbf0*/  UIADD3.X UR14, UR15, -0x1, URZ, UP2, !UPT ;  /* 0xffffffff0f0e7890 */ /* 0x000fe400097fe43f */
[----:B------:R-:W-:-:S02]  /*cc00*/  UIADD3.X UR13, UR13, -0x1, URZ, UP1, !UPT ;  /* 0xffffffff0d0d7890 */ /* 0x000fc40008ffe43f */
[----:B------:R-:W-:Y:S02]  /*cc10*/  ULOP3.LUT UR15, UR59, 0x2, URZ, 0xfc, !UPT ;  /* 0x000000023b0f7892 */ /* 0x000fe4000f8efc3f */
[----:B------:R-:W-:Y:S02]  /*cc20*/  UIADD3 UR16, UR9, -0x1, URZ ;  /* 0xffffffff09107890 */ /* 0x000fe4000fffe03f */
[----:B------:R-:W-:Y:S02]  /*cc30*/  UIADD3 UR17, UR10, -0x1, URZ ;  /* 0xffffffff0a117890 */ /* 0x000fe4000fffe03f */
[----:B------:R-:W-:Y:S02]  /*cc40*/  UIADD3 UR35, UR35, -0x1, URZ ;  /* 0xffffffff23237890 */ /* 0x000fe4000fffe03f */
[----:B------:R-:W-:Y:S02]  /*cc50*/  USHF.L.U32 UR18, UR23, UR21, URZ ;  /* 0x0000001517127299 */ /* 0x000fe4000800063f */
[----:B------:R-:W-:-:S02]  /*cc60*/  ULOP3.LUT UR19, URZ, UR22, URZ, 0x33, !UPT ;  /* 0x000000163f137292 */ /* 0x000fc4000f8e333f */
[----:B------:R-:W-:Y:S01]  /*cc70*/  UIADD3 UR20, UR27, UR20, URZ ;  /* 0x000000141b147290 */ /* 0x000fe2000fffe03f */
[----:B-1----:R-:W-:Y:S01]  /*cc80*/  @P1 R2UR UR51, R0 ;  /* 0x00000000003312ca */ /* 0x002fe200000e0000 */
[----:B------:R-:W-:-:S14]  /*cc90*/  IMAD.MOV.U32 R0, RZ, RZ, 0x1 ;  /* 0x00000001ff007424 */ /* 0x000fdc00078e00ff */
.L_x_255:
[----:B------:R-:W1:Y:S01]  /*cca0*/  LDC.64 R2, c[0x0][0x8f8] ;  /* 0x00023e00ff027b82 */ /* 0x000e620000000a00 */
[----:B------:R-:W-:Y:S01]  /*ccb0*/  UIADD3 UR8, UP1, UR8, UR26, URZ ;  /* 0x0000001a08087290 */ /* 0x000fe2000ff3e03f */
[----:B------:R-:W-:Y:S01]  /*ccc0*/  ISETP.NE.AND P2, PT, R21, RZ, PT ;  /* 0x000000ff1500720c */ /* 0x000fe20003f45270 */
[----:B------:R-:W-:Y:S01]  /*ccd0*/  UMOV UR21, 0xffffffff ;  /* 0xffffffff00157882 */ /* 0x000fe20000000000 */
[----:B------:R-:W-:Y:S01]  /*cce0*/  UMOV UR22, 0xffffffff ;  /* 0xffffffff00167882 */ /* 0x000fe20000000000 */
[----:B------:R-:W-:Y:S01]  /*ccf0*/  UIADD3.X UR7, UR7, UR20, URZ, UP1, !UPT ;  /* 0x0000001407077290 */ /* 0x000fe20008ffe43f */
[----:B------:R-:W-:Y:S01]  /*cd00*/  IMAD.MOV.U32 R15, RZ, RZ, RZ ;  /* 0x000000ffff0f7224 */ /* 0x000fe200078e00ff */
[----:B------:R-:W-:Y:S01]  /*cd10*/  UMOV UR23, 0xffffffff ;  /* 0xffffffff00177882 */ /* 0x000fe20000000000 */
[----:B-1----:R-:W-:-:S03]  /*cd20*/  ISETP.LE.U32.AND P1, PT, R2, UR8, PT ;  /* 0x0000000802007c0c */ /* 0x002fc6000bf23070 */
[----:B------:R-:W-:-:S04]  /*cd30*/  MOV R2, UR7 ;  /* 0x0000000700027c02 */ /* 0x000fc80008000f00 */
[----:B------:R-:W-:-:S13]  /*cd40*/  ISETP.GE.U32.AND.EX P1, PT, R2, R3, PT, P1 ;  /* 0x000000030200720c */ /* 0x000fda0003f26110 */
[----:B--2-45:R-:W-:Y:S05]  /*cd50*/  @P2 BRA P1, `(.L_x_235) ;  /* 0x0000001800402947 */ /* 0x034fea0000800000 */
[----:B------:R-:W-:-:S04]  /*cd60*/  IADD3 R2, P2, R6, UR5, RZ ;  /* 0x0000000506027c10 */ /* 0x000fc8000ff5e0ff */
[----:B------:R-:W-:Y:S02]  /*cd70*/  ISETP.GT.U32.AND P1, PT, R2, UR8, PT ;  /* 0x0000000802007c0c */ /* 0x000fe4000bf24070 */
[----:B------:R-:W-:-:S04]  /*cd80*/  IADD3.X R2, R7, UR6, RZ, P2, !PT ;  /* 0x0000000607027c10 */ /* 0x000fc800097fe4ff */
[----:B------:R-:W-:-:S13]  /*cd90*/  ISETP.GT.U32.AND.EX P1, PT, R2, UR7, PT, P1 ;  /* 0x0000000702007c0c */ /* 0x000fda000bf24110 */
[----:B------:R-:W-:Y:S05]  /*cda0*/  @P1 BRA `(.L_x_236) ;  /* 0x0000001400201947 */ /* 0x000fea0003800000 */
[----:B------:R-:W-:Y:S01]  /*cdb0*/  VIADD R12, R9, UR4 ;  /* 0x00000004090c7c36 */ /* 0x000fe20008000000 */
[----:B------:R-:W-:Y:S01]  /*cdc0*/  ULDC UR21, c[0x0][0x910] ;  /* 0x0002440000157ab9 */ /* 0x000fe20000000800 */
[----:B------:R-:W-:Y:S02]  /*cdd0*/  IMAD.MOV.U32 R23, RZ, RZ, R8 ;  /* 0x000000ffff177224 */ /* 0x000fe400078e0008 */
[----:B------:R-:W-:Y:S02]  /*cde0*/  VIADD R13, R12, 0x20 ;  /* 0x000000200c0d7836 */ /* 0x000fe40000000000 */
[----:B------:R-:W-:-:S03]  /*cdf0*/  IMAD.MOV.U32 R14, RZ, RZ, R10 ;  /* 0x000000ffff0e7224 */ /* 0x000fc600078e000a */
[----:B------:R-:W-:-:S13]  /*ce00*/  ISETP.GE.AND P1, PT, R13, UR21, PT ;  /* 0x000000150d007c0c */ /* 0x000fda000bf26270 */
[----:B------:R-:W1:Y:S01]  /*ce10*/  @!P1 LDC.64 R2, c[0x0][0x918] ;  /* 0x00024600ff029b82 */ /* 0x000e620000000a00 */
[----:B------:R-:W-:Y:S01]  /*ce20*/  @!P1 VIADD R7, R12, 0x20 ;  /* 0x000000200c079836 */ /* 0x000fe20000000000 */
[----:B------:R-:W-:Y:S01]  /*ce30*/  BSSY B0, `(.L_x_237) ;  /* 0x0000064000007945 */ /* 0x000fe20003800000 */
[----:B------:R-:W-:Y:S02]  /*ce40*/  IMAD.MOV.U32 R6, RZ, RZ, 0x7fffffff ;  /* 0x7fffffffff067424 */ /* 0x000fe400078e00ff */
[----:B-1----:R-:W-:-:S05]  /*ce50*/  @!P1 IMAD.WIDE R2, R7, 0xc, R2 ;  /* 0x0000000c07029825 */ /* 0x002fca00078e0202 */
[----:B------:R1:W5:Y:S04]  /*ce60*/  @!P1 LDG.E R8, desc[UR38][R2.64] ;  /* 0x0000002602089981 */ /* 0x000368000c1e1900 */
[----:B------:R1:W5:Y:S01]  /*ce70*/  @!P1 LDG.E R10, desc[UR38][R2.64+0x4] ;  /* 0x00000426020a9981 */ /* 0x000362000c1e1900 */
[----:B------:R-:W-:Y:S01]  /*ce80*/  ISETP.GE.AND P1, PT, R12, UR21, PT ;  /* 0x000000150c007c0c */ /* 0x000fe2000bf26270 */
[----:B------:R-:W-:-:S12]  /*ce90*/  IMAD.MOV.U32 R7, RZ, RZ, RZ ;  /* 0x000000ffff077224 */ /* 0x000fd800078e00ff */
[----:B-1----:R-:W-:Y:S05]  /*cea0*/  @P1 BRA `(.L_x_238) ;  /* 0x0000000400701947 */ /* 0x002fea0003800000 */
[----:B------:R-:W-:Y:S01]  /*ceb0*/  IABS R7, R20 ;  /* 0x0000001400077213 */ /* 0x000fe20000000000 */
[----:B------:R-:W-:Y:S01]  /*cec0*/  ULDC UR24, c[0x0][0x8f0] ;  /* 0x00023c0000187ab9 */ /* 0x000fe20000000800 */
[----:B------:R-:W-:Y:S02]  /*ced0*/  IABS R6, R11 ;  /* 0x0000000b00067213 */ /* 0x000fe40000000000 */
[----:B------:R-:W1:Y:S01]  /*cee0*/  I2F.RP R3, R7 ;  /* 0x0000000700037306 */ /* 0x000e620000209400 */
[----:B------:R-:W-:Y:S02]  /*cef0*/  PLOP3.LUT P3, PT, PT, PT, UP0, 0x80, 0x0 ;  /* 0x000000000000781c */ /* 0x000fe40003f6f008 */
[C---:B------:R-:W-:Y:S02]  /*cf00*/  IADD3 R22, P2, R14.reuse, UR12, RZ ;  /* 0x0000000c0e167c10 */ /* 0x040fe4000ff5e0ff */
[C---:B------:R-:W-:Y:S02]  /*cf10*/  IADD3 R19, P1, R23.reuse, UR11, RZ ;  /* 0x0000000b17137c10 */ /* 0x040fe4000ff3e0ff */
[----:B------:R-:W-:Y:S01]  /*cf20*/  LEA.HI.X.SX32 R25, R14, UR14, 0x1, P2 ;  /* 0x0000000e0e197c11 */ /* 0x000fe200090f0eff */
[----:B------:R-:W2:Y:S01]  /*cf30*/  I2F.RP R2, R6 ;  /* 0x0000000600027306 */ /* 0x000ea20000209400 */
[----:B------:R-:W-:-:S07]  /*cf40*/  LEA.HI.X.SX32 R24, R23, UR13, 0x1, P1 ;  /* 0x0000000d17187c11 */ /* 0x000fce00088f0eff */
[----:B-1----:R-:W1:Y:S08]  /*cf50*/  MUFU.RCP R3, R3 ;  /* 0x0000000300037308 */ /* 0x002e700000001000 */
[----:B--2---:R-:W2:Y:S01]  /*cf60*/  MUFU.RCP R2, R2 ;  /* 0x0000000200027308 */ /* 0x004ea20000001000 */
[----:B-1----:R-:W-:-:S07]  /*cf70*/  IADD3 R17, R3, 0xffffffe, RZ ;  /* 0x0ffffffe03117810 */ /* 0x002fce0007ffe0ff */
[----:B------:R-:W1:Y:S01]  /*cf80*/  F2I.FTZ.U32.TRUNC.NTZ R17, R17 ;  /* 0x0000001100117305 */ /* 0x000e62000021f000 */
[----:B--2---:R-:W-:-:S07]  /*cf90*/  VIADD R15, R2, 0xffffffe ;  /* 0x0ffffffe020f7836 */ /* 0x004fce0000000000 */
[----:B------:R-:W2:Y:S01]  /*cfa0*/  F2I.FTZ.U32.TRUNC.NTZ R15, R15 ;  /* 0x0000000f000f7305 */ /* 0x000ea2000021f000 */
[----:B-1----:R-:W-:Y:S02]  /*cfb0*/  IMAD.MOV R18, RZ, RZ, -R17 ;  /* 0x000000ffff127224 */ /* 0x002fe400078e0a11 */
[----:B--2---:R-:W-:Y:S01]  /*cfc0*/  IMAD.MOV R14, RZ, RZ, -R15 ;  /* 0x000000ffff0e7224 */ /* 0x004fe200078e0a0f */
[----:B------:R-:W-:Y:S06]  /*cfd0*/  @!P3 BRA `(.L_x_239) ;  /* 0x000000000034b947 */ /* 0x000fec0003800000 */
[----:B------:R-:W-:Y:S01]  /*cfe0*/  ULDC UR4, c[0x0][0x8dc] ;  /* 0x0002370000047ab9 */ /* 0x000fe20000000800 */
[----:B------:R-:W-:Y:S01]  /*cff0*/  ULDC.64 UR22, c[0x0][0x8d0] ;  /* 0x0002340000167ab9 */ /* 0x000fe20000000a00 */
[----:B------:R-:W-:-:S05]  /*d000*/  IADD3 R3, P1, R19, UR4, RZ ;  /* 0x0000000413037c10 */ /* 0x000fca000ff3e0ff */
[----:B------:R-:W-:-:S04]  /*d010*/  IMAD.X R19, RZ, RZ, R24, P1 ;  /* 0x000000ffff137224 */ /* 0x000fc800008e0618 */
[----:B------:R-:W-:-:S04]  /*d020*/  IMAD.WIDE.U32 R4, R19, UR22, RZ ;  /* 0x0000001613047c25 */ /* 0x000fc8000f8e00ff */
[----:B------:R-:W-:-:S04]  /*d030*/  IMAD.WIDE.U32 R4, P1, R3, UR23, R4 ;  /* 0x0000001703047c25 */ /* 0x000fc8000f820004 */
[----:B------:R-:W-:-:S04]  /*d040*/  IMAD.WIDE.U32 R2, R3, UR22, RZ ;  /* 0x0000001603027c25 */ /* 0x000fc8000f8e00ff */
[----:B------:R-:W-:Y:S01]  /*d050*/  IMAD.MOV.U32 R2, RZ, RZ, R5 ;  /* 0x000000ffff027224 */ /* 0x000fe200078e0005 */
[----:B------:R-:W-:Y:S01]  /*d060*/  IADD3 RZ, P2, R3, R4, RZ ;  /* 0x0000000403ff7210 */ /* 0x000fe20007f5e0ff */
[----:B------:R-:W-:-:S04]  /*d070*/  IMAD.X R3, RZ, RZ, RZ, P1 ;  /* 0x000000ffff037224 */ /* 0x000fc800008e06ff */
[----:B------:R-:W-:-:S04]  /*d080*/  IMAD.WIDE.U32.X R2, R19, UR23, R2, P2 ;  /* 0x0000001713027c25 */ /* 0x000fc800090e0402 */
[----:B------:R-:W-:Y:S02]  /*d090*/  IMAD.MOV.U32 R19, RZ, RZ, R2 ;  /* 0x000000ffff137224 */ /* 0x000fe400078e0002 */
[----:B------:R-:W-:-:S07]  /*d0a0*/  IMAD.MOV.U32 R24, RZ, RZ, R3 ;  /* 0x000000ffff187224 */ /* 0x000fce00078e0003 */
.L_x_239:
[----:B------:R-:W-:Y:S05]  /*d0b0*/  @!P0 BRA `(.L_x_240) ;  /* 0x0000000000348947 */ /* 0x000fea0003800000 */
[----:B------:R-:W-:Y:S01]  /*d0c0*/  ULDC UR4, c[0x0][0x8f4] ;  /* 0x00023d0000047ab9 */ /* 0x000fe20000000800 */
[----:B------:R-:W-:Y:S01]  /*d0d0*/  ULDC.64 UR22, c[0x0][0x8e8] ;  /* 0x00023a0000167ab9 */ /* 0x000fe20000000a00 */
[----:B------:R-:W-:-:S04]  /*d0e0*/  IADD3 R3, P1, R22, UR4, RZ ;  /* 0x0000000416037c10 */ /* 0x000fc8000ff3e0ff */
[----:B------:R-:W-:-:S05]  /*d0f0*/  IADD3.X R23, RZ, R25, RZ, P1, !PT ;  /* 0x00000019ff177210 */ /* 0x000fca0000ffe4ff */
        /* <DEDUP_REMOVED lines=9> */
.L_x_240:
[----:B------:R-:W-:Y:S01]  /*d190*/  IMAD R18, R18, R7, RZ ;  /* 0x0000000712127224 */ /* 0x000fe200078e02ff */
[----:B------:R-:W-:Y:S01]  /*d1a0*/  SHF.R.U64 R22, R22, UR24, R25 ;  /* 0x0000001816167c19 */ /* 0x000fe20008001219 */
[----:B------:R-:W-:Y:S01]  /*d1b0*/  IMAD.MOV.U32 R2, RZ, RZ, RZ ;  /* 0x000000ffff027224 */ /* 0x000fe200078e00ff */
[----:B------:R-:W-:Y:S01]  /*d1c0*/  ULDC UR4, c[0x0][0x8d8] ;  /* 0x0002360000047ab9 */ /* 0x000fe20000000800 */
[----:B------:R-:W-:Y:S01]  /*d1d0*/  IMAD.MOV.U32 R3, RZ, RZ, R17 ;  /* 0x000000ffff037224 */ /* 0x000fe200078e0011 */
[----:B------:R-:W-:Y:S01]  /*d1e0*/  SHF.R.U64 R19, R19, UR4, R24 ;  /* 0x0000000413137c19 */ /* 0x000fe20008001218 */
[----:B------:R-:W-:Y:S01]  /*d1f0*/  IMAD R4, R14, R6, RZ ;  /* 0x000000060e047224 */ /* 0x000fe200078e02ff */
[----:B------:R-:W-:Y:S01]  /*d200*/  PLOP3.LUT P5, PT, PT, PT, UP3, 0x80, 0x0 ;  /* 0x000000000000781c */ /* 0x000fe20003faf038 */
[----:B------:R-:W-:Y:S01]  /*d210*/  IMAD.HI.U32 R23, R17, R18, R2 ;  /* 0x0000001211177227 */ /* 0x000fe200078e0002 */
[----:B------:R-:W-:Y:S02]  /*d220*/  IADD3 R14, R19, UR16, RZ ;  /* 0x00000010130e7c10 */ /* 0x000fe4000fffe0ff */
[----:B------:R-:W-:Y:S01]  /*d230*/  IABS R17, R20 ;  /* 0x0000001400117213 */ /* 0x000fe20000000000 */
[----:B------:R-:W-:Y:S01]  /*d240*/  IMAD.MOV.U32 R3, RZ, RZ, R15 ;  /* 0x000000ffff037224 */ /* 0x000fe200078e000f */
[----:B------:R-:W-:Y:S01]  /*d250*/  IABS R5, R14 ;  /* 0x0000000e00057213 */ /* 0x000fe20000000000 */
[----:B------:R-:W-:Y:S01]  /*d260*/  IMAD.HI.U32 R2, R15, R4, R2 ;  /* 0x000000040f027227 */ /* 0x000fe200078e0002 */
[----:B------:R-:W-:-:S03]  /*d270*/  IABS R3, R11 ;  /* 0x0000000b00037213 */ /* 0x000fc60000000000 */
[----:B------:R-:W-:Y:S02]  /*d280*/  VIADD R15, R22, UR17 ;  /* 0x00000011160f7c36 */ /* 0x000fe40008000000 */
[----:B------:R-:W-:Y:S02]  /*d290*/  IMAD.MOV R18, RZ, RZ, -R17 ;  /* 0x000000ffff127224 */ /* 0x000fe400078e0a11 */
[----:B------:R-:W-:Y:S01]  /*d2a0*/  IMAD.MOV R17, RZ, RZ, -R3 ;  /* 0x000000ffff117224 */ /* 0x000fe200078e0a03 */
[----:B------:R-:W-:Y:S01]  /*d2b0*/  IABS R4, R15 ;  /* 0x0000000f00047213 */ /* 0x000fe20000000000 */
[----:B------:R-:W-:-:S04]  /*d2c0*/  IMAD.HI.U32 R2, R2, R5, RZ ;  /* 0x0000000502027227 */ /* 0x000fc800078e00ff */
[----:B------:R-:W-:-:S04]  /*d2d0*/  IMAD.HI.U32 R3, R23, R4, RZ ;  /* 0x0000000417037227 */ /* 0x000fc800078e00ff */
[----:B------:R-:W-:Y:S02]  /*d2e0*/  IMAD R4, R3, R18, R4 ;  /* 0x0000001203047224 */ /* 0x000fe400078e0204 */
[----:B------:R-:W-:-:S03]  /*d2f0*/  IMAD R3, R2, R17, R5 ;  /* 0x0000001102037224 */ /* 0x000fc600078e0205 */
[----:B------:R-:W-:Y:S02]  /*d300*/  ISETP.GT.U32.AND P2, PT, R7, R4, PT ;  /* 0x000000040700720c */ /* 0x000fe40003f44070 */
[----:B------:R-:W-:-:S11]  /*d310*/  ISETP.GT.U32.AND P1, PT, R6, R3, PT ;  /* 0x000000030600720c */ /* 0x000fd60003f24070 */
[----:B------:R-:W-:Y:S01]  /*d320*/  @!P2 IMAD.IADD R4, R4, 0x1, -R7 ;  /* 0x000000010404a824 */ /* 0x000fe200078e0a07 */
[----:B------:R-:W-:Y:S01]  /*d330*/  ISETP.GE.AND P2, PT, R15, RZ, PT ;  /* 0x000000ff0f00720c */ /* 0x000fe20003f46270 */
[----:B------:R-:W-:Y:S01]  /*d340*/  @!P1 IMAD.IADD R3, R3, 0x1, -R6 ;  /* 0x0000000103039824 */ /* 0x000fe200078e0a06 */
[----:B------:R-:W-:Y:S02]  /*d350*/  ISETP.GE.AND P1, PT, R14, RZ, PT ;  /* 0x000000ff0e00720c */ /* 0x000fe40003f26270 */
[----:B------:R-:W-:Y:S02]  /*d360*/  ISETP.GT.U32.AND P4, PT, R7, R4, PT ;  /* 0x000000040700720c */ /* 0x000fe40003f84070 */
[----:B------:R-:W-:-:S11]  /*d370*/  ISETP.GT.U32.AND P3, PT, R6, R3, PT ;  /* 0x000000030600720c */ /* 0x000fd60003f64070 */
[----:B------:R-:W-:Y:S01]  /*d380*/  @!P4 IMAD.IADD R4, R4, 0x1, -R7 ;  /* 0x000000010404c824 */ /* 0x000fe200078e0a07 */
[----:B------:R-:W-:Y:S01]  /*d390*/  ISETP.NE.AND P4, PT, RZ, UR10, PT ;  /* 0x0000000aff007c0c */ /* 0x000fe2000bf85270 */
[----:B------:R-:W-:Y:S01]  /*d3a0*/  @!P3 IMAD.IADD R3, R3, 0x1, -R6 ;  /* 0x000000010303b824 */ /* 0x000fe200078e0a06 */
[----:B------:R-:W-:Y:S01]  /*d3b0*/  ISETP.NE.AND P3, PT, RZ, UR9, PT ;  /* 0x00000009ff007c0c */ /* 0x000fe2000bf65270 */
[----:B------:R-:W-:Y:S02]  /*d3c0*/  @!P2 IMAD.MOV R4, RZ, RZ, -R4 ;  /* 0x000000ffff04a224 */ /* 0x000fe400078e0a04 */
[----:B------:R-:W-:-:S08]  /*d3d0*/  @!P1 IMAD.MOV R3, RZ, RZ, -R3 ;  /* 0x000000ffff039224 */ /* 0x000fd000078e0a03 */
[----:B------:R-:W-:Y:S02]  /*d3e0*/  @!P4 LOP3.LUT R4, RZ, UR10, RZ, 0x33, !PT ;  /* 0x0000000aff04cc12 */ /* 0x000fe4000f8e33ff */
[----:B------:R-:W-:Y:S02]  /*d3f0*/  @!P3 LOP3.LUT R3, RZ, UR9, RZ, 0x33, !PT ;  /* 0x00000009ff03bc12 */ /* 0x000fe4000f8e33ff */
[----:B------:R-:W-:-:S03]  /*d400*/  IADD3 R4, R15, -R4, RZ ;  /* 0x800000040f047210 */ /* 0x000fc60007ffe0ff */
[----:B------:R-:W-:-:S04]  /*d410*/  IMAD.IADD R3, R14, 0x1, -R3 ;  /* 0x000000010e037824 */ /* 0x000fc800078e0a03 */
[----:B------:R-:W-:Y:S01]  /*d420*/  IMAD R6, R3, R4, RZ ;  /* 0x0000000403067224 */ /* 0x000fe200078e02ff */
[----:B------:R-:W-:-:S04]  /*d430*/  SEL R2, R4, R3, !P5 ;  /* 0x0000000304027207 */ /* 0x000fc80006800000 */
[--C-:B------:R-:W-:Y:S01]  /*d440*/  SHF.R.S32.HI R5, RZ, 0x1f, R2.reuse ;  /* 0x0000001fff057819 */ /* 0x100fe20000011402 */
[----:B------:R-:W-:Y:S01]  /*d450*/  IMAD.MOV.U32 R4, RZ, RZ, R2 ;  /* 0x000000ffff047224 */ /* 0x000fe200078e0002 */
[----:B------:R-:W-:-:S07]  /*d460*/  SHF.R.S32.HI R7, RZ, 0x1f, R6 ;  /* 0x0000001fff077819 */ /* 0x000fce0000011406 */
.L_x_238:
[----:B---3--:R-:W-:Y:S05]  /*d470*/  BSYNC B0 ;  /* 0x0000000000007941 */ /* 0x008fea0003800000 */
.L_x_237:
[----:B------:R-:W1:Y:S01]  /*d480*/  SHFL.UP PT, R3, R6, 0x1, RZ ;  /* 0x0420000006037989 */ /* 0x000e6200000e00ff */
[----:B------:R-:W-:-:S03]  /*d490*/  ISETP.NE.AND P1, PT, R9, RZ, PT ;  /* 0x000000ff0900720c */ /* 0x000fc60003f25270 */
[----:B------:R-:W2:Y:S01]  /*d4a0*/  SHFL.UP PT, R2, R7, 0x1, RZ ;  /* 0x0420000007027989 */ /* 0x000ea200000e00ff */
[----:B-1----:R-:W-:Y:S02]  /*d4b0*/  SEL R3, R3, RZ, P1 ;  /* 0x000000ff03037207 */ /* 0x002fe40000800000 */
[----:B--2---:R-:W-:Y:S02]  /*d4c0*/  SEL R2, R2, RZ, P1 ;  /* 0x000000ff02027207 */ /* 0x004fe40000800000 */
[----:B------:R-:W-:-:S05]  /*d4d0*/  IADD3 R18, P2, R3, R6, RZ ;  /* 0x0000000603127210 */ /* 0x000fca0007f5e0ff */
[----:B------:R-:W-:Y:S01]  /*d4e0*/  IMAD.X R15, R2, 0x1, R7, P2 ;  /* 0x00000001020f7824 */ /* 0x000fe200010e0607 */
[----:B------:R-:W1:Y:S01]  /*d4f0*/  SHFL.UP PT, R3, R18, 0x2, RZ ;  /* 0x0440000012037989 */ /* 0x000e6200000e00ff */
[----:B------:R-:W-:-:S03]  /*d500*/  ISETP.GE.U32.AND P2, PT, R9, 0x2, PT ;  /* 0x000000020900780c */ /* 0x000fc60003f46070 */
[----:B------:R-:W2:Y:S01]  /*d510*/  SHFL.UP PT, R2, R15, 0x2, RZ ;  /* 0x044000000f027989 */ /* 0x000ea200000e00ff */
[----:B-1----:R-:W-:-:S04]  /*d520*/  SEL R3, R3, RZ, P2 ;  /* 0x000000ff03037207 */ /* 0x002fc80001000000 */
[----:B------:R-:W-:Y:S02]  /*d530*/  IADD3 R14, P3, R3, R18, RZ ;  /* 0x00000012030e7210 */ /* 0x000fe40007f7e0ff */
[----:B--2---:R-:W-:-:S03]  /*d540*/  SEL R2, R2, RZ, P2 ;  /* 0x000000ff02027207 */ /* 0x004fc60001000000 */
[----:B------:R-:W1:Y:S02]  /*d550*/  SHFL.UP PT, R3, R14, 0x4, RZ ;  /* 0x048000000e037989 */ /* 0x000e6400000e00ff */
[----:B------:R-:W-:Y:S01]  /*d560*/  IMAD.X R17, R2, 0x1, R15, P3 ;  /* 0x0000000102117824 */ /* 0x000fe200018e060f */
[----:B------:R-:W-:-:S04]  /*d570*/  ISETP.GE.U32.AND P3, PT, R9, 0x4, PT ;  /* 0x000000040900780c */ /* 0x000fc80003f66070 */
        /* <DEDUP_REMOVED lines=17> */
[----:B--2---:R-:W-:-:S05]  /*d690*/  SEL R2, R2, RZ, P5 ;  /* 0x000000ff02027207 */ /* 0x004fca0002800000 */
[----:B------:R-:W-:Y:S01]  /*d6a0*/  IMAD.X R22, R2, 0x1, R17, P6 ;  /* 0x0000000102167824 */ /* 0x000fe200030e0611 */
[----:B------:R-:W-:-:S04]  /*d6b0*/  IADD3 R2, P6, R15, UR5, RZ ;  /* 0x000000050f027c10 */ /* 0x000fc8000ffde0ff */
[----:B------:R-:W-:Y:S02]  /*d6c0*/  IADD3.X R3, R22, UR6, RZ, P6, !PT ;  /* 0x0000000616037c10 */ /* 0x000fe4000b7fe4ff */
[----:B------:R-:W-:-:S04]  /*d6d0*/  ISETP.GT.U32.AND P6, PT, R2, UR8, PT ;  /* 0x0000000802007c0c */ /* 0x000fc8000bfc4070 */
[----:B------:R-:W-:-:S13]  /*d6e0*/  ISETP.GT.U32.AND.EX P6, PT, R3, UR7, PT, P6 ;  /* 0x0000000703007c0c */ /* 0x000fda000bfc4160 */
[----:B------:R-:W-:-:S04]  /*d6f0*/  VOTE.ANY R14, PT, P6 ;  /* 0x00000000000e7806 */ /* 0x000fc800030e0100 */
[----:B------:R-:W-:-:S13]  /*d700*/  ISETP.NE.AND P6, PT, R14, RZ, PT ;  /* 0x000000ff0e00720c */ /* 0x000fda0003fc5270 */
[----:B------:R-:W-:Y:S05]  /*d710*/  @P6 BRA `(.L_x_241) ;  /* 0x0000000800746947 */ /* 0x000fea0003800000 */
[----:B------:R-:W-:Y:S01]  /*d720*/  IMAD.MOV.U32 R17, RZ, RZ, R2 ;  /* 0x000000ffff117224 */ /* 0x000fe200078e0002 */
[----:B------:R-:W-:Y:S01]  /*d730*/  MOV R19, R3 ;  /* 0x0000000300137202 */ /* 0x000fe20000000f00 */
[----:B------:R-:W-:Y:S01]  /*d740*/  ULDC UR21, c[0x0][0x910] ;  /* 0x0002440000157ab9 */ /* 0x000fe20000000800 */
[----:B------:R-:W-:Y:S01]  /*d750*/  ULDC UR28, c[0x0][0x8f4] ;  /* 0x00023d00001c7ab9 */ /* 0x000fe20000000800 */
[----:B------:R-:W-:Y:S01]  /*d760*/  ULDC UR4, c[0x0][0x8dc] ;  /* 0x0002370000047ab9 */ /* 0x000fe20000000800 */
[----:B------:R-:W-:Y:S01]  /*d770*/  ULDC UR29, c[0x0][0x8d8] ;  /* 0x00023600001d7ab9 */ /* 0x000fe20000000800 */
[----:B------:R-:W-:Y:S01]  /*d780*/  ULDC UR30, c[0x0][0x8f0] ;  /* 0x00023c00001e7ab9 */ /* 0x000fe20000000800 */
[----:B------:R-:W-:Y:S01]  /*d790*/  ULDC.64 UR22, c[0x0][0x8d0] ;  /* 0x0002340000167ab9 */ /* 0x000fe20000000a00 */
[----:B------:R-:W-:-:S05]  /*d7a0*/  ULDC.64 UR24, c[0x0][0x8e8] ;  /* 0x00023a0000187ab9 */ /* 0x000fca0000000a00 */
.L_x_246:
[----:B------:R-:W-:Y:S02]  /*d7b0*/  IMAD.MOV.U32 R12, RZ, RZ, R13 ;  /* 0x000000ffff0c7224 */ /* 0x000fe400078e000d */
[----:B------:R-:W-:Y:S02]  /*d7c0*/  VIADD R13, R13, 0x20 ;  /* 0x000000200d0d7836 */ /* 0x000fe40000000000 */
[----:B-----5:R-:W-:Y:S02]  /*d7d0*/  IMAD.MOV.U32 R14, RZ, RZ, R8 ;  /* 0x000000ffff0e7224 */ /* 0x020fe400078e0008 */
[----:B------:R-:W-:Y:S01]  /*d7e0*/  IMAD.MOV.U32 R15, RZ, RZ, R10 ;  /* 0x000000ffff0f7224 */ /* 0x000fe200078e000a */
[----:B------:R-:W-:-:S13]  /*d7f0*/  ISETP.GE.AND P6, PT, R13, UR21, PT ;  /* 0x000000150d007c0c */ /* 0x000fda000bfc6270 */
[----:B------:R-:W1:Y:S01]  /*d800*/  @!P6 LDC.64 R2, c[0x0][0x918] ;  /* 0x00024600ff02eb82 */ /* 0x000e620000000a00 */
[----:B------:R-:W2:Y:S01]  /*d810*/  SHFL.IDX PT, R19, R19, 0x1f, 0x1f ;  /* 0x03e01f0013137f89 */ /* 0x000ea200000e0000 */
[----:B------:R-:W-:-:S03]  /*d820*/  @!P6 VIADD R7, R12, 0x20 ;  /* 0x000000200c07e836 */ /* 0x000fc60000000000 */
[----:B------:R-:W3:Y:S01]  /*d830*/  SHFL.IDX PT, R17, R17, 0x1f, 0x1f ;  /* 0x03e01f0011117f89 */ /* 0x000ee200000e0000 */
[----:B------:R-:W-:Y:S01]  /*d840*/  BSSY B0, `(.L_x_242) ;  /* 0x0000063000007945 */ /* 0x000fe20003800000 */
[----:B-1----:R-:W-:-:S05]  /*d850*/  @!P6 IMAD.WIDE R2, R7, 0xc, R2 ;  /* 0x0000000c0702e825 */ /* 0x002fca00078e0202 */
[----:B------:R1:W5:Y:S04]  /*d860*/  @!P6 LDG.E R8, desc[UR38][R2.64] ;  /* 0x000000260208e981 */ /* 0x000368000c1e1900 */
[----:B------:R1:W5:Y:S01]  /*d870*/  @!P6 LDG.E R10, desc[UR38][R2.64+0x4] ;  /* 0x00000426020ae981 */ /* 0x000362000c1e1900 */
[----:B------:R-:W-:Y:S01]  /*d880*/  ISETP.GE.AND P6, PT, R12, UR21, PT ;  /* 0x000000150c007c0c */ /* 0x000fe2000bfc6270 */
[----:B------:R-:W-:Y:S01]  /*d890*/  IMAD.MOV.U32 R6, RZ, RZ, 0x7fffffff ;  /* 0x7fffffffff067424 */ /* 0x000fe200078e00ff */
[----:B--2---:R-:W-:Y:S01]  /*d8a0*/  R2UR UR6, R19 ;  /* 0x00000000130672ca */ /* 0x004fe200000e0000 */
[----:B------:R-:W-:Y:S01]  /*d8b0*/  IMAD.MOV.U32 R7, RZ, RZ, RZ ;  /* 0x000000ffff077224 */ /* 0x000fe200078e00ff */
[----:B---3--:R-:W-:-:S09]  /*d8c0*/  R2UR UR5, R17 ;  /* 0x00000000110572ca */ /* 0x008fd200000e0000 */
[----:B-1----:R-:W-:Y:S06]  /*d8d0*/  @P6 BRA `(.L_x_243) ;  /* 0x0000000400646947 */ /* 0x002fec0003800000 */
[----:B------:R-:W-:-:S04]  /*d8e0*/  IADD3 R17, P6, R14, UR11, RZ ;  /* 0x0000000b0e117c10 */ /* 0x000fc8000ffde0ff */
[----:B------:R-:W-:Y:S02]  /*d8f0*/  LEA.HI.X.SX32 R22, R14, UR13, 0x1, P6 ;  /* 0x0000000d0e167c11 */ /* 0x000fe4000b0f0eff */
[----:B------:R-:W-:Y:S02]  /*d900*/  IABS R14, R20 ;  /* 0x00000014000e7213 */ /* 0x000fe40000000000 */
[C---:B------:R-:W-:Y:S02]  /*d910*/  IADD3 R19, P6, R15.reuse, UR12, RZ ;  /* 0x0000000c0f137c10 */ /* 0x040fe4000ffde0ff */
[----:B------:R-:W1:Y:S02]  /*d920*/  I2F.RP R2, R14 ;  /* 0x0000000e00027306 */ /* 0x000e640000209400 */
[----:B------:R-:W-:Y:S02]  /*d930*/  LEA.HI.X.SX32 R24, R15, UR14, 0x1, P6 ;  /* 0x0000000e0f187c11 */ /* 0x000fe4000b0f0eff */
[----:B------:R-:W-:-:S04]  /*d940*/  PLOP3.LUT P6, PT, PT, PT, UP0, 0x80, 0x0 ;  /* 0x000000000000781c */ /* 0x000fc80003fcf008 */
[----:B-1----:R-:W1:Y:S02]  /*d950*/  MUFU.RCP R2, R2 ;  /* 0x0000000200027308 */ /* 0x002e640000001000 */
[----:B-1----:R-:W-:-:S06]  /*d960*/  VIADD R15, R2, 0xffffffe ;  /* 0x0ffffffe020f7836 */ /* 0x002fcc0000000000 */
[----:B------:R-:W1:Y:S02]  /*d970*/  F2I.FTZ.U32.TRUNC.NTZ R15, R15 ;  /* 0x0000000f000f7305 */ /* 0x000e64000021f000 */
[----:B-1----:R-:W-:Y:S01]  /*d980*/  IADD3 R18, RZ, -R15, RZ ;  /* 0x8000000fff127210 */ /* 0x002fe20007ffe0ff */
[----:B------:R-:W-:Y:S06]  /*d990*/  @!P6 BRA `(.L_x_244) ;  /* 0x00000000002ce947 */ /* 0x000fec0003800000 */
        /* <DEDUP_REMOVED lines=11> */
.L_x_244:
        /* <DEDUP_REMOVED lines=12> */
.L_x_245:
[----:B------:R-:W-:Y:S01]  /*db10*/  SHF.R.U64 R4, R19, UR30, R24 ;  /* 0x0000001e13047c19 */ /* 0x000fe20008001218 */
[----:B------:R-:W-:Y:S01]  /*db20*/  IMAD R5, R18, R14, RZ ;  /* 0x0000000e12057224 */ /* 0x000fe200078e02ff */
[----:B------:R-:W-:Y:S01]  /*db30*/  IABS R2, R20 ;  /* 0x0000001400027213 */ /* 0x000fe20000000000 */
[----:B------:R-:W-:Y:S01]  /*db40*/  IMAD.MOV.U32 R3, RZ, RZ, R15 ;  /* 0x000000ffff037224 */ /* 0x000fe200078e000f */
[----:B------:R-:W-:Y:S01]  /*db50*/  SHF.R.U64 R17, R17, UR29, R22 ;  /* 0x0000001d11117c19 */ /* 0x000fe20008001216 */
[----:B------:R-:W-:Y:S01]  /*db60*/  VIADD R4, R4, UR17 ;  /* 0x0000001104047c36 */ /* 0x000fe20008000000 */
[----:B------:R-:W-:Y:S01]  /*db70*/  IABS R19, R11 ;  /* 0x0000000b00137213 */ /* 0x000fe20000000000 */
[----:B------:R-:W-:Y:S02]  /*db80*/  IMAD.MOV R7, RZ, RZ, -R2 ;  /* 0x000000ffff077224 */ /* 0x000fe400078e0a02 */
[----:B------:R-:W-:Y:S01]  /*db90*/  IMAD.MOV.U32 R2, RZ, RZ, RZ ;  /* 0x000000ffff027224 */ /* 0x000fe200078e00ff */
[----:B------:R-:W-:Y:S01]  /*dba0*/  IABS R6, R4 ;  /* 0x0000000400067213 */ /* 0x000fe20000000000 */
[----:B------:R-:W-:-:S02]  /*dbb0*/  VIADD R17, R17, UR16 ;  /* 0x0000001011117c36 */ /* 0x000fc40008000000 */
[----:B------:R-:W-:-:S04]  /*dbc0*/  IMAD.HI.U32 R2, R15, R5, R2 ;  /* 0x000000050f027227 */ /* 0x000fc800078e0002 */
[----:B------:R-:W-:Y:S01]  /*dbd0*/  IMAD.MOV.U32 R3, RZ, RZ, R7 ;  /* 0x000000ffff037224 */ /* 0x000fe200078e0007 */
[----:B------:R-:W-:Y:S01]  /*dbe0*/  IABS R7, R11 ;  /* 0x0000000b00077213 */ /* 0x000fe20000000000 */
[----:B------:R-:W-:-:S03]  /*dbf0*/  IMAD.MOV.U32 R5, RZ, RZ, R6 ;  /* 0x000000ffff057224 */ /* 0x000fc600078e0006 */
[----:B------:R-:W1:Y:S01]  /*dc00*/  I2F.RP R6, R7 ;  /* 0x0000000700067306 */ /* 0x000e620000209400 */
[----:B------:R-:W-:-:S04]  /*dc10*/  IMAD.HI.U32 R2, R2, R5, RZ ;  /* 0x0000000502027227 */ /* 0x000fc800078e00ff */
[----:B------:R-:W-:-:S05]  /*dc20*/  IMAD R5, R2, R3, R5 ;  /* 0x0000000302057224 */ /* 0x000fca00078e0205 */
[----:B------:R-:W-:Y:S01]  /*dc30*/  ISETP.GT.U32.AND P6, PT, R14, R5, PT ;  /* 0x000000050e00720c */ /* 0x000fe20003fc4070 */
[----:B-1----:R-:W1:-:S12]  /*dc40*/  MUFU.RCP R6, R6 ;  /* 0x0000000600067308 */ /* 0x002e580000001000 */
[----:B------:R-:W-:Y:S01]  /*dc50*/  @!P6 IMAD.IADD R5, R5, 0x1, -R14 ;  /* 0x000000010505e824 */ /* 0x000fe200078e0a0e */
[----:B-1----:R-:W-:-:S04]  /*dc60*/  IADD3 R2, R6, 0xffffffe, RZ ;  /* 0x0ffffffe06027810 */ /* 0x002fc80007ffe0ff */
[----:B------:R1:W2:Y:S02]  /*dc70*/  F2I.FTZ.U32.TRUNC.NTZ R3, R2 ;  /* 0x0000000200037305 */ /* 0x0002a4000021f000 */
[----:B-1----:R-:W-:Y:S02]  /*dc80*/  IMAD.MOV.U32 R2, RZ, RZ, RZ ;  /* 0x000000ffff027224 */ /* 0x002fe400078e00ff */
[----:B--2---:R-:W-:-:S04]  /*dc90*/  IMAD.MOV R18, RZ, RZ, -R3 ;  /* 0x000000ffff127224 */ /* 0x004fc800078e0a03 */
[----:B------:R-:W-:Y:S01]  /*dca0*/  IMAD R15, R18, R7, RZ ;  /* 0x00000007120f7224 */ /* 0x000fe200078e02ff */
[----:B------:R-:W-:-:S03]  /*dcb0*/  IABS R18, R17 ;  /* 0x0000001100127213 */ /* 0x000fc60000000000 */
        /* <DEDUP_REMOVED lines=25> */
[----:B------:R-:W-:Y:S02]  /*de50*/  SHF.R.S32.HI R5, RZ, 0x1f, R4 ;  /* 0x0000001fff057819 */ /* 0x000fe40000011404 */
[----:B------:R-:W-:-:S07]  /*de60*/  SHF.R.S32.HI R7, RZ, 0x1f, R6 ;  /* 0x0000001fff077819 */ /* 0x000fce0000011406 */
.L_x_243:
[----:B------:R-:W-:Y:S05]  /*de70*/  BSYNC B0 ;  /* 0x0000000000007941 */ /* 0x000fea0003800000 */
.L_x_242:
        /* <DEDUP_REMOVED lines=29> */
[----:B------:R-:W-:Y:S02]  /*e050*/  IADD3.X R3, R14, R15, RZ, P6, !PT ;  /* 0x0000000f0e037210 */ /* 0x000fe400037fe4ff */
[----:B------:R-:W-:-:S04]  /*e060*/  IADD3 R17, P6, R2, UR5, RZ ;  /* 0x0000000502117c10 */ /* 0x000fc8000ffde0ff */
[----:B------:R-:W-:Y:S02]  /*e070*/  IADD3.X R19, R3, UR6, RZ, P6, !PT ;  /* 0x0000000603137c10 */ /* 0x000fe4000b7fe4ff */
[----:B------:R-:W-:-:S04]  /*e080*/  ISETP.GT.U32.AND P6, PT, R17, UR8, PT ;  /* 0x0000000811007c0c */ /* 0x000fc8000bfc4070 */
[----:B------:R-:W-:-:S13]  /*e090*/  ISETP.GT.U32.AND.EX P6, PT, R19, UR7, PT, P6 ;  /* 0x0000000713007c0c */ /* 0x000fda000bfc4160 */
[----:B------:R-:W-:-:S04]  /*e0a0*/  VOTE.ANY R14, PT, P6 ;  /* 0x00000000000e7806 */ /* 0x000fc800030e0100 */
[----:B------:R-:W-:-:S13]  /*e0b0*/  ISETP.NE.AND P6, PT, R14, RZ, PT ;  /* 0x000000ff0e00720c */ /* 0x000fda0003fc5270 */
[----:B------:R-:W-:Y:S05]  /*e0c0*/  @!P6 BRA `(.L_x_246) ;  /* 0xfffffff400b8e947 */ /* 0x000fea000383ffff */
[----:B------:R-:W-:Y:S02]  /*e0d0*/  IMAD.MOV.U32 R15, RZ, RZ, R2 ;  /* 0x000000ffff0f7224 */ /* 0x000fe400078e0002 */
[----:B------:R-:W-:-:S07]  /*e0e0*/  IMAD.MOV.U32 R22, RZ, RZ, R3 ;  /* 0x000000ffff167224 */ /* 0x000fce00078e0003 */
.L_x_241:
[----:B------:R-:W1:Y:S08]  /*e0f0*/  BREV R14, R14 ;  /* 0x0000000e000e7301 */ /* 0x000e700000000000 */
[----:B-1----:R-:W1:Y:S02]  /*e100*/  FLO.U32.SH R13, R14 ;  /* 0x0000000e000d7300 */ /* 0x002e6400000e0400 */
[----:B-1----:R-:W1:Y:S02]  /*e110*/  SHFL.IDX PT, R12, R12, R13, 0x1f ;  /* 0x00001f0d0c0c7589 */ /* 0x002e6400000e0000 */
[----:B-1----:R-:W-:-:S13]  /*e120*/  R2UR UR4, R12 ;  /* 0x000000000c0472ca */ /* 0x002fda00000e0000 */
[----:B------:R-:W-:-:S05]  /*e130*/  VIADD R17, R9, UR4 ;  /* 0x0000000409117c36 */ /* 0x000fca0008000000 */
[----:B------:R-:W-:-:S13]  /*e140*/  ISETP.GE.AND P1, PT, R17, UR21, PT ;  /* 0x0000001511007c0c */ /* 0x000fda000bf26270 */
[----:B------:R-:W1:Y:S02]  /*e150*/  @!P1 LDC.64 R2, c[0x0][0x918] ;  /* 0x00024600ff029b82 */ /* 0x000e640000000a00 */
[----:B-1----:R-:W-:-:S05]  /*e160*/  @!P1 IMAD.WIDE R2, R17, 0xc, R2 ;  /* 0x0000000c11029825 */ /* 0x002fca00078e0202 */
[----:B-----5:R1:W5:Y:S04]  /*e170*/  @!P1 LDG.E R8, desc[UR38][R2.64] ;  /* 0x0000002602089981 */ /* 0x020368000c1e1900 */
[----:B------:R1:W5:Y:S01]  /*e180*/  @!P1 LDG.E R10, desc[UR38][R2.64+0x4] ;  /* 0x00000426020a9981 */ /* 0x000362000c1e1900 */
[----:B------:R-:W-:-:S03]  /*e190*/  IADD3 R18, P1, P2, R15, UR5, -R6 ;  /* 0x000000050f127c10 */ /* 0x000fc6000fa3e806 */
[----:B------:R-:W-:Y:S01]  /*e1a0*/  SHFL.IDX PT, R6, R6, R13, 0x1f ;  /* 0x00001f0d06067589 */ /* 0x000fe200000e0000 */
[----:B------:R-:W-:-:S03]  /*e1b0*/  IADD3.X R22, R22, UR6, ~R7, P1, P2 ;  /* 0x0000000616167c10 */ /* 0x000fc60008fe4c07 */
[----:B------:R-:W2:Y:S04]  /*e1c0*/  SHFL.IDX PT, R18, R18, R13, 0x1f ;  /* 0x00001f0d12127589 */ /* 0x000ea800000e0000 */
[----:B------:R-:W3:Y:S04]  /*e1d0*/  SHFL.IDX PT, R22, R22, R13, 0x1f ;  /* 0x00001f0d16167589 */ /* 0x000ee800000e0000 */
[----:B------:R1:W4:Y:S04]  /*e1e0*/  SHFL.IDX PT, R7, R7, R13, 0x1f ;  /* 0x00001f0d07077589 */ /* 0x00032800000e0000 */
[----:B------:R1:W1:Y:S04]  /*e1f0*/  SHFL.IDX PT, R5, R5, R13, 0x1f ;  /* 0x00001f0d05057589 */ /* 0x00026800000e0000 */
[----:B------:R1:W1:Y:S01]  /*e200*/  SHFL.IDX PT, R4, R4, R13, 0x1f ;  /* 0x00001f0d04047589 */ /* 0x00026200000e0000 */
[----:B--2---:R-:W-:-:S02]  /*e210*/  R2UR UR5, R18 ;  /* 0x00000000120572ca */ /* 0x004fc400000e0000 */
[----:B---3--:R-:W-:-:S15]  /*e220*/  R2UR UR6, R22 ;  /* 0x00000000160672ca */ /* 0x008fde00000e0000 */
.L_x_236:
[----:B-1----:R-:W1:Y:S01]  /*e230*/  LDC R2, c[0x0][0x910] ;  /* 0x00024400ff027b82 */ /* 0x002e620000000800 */
[----:B------:R-:W-:Y:S01]  /*e240*/  UMOV UR21, 0xffffffff ;  /* 0xffffffff00157882 */ /* 0x000fe20000000000 */
[----:B------:R-:W-:Y:S01]  /*e250*/  UMOV UR22, 0xffffffff ;  /* 0xffffffff00167882 */ /* 0x000fe20000000000 */
[----:B------:R-:W-:Y:S01]  /*e260*/  UMOV UR23, 0xffffffff ;  /* 0xffffffff00177882 */ /* 0x000fe20000000000 */
[----:B------:R-:W-:Y:S01]  /*e270*/  IMAD.MOV.U32 R15, RZ, RZ, RZ ;  /* 0x000000ffff0f7224 */ /* 0x000fe200078e00ff */
[----:B-1----:R-:W-:-:S13]  /*e280*/  ISETP.LE.AND P1, PT, R2, UR4, PT ;  /* 0x0000000402007c0c */ /* 0x002fda000bf23270 */
[----:B------:R-:W-:Y:S05]  /*e290*/  @P1 BRA `(.L_x_235) ;  /* 0x0000000000f01947 */ /* 0x000fea0003800000 */
[C---:B------:R-:W-:Y:S01]  /*e2a0*/  R2UR UR22, R4.reuse ;  /* 0x00000000041672ca */ /* 0x040fe200000e0000 */
[----:B------:R-:W-:Y:S01]  /*e2b0*/  UIADD3 UR21, UP1, -UR5, UR8, URZ ;  /* 0x0000000805157290 */ /* 0x000fe2000ff3e13f */
[----:B------:R-:W-:Y:S01]  /*e2c0*/  R2UR UR23, R5 ;  /* 0x00000000051772ca */ /* 0x000fe200000e0000 */
[----:B------:R-:W-:Y:S01]  /*e2d0*/  ULDC UR28, c[0x0][0x8c0] ;  /* 0x00023000001c7ab9 */ /* 0x000fe20000000800 */
[----:B------:R-:W-:Y:S01]  /*e2e0*/  ULDC UR30, c[0x0][0x8b0] ;  /* 0x00022c00001e7ab9 */ /* 0x000fe20000000800 */
[----:B------:R-:W-:Y:S01]  /*e2f0*/  ULDC UR31, c[0x0][0x904] ;  /* 0x00024100001f7ab9 */ /* 0x000fe20000000800 */
[----:B------:R-:W-:-:S03]  /*e300*/  SHF.R.U64 R2, R4, UR30, R5 ;  /* 0x0000001e04027c19 */ /* 0x000fc60008001205 */
[----:B------:R-:W-:-:S04]  /*e310*/  UIADD3.X UR22, ~UR6, UR7, URZ, UP1, !UPT ;  /* 0x0000000706167290 */ /* 0x000fc80008ffe53f */
[----:B------:R-:W-:Y:S02]  /*e320*/  USHF.R.U32.HI UR29, URZ, UR28, UR22 ;  /* 0x0000001c3f1d7299 */ /* 0x000fe40008011616 */
[----:B------:R-:W-:Y:S01]  /*e330*/  USHF.R.U32.HI UR34, URZ, UR30, UR23 ;  /* 0x0000001e3f227299 */ /* 0x000fe20008011617 */
[----:B------:R-:W-:Y:S01]  /*e340*/  R2UR UR23, R2 ;  /* 0x00000000021772ca */ /* 0x000fe200000e0000 */
[----:B------:R-:W-:Y:S02]  /*e350*/  USHF.R.U32.HI UR24, URZ, UR30, UR29 ;  /* 0x0000001e3f187299 */ /* 0x000fe4000801161d */
[----:B------:R-:W-:Y:S02]  /*e360*/  USHF.R.U64 UR21, UR21, UR28, UR22 ;  /* 0x0000001c15157299 */ /* 0x000fe40008001216 */
[----:B------:R-:W-:Y:S02]  /*e370*/  USHF.R.U32.HI UR25, URZ, UR31, UR24 ;  /* 0x0000001f3f197299 */ /* 0x000fe40008011618 */
[----:B------:R-:W-:-:S02]  /*e380*/  USHF.R.U64 UR22, UR21, UR30, UR29 ;  /* 0x0000001e15167299 */ /* 0x000fc4000800121d */
[----:B------:R-:W-:Y:S02]  /*e390*/  ULOP3.LUT UR28, UR25, UR34, URZ, 0xfc, !UPT ;  /* 0x00000022191c7292 */ /* 0x000fe4000f8efc3f */
[----:B------:R-:W-:-:S04]  /*e3a0*/  USHF.R.U64 UR24, UR22, UR31, UR24 ;  /* 0x0000001f16187299 */ /* 0x000fc80008001218 */
[----:B------:R-:W-:-:S13]  /*e3b0*/  ISETP.NE.U32.AND P1, PT, RZ, UR28, PT ;  /* 0x0000001cff007c0c */ /* 0x000fda000bf25070 */
[----:B------:R-:W-:Y:S05]  /*e3c0*/  @!P1 BRA `(.L_x_247) ;  /* 0x0000000000189947 */ /* 0x000fea0003800000 */
[----:B------:R-:W-:-:S07]  /*e3d0*/  MOV R12, 0xe3f0 ;  /* 0x0000e3f0000c7802 */ /* 0x000fce0000000f00 */
[----:B---345:R-:W-:Y:S05]  /*e3e0*/  CALL.REL.NOINC `(.L_x_248) ;  /* 0x0000001c00c07944 */ /* 0x038fea0003c00000 */
[----:B------:R-:W-:-:S04]  /*e3f0*/  UIADD3 UR25, -UR28, URZ, URZ ;  /* 0x0000003f1c197290 */ /* 0x000fc8000fffe13f */
[----:B------:R-:W-:-:S03]  /*e400*/  UIMAD UR24, UR23, UR25, UR24 ;  /* 0x00000019171872a4 */ /* 0x000fc6000f8e0218 */
[----:B------:R-:W-:Y:S01]  /*e410*/  UMOV UR23, UR28 ;  /* 0x0000001c00177c82 */ /* 0x000fe20008000000 */
[----:B------:R-:W-:Y:S08]  /*e420*/  BRA `(.L_x_249) ;  /* 0x0000000000587947 */ /* 0x000ff00003800000 */
.L_x_247:
[----:B------:R-:W1:Y:S01]  /*e430*/  I2F.U32.RP R2, UR23 ;  /* 0x0000001700027d06 */ /* 0x000e620008209000 */
[----:B------:R-:W-:Y:S01]  /*e440*/  UMOV UR28, URZ ;  /* 0x0000003f001c7c82 */ /* 0x000fe20008000000 */
[----:B------:R-:W-:-:S06]  /*e450*/  UISETP.NE.U32.AND UP4, UPT, UR23, URZ, UPT ;  /* 0x0000003f1700728c */ /* 0x000fcc000bf85070 */
[----:B-1----:R-:W1:Y:S02]  /*e460*/  MUFU.RCP R2, R2 ;  /* 0x0000000200027308 */ /* 0x002e640000001000 */
[----:B-1----:R-:W-:-:S06]  /*e470*/  VIADD R3, R2, 0xffffffe ;  /* 0x0ffffffe02037836 */ /* 0x002fcc0000000000 */
[----:B------:R-:W1:Y:S02]  /*e480*/  F2I.FTZ.U32.TRUNC.NTZ R3, R3 ;  /* 0x0000000300037305 */ /* 0x000e64000021f000 */
[----:B-1----:R-:W-:-:S13]  /*e490*/  R2UR UR29, R3 ;  /* 0x00000000031d72ca */ /* 0x002fda00000e0000 */
[----:B------:R-:W-:-:S04]  /*e4a0*/  UIADD3 UR25, URZ, -UR29, URZ ;  /* 0x8000001d3f197290 */ /* 0x000fc8000fffe03f */
[----:B------:R-:W-:-:S04]  /*e4b0*/  UIMAD UR25, UR25, UR23, URZ ;  /* 0x00000017191972a4 */ /* 0x000fc8000f8e023f */
[----:B------:R-:W-:-:S04]  /*e4c0*/  UIMAD.WIDE.U32 UR28, UR29, UR25, UR28 ;  /* 0x000000191d1c72a5 */ /* 0x000fc8000f8e001c */
[----:B------:R-:W-:-:S04]  /*e4d0*/  UIMAD.WIDE.U32 UR28, UR29, UR24, URZ ;  /* 0x000000181d1c72a5 */ /* 0x000fc8000f8e003f */
[----:B------:R-:W-:-:S04]  /*e4e0*/  UIADD3 UR25, -UR29, URZ, URZ ;  /* 0x0000003f1d197290 */ /* 0x000fc8000fffe13f */
[----:B------:R-:W-:-:S04]  /*e4f0*/  UIMAD UR25, UR23, UR25, UR24 ;  /* 0x00000019171972a4 */ /* 0x000fc8000f8e0218 */
[----:B------:R-:W-:-:S11]  /*e500*/  UISETP.GE.U32.AND UP1, UPT, UR25, UR23, UPT ;  /* 0x000000171900728c */ /* 0x000fd6000bf26070 */
[----:B------:R-:W-:Y:S02]  /*e510*/  @UP1 UIADD3 UR25, UR25, -UR23, URZ ;  /* 0x8000001719191290 */ /* 0x000fe4000fffe03f */
[----:B------:R-:W-:Y:S02]  /*e520*/  @UP1 UIADD3 UR29, UR29, 0x1, URZ ;  /* 0x000000011d1d1890 */ /* 0x000fe4000fffe03f */
[----:B------:R-:W-:-:S11]  /*e530*/  UISETP.GE.U32.AND UP2, UPT, UR25, UR23, UPT ;  /* 0x000000171900728c */ /* 0x000fd6000bf46070 */
[----:B------:R-:W-:Y:S02]  /*e540*/  @UP2 UIADD3 UR29, UR29, 0x1, URZ ;  /* 0x000000011d1d2890 */ /* 0x000fe4000fffe03f */
[----:B------:R-:W-:-:S04]  /*e550*/  @!UP4 ULOP3.LUT UR29, URZ, UR23, URZ, 0x33, !UPT ;  /* 0x000000173f1dc292 */ /* 0x000fc8000f8e333f */
[----:B------:R-:W-:-:S04]  /*e560*/  UIADD3 UR25, -UR29, URZ, URZ ;  /* 0x0000003f1d197290 */ /* 0x000fc8000fffe13f */
[----:B------:R-:W-:-:S03]  /*e570*/  UIMAD UR24, UR23, UR25, UR24 ;  /* 0x00000019171872a4 */ /* 0x000fc6000f8e0218 */
[----:B------:R-:W-:-:S09]  /*e580*/  UMOV UR23, UR29 ;  /* 0x0000001d00177c82 */ /* 0x000fd20008000000 */
.L_x_249:
[----:B------:R-:W-:Y:S01]  /*e590*/  ULOP3.LUT UR22, UR22, UR19, URZ, 0xc0, !UPT ;  /* 0x0000001316167292 */ /* 0x000fe2000f8ec03f */
[----:B------:R-:W-:Y:S01]  /*e5a0*/  IMAD.MOV.U32 R15, RZ, RZ, 0x1 ;  /* 0x00000001ff0f7424 */ /* 0x000fe200078e00ff */
[----:B------:R-:W-:Y:S02]  /*e5b0*/  ULOP3.LUT UR21, UR21, UR35, URZ, 0xc0, !UPT ;  /* 0x0000002315157292 */ /* 0x000fe4000f8ec03f */
[----:B------:R-:W-:Y:S01]  /*e5c0*/  UIMAD UR22, UR18, UR23, UR22 ;  /* 0x00000017121672a4 */ /* 0x000fe2000f8e0216 */
[----:B------:R-:W-:Y:S01]  /*e5d0*/  ULDC UR28, c[0x0][0x8a8] ;  /* 0x00022a00001c7ab9 */ /* 0x000fe20000000800 */
[----:B------:R-:W-:Y:S01]  /*e5e0*/  ULDC UR25, c[0x0][0x8b8] ;  /* 0x00022e0000197ab9 */ /* 0x000fe20000000800 */
[----:B------:R-:W-:Y:S02]  /*e5f0*/  UIMAD UR24, UR24, UR28, UR21 ;  /* 0x0000001c181872a4 */ /* 0x000fe4000f8e0215 */
[----:B------:R-:W-:Y:S01]  /*e600*/  UIMAD UR22, UR22, UR25, UR51 ;  /* 0x00000019161672a4 */ /* 0x000fe2000f8e0233 */
[----:B------:R-:W-:Y:S01]  /*e610*/  @UP3 UMOV UR23, UR4 ;  /* 0x0000000400173c82 */ /* 0x000fe20008000000 */
[----:B------:R-:W-:-:S03]  /*e620*/  @!UP3 UMOV UR23, UR4 ;  /* 0x000000040017bc82 */ /* 0x000fc60008000000 */
[----:B------:R-:W-:Y:S02]  /*e630*/  @UP3 UMOV UR21, UR24 ;  /* 0x0000001800153c82 */ /* 0x000fe40008000000 */
[----:B------:R-:W-:Y:S01]  /*e640*/  @!UP3 UMOV UR21, UR22 ;  /* 0x000000160015bc82 */ /* 0x000fe20008000000 */
[----:B------:R-:W-:-:S05]  /*e650*/  @!UP3 UMOV UR22, UR24 ;  /* 0x000000180016bc82 */ /* 0x000fca0008000000 */
.L_x_235:
[----:B------:R-:W-:-:S06]  /*e660*/  UISETP.NE.AND UP1, UPT, UR15, 0x3, UPT ;  /* 0x000000030f00788c */ /* 0x000fcc000bf25270 */
[----:B------:R-:W-:-:S13]  /*e670*/  PLOP3.LUT P1, PT, PT, PT, UP1, 0x80, 0x0 ;  /* 0x000000000000781c */ /* 0x000fda0003f2f018 */
[----:B------:R-:W-:Y:S05]  /*e680*/  @!P1 BRA `(.L_x_250) ;  /* 0x0000000000049947 */ /* 0x000fea0003800000 */
[----:B---3--:R-:W-:Y:S01]  /*e690*/  BPT.TRAP 0x1 ;  /* 0x000000040000795c */ /* 0x008fe20000300000 */
.L_x_250:
[----:B------:R-:W1:Y:S01]  /*e6a0*/  S2R R2, SR_CgaCtaId ;  /* 0x0000000000027919 */ /* 0x000e620000008800 */
[----:B------:R-:W-:-:S04]  /*e6b0*/  MOV R3, 0x400 ;  /* 0x0000040000037802 */ /* 0x000fc80000000f00 */
[----:B-1----:R-:W-:Y:S02]  /*e6c0*/  LEA R3, R2, R3, 0x18 ;  /* 0x0000000302037211 */ /* 0x002fe400078ec0ff */
[----:B------:R-:W-:-:S03]  /*e6d0*/  SHF.L.U32 R2, R0, 0x1f, RZ ;  /* 0x0000001f00027819 */ /* 0x000fc600000006ff */
[----:B------:R-:W-:-:S04]  /*e6e0*/  IMAD R17, R16, 0x8, R3 ;  /* 0x0000000810117824 */ /* 0x000fc800078e0203 */
[----:B------:R-:W1:Y:S02]  /*e6f0*/  SYNCS.PHASECHK.TRANS64.TRYWAIT P2, [R17+URZ+0x34440], R2 ;  /* 0x03444002110075a7 */ /* 0x000e64000804017f */
[----:B-1----:R-:W-:Y:S05]  /*e700*/  @!P2 BRA `(.L_x_251) ;  /* 0x00000014005ca947 */ /* 0x002fea0003800000 */
.L_x_317:
[----:B------:R-:W-:Y:S01]  /*e710*/  ELECT P2, URZ, PT ;  /* 0x00000000003f782f */ /* 0x000fe20003840000 */
[----:B------:R-:W-:-:S12]  /*e720*/  BSSY B0, `(.L_x_252) ;  /* 0x0000010000007945 */ /* 0x000fd80003800000 */
[----:B------:R-:W-:Y:S05]  /*e730*/  @!P2 BRA `(.L_x_253) ;  /* 0x000000000038a947 */ /* 0x000fea0003800000 */
[----:B-1----:R-:W-:Y:S01]  /*e740*/  IMAD R2, R16, 0x10, R3 ;  /* 0x0000001010027824 */ /* 0x002fe200078e0203 */
[----:B------:R-:W-:Y:S01]  /*e750*/  MOV R14, UR23 ;  /* 0x00000017000e7c02 */ /* 0x000fe20008000f00 */
[----:B------:R-:W-:Y:S02]  /*e760*/  IMAD.U32 R13, RZ, RZ, UR22 ;  /* 0x00000016ff0d7e24 */ /* 0x000fe4000f8e00ff */
[----:B------:R-:W-:-:S05]  /*e770*/  IMAD.U32 R12, RZ, RZ, UR21 ;  /* 0x00000015ff0c7e24 */ /* 0x000fca000f8e00ff */
[----:B------:R1:W-:Y:S01]  /*e780*/  STS.128 [R2+0x34520], R12 ;  /* 0x0345200c02007388 */ /* 0x0003e20000000c00 */
[----:B------:R-:W-:Y:S01]  /*e790*/  @!PT LDS RZ, [RZ] ;  /* 0x00000000fffff984 */ /* 0x000fe20000000800 */
[----:B------:R-:W-:Y:S01]  /*e7a0*/  @!PT LDS RZ, [RZ] ;  /* 0x00000000fffff984 */ /* 0x000fe20000000800 */
[----:B------:R-:W-:Y:S01]  /*e7b0*/  @!PT LDS RZ, [RZ] ;  /* 0x00000000fffff984 */ /* 0x000fe20000000800 */
[----:B------:R-:W-:Y:S01]  /*e7c0*/  @!PT LDS RZ, [RZ] ;  /* 0x00000000fffff984 */ /* 0x000fe20000000800 */
[----:B------:R2:W-:Y:S06]  /*e7d0*/  MEMBAR.ALL.CTA ;  /* 0x0000000000007992 */ /* 0x0005ec0000008000 */
[----:B--2---:R-:W2:Y:S01]  /*e7e0*/  FENCE.VIEW.ASYNC.S ;  /* 0x00000000000073c6 */ /* 0x004ea20000000000 */
[----:B------:R-:W-:Y:S05]  /*e7f0*/  @!P1 BRA `(.L_x_254) ;  /* 0x0000000000049947 */ /* 0x000fea0003800000 */
[----:B---3--:R-:W-:Y:S01]  /*e800*/  BPT.TRAP 0x1 ;  /* 0x000000040000795c */ /* 0x008fe20000300000 */
.L_x_254:
[----:B--2---:R2:W-:Y:S02]  /*e810*/  SYNCS.ARRIVE.TRANS64.A1T0 RZ, [R17+URZ+0x34400], RZ ;  /* 0x034400ff11ff79a7 */ /* 0x0045e4000810003f */
.L_x_253:
[----:B---3--:R-:W-:Y:S05]  /*e820*/  BSYNC B0 ;  /* 0x0000000000007941 */ /* 0x008fea0003800000 */
.L_x_252:
[----:B------:R-:W-:Y:S01]  /*e830*/  ISETP.NE.AND P3, PT, R15, RZ, PT ;  /* 0x000000ff0f00720c */ /* 0x000fe20003f65270 */
[----:B------:R-:W-:-:S05]  /*e840*/  VIADD R16, R16, 0x1 ;  /* 0x0000000110107836 */ /* 0x000fca0000000000 */
[----:B------:R-:W-:-:S04]  /*e850*/  ISETP.NE.AND P2, PT, R16, 0x8, PT ;  /* 0x000000081000780c */ /* 0x000fc80003f45270 */
[----:B-1----:R-:W-:Y:S02]  /*e860*/  SEL R13, RZ, 0x1, P2 ;  /* 0x00000001ff0d7807 */ /* 0x002fe40001000000 */
[----:B------:R-:W-:Y:S02]  /*e870*/  SEL R16, R16, RZ, P2 ;  /* 0x000000ff10107207 */ /* 0x000fe40001000000 */
[----:B------:R-:W-:Y:S01]  /*e880*/  LOP3.LUT R0, R0, R13, RZ, 0x3c, !PT ;  /* 0x0000000d00007212 */ /* 0x000fe200078e3cff */
[----:B------:R-:W-:Y:S06]  /*e890*/  @P3 BRA `(.L_x_255) ;  /* 0xffffffe400003947 */ /* 0x000fec000383ffff */
[----:B------:R-:W-:Y:S05]  /*e8a0*/  @!P1 BRA `(.L_x_256) ;  /* 0x0000000000049947 */ /* 0x000fea0003800000 */
[----:B------:R-:W-:Y:S01]  /*e8b0*/  BPT.TRAP 0x1 ;  /* 0x000000040000795c */ /* 0x000fe20000300000 */
.L_x_256:
[----:B------:R-:W-:Y:S01]  /*e8c0*/  IMAD R5, R16, 0x8, R3 ;  /* 0x0000000810057824 */ /* 0x000fe200078e0203 */
[----:B------:R-:W-:-:S04]  /*e8d0*/  SHF.L.U32 R2, R0, 0x1f, RZ ;  /* 0x0000001f00027819 */ /* 0x000fc800000006ff */
[----:B------:R-:W1:Y:S02]  /*e8e0*/  SYNCS.PHASECHK.TRANS64.TRYWAIT P0, [R5+URZ+0x34440], R2 ;  /* 0x03444002050075a7 */ /* 0x000e64000800017f */
[----:B-1----:R-:W-:Y:S05]  /*e8f0*/  @!P0 BRA `(.L_x_257) ;  /* 0x0000001000f48947 */ /* 0x002fea0003800000 */
.L_x_318:
[----:B------:R-:W-:Y:S05]  /*e900*/  @!P1 BRA `(.L_x_258) ;  /* 0x0000000000049947 */ /* 0x000fea0003800000 */
[----:B------:R-:W-:Y:S01]  /*e910*/  BPT.TRAP 0x1 ;  /* 0x000000040000795c */ /* 0x000fe20000300000 */
.L_x_258:
[----:B------:R-:W-:-:S05]  /*e920*/  VIADD R16, R16, 0x1 ;  /* 0x0000000110107836 */ /* 0x000fca0000000000 */
[----:B------:R-:W-:-:S04]  /*e930*/  ISETP.NE.AND P0, PT, R16, 0x8, PT ;  /* 0x000000081000780c */ /* 0x000fc80003f05270 */
[----:B-1----:R-:W-:Y:S02]  /*e940*/  SEL R5, RZ, 0x1, P0 ;  /* 0x00000001ff057807 */ /* 0x002fe40000000000 */
[----:B------:R-:W-:Y:S02]  /*e950*/  SEL R16, R16, RZ, P0 ;  /* 0x000000ff10107207 */ /* 0x000fe40000000000 */
[----:B------:R-:W-:-:S03]  /*e960*/  LOP3.LUT R5, R0, R5, RZ, 0x3c, !PT ;  /* 0x0000000500057212 */ /* 0x000fc600078e3cff */
[----:B----4-:R-:W-:Y:S01]  /*e970*/  IMAD R7, R16, 0x8, R3 ;  /* 0x0000000810077824 */ /* 0x010fe200078e0203 */
[----:B------:R-:W-:-:S04]  /*e980*/  SHF.L.U32 R0, R5, 0x1f, RZ ;  /* 0x0000001f05007819 */ /* 0x000fc800000006ff */
[----:B------:R-:W1:Y:S02]  /*e990*/  SYNCS.PHASECHK.TRANS64.TRYWAIT P0, [R7+URZ+0x34440], R0 ;  /* 0x03444000070075a7 */ /* 0x000e64000800017f */
[----:B-1----:R-:W-:Y:S05]  /*e9a0*/  @!P0 BRA `(.L_x_259) ;  /* 0x0000001000dc8947 */ /* 0x002fea0003800000 */
.L_x_319:
[----:B------:R-:W-:Y:S05]  /*e9b0*/  @!P1 BRA `(.L_x_260) ;  /* 0x0000000000049947 */ /* 0x000fea0003800000 */
[----:B------:R-:W-:Y:S01]  /*e9c0*/  BPT.TRAP 0x1 ;  /* 0x000000040000795c */ /* 0x000fe20000300000 */
.L_x_260:
[----:B-1----:R-:W-:-:S05]  /*e9d0*/  VIADD R0, R16, 0x1 ;  /* 0x0000000110007836 */ /* 0x002fca0000000000 */
[----:B------:R-:W-:-:S04]  /*e9e0*/  ISETP.NE.AND P0, PT, R0, 0x8, PT ;  /* 0x000000080000780c */ /* 0x000fc80003f05270 */
[----:B------:R-:W-:Y:S02]  /*e9f0*/  SEL R2, RZ, 0x1, P0 ;  /* 0x00000001ff027807 */ /* 0x000fe40000000000 */
[----:B------:R-:W-:Y:S02]  /*ea00*/  SEL R4, R0, RZ, P0 ;  /* 0x000000ff00047207 */ /* 0x000fe40000000000 */
[----:B------:R-:W-:-:S03]  /*ea10*/  LOP3.LUT R5, R5, R2, RZ, 0x3c, !PT ;  /* 0x0000000205057212 */ /* 0x000fc600078e3cff */
[----:B------:R-:W-:Y:S01]  /*ea20*/  IMAD R7, R4, 0x8, R3 ;  /* 0x0000000804077824 */ /* 0x000fe200078e0203 */
[----:B------:R-:W-:-:S04]  /*ea30*/  SHF.L.U32 R0, R5, 0x1f, RZ ;  /* 0x0000001f05007819 */ /* 0x000fc800000006ff */
[----:B------:R-:W1:Y:S02]  /*ea40*/  SYNCS.PHASECHK.TRANS64.TRYWAIT P0, [R7+URZ+0x34440], R0 ;  /* 0x03444000070075a7 */ /* 0x000e64000800017f */
[----:B-1----:R-:W-:Y:S05]  /*ea50*/  @!P0 BRA `(.L_x_261) ;  /* 0x0000001000c48947 */ /* 0x002fea0003800000 */
.L_x_320:
[----:B------:R-:W-:Y:S05]  /*ea60*/  @!P1 BRA `(.L_x_262) ;  /* 0x0000000000049947 */ /* 0x000fea0003800000 */
[----:B------:R-:W-:Y:S01]  /*ea70*/  BPT.TRAP 0x1 ;  /* 0x000000040000795c */ /* 0x000fe20000300000 */
.L_x_262:
[----:B-1----:R-:W-:-:S04]  /*ea80*/  IADD3 R0, R4, 0x1, RZ ;  /* 0x0000000104007810 */ /* 0x002fc80007ffe0ff */
        /* <DEDUP_REMOVED lines=8> */
.L_x_321:
[----:B------:R-:W-:Y:S05]  /*eb10*/  @!P1 BRA `(.L_x_264) ;  /* 0x0000000000049947 */ /* 0x000fea0003800000 */
[----:B------:R-:W-:Y:S01]  /*eb20*/  BPT.TRAP 0x1 ;  /* 0x000000040000795c */ /* 0x000fe20000300000 */
.L_x_264:
        /* <DEDUP_REMOVED lines=9> */
.L_x_322:
[----:B------:R-:W-:Y:S05]  /*ebc0*/  @!P1 BRA `(.L_x_266) ;  /* 0x0000000000049947 */ /* 0x000fea0003800000 */
[----:B------:R-:W-:Y:S01]  /*ebd0*/  BPT.TRAP 0x1 ;  /* 0x000000040000795c */ /* 0x000fe20000300000 */
.L_x_266:
        /* <DEDUP_REMOVED lines=9> */
.L_x_323:
[----:B------:R-:W-:Y:S05]  /*ec70*/  @!P1 BRA `(.L_x_268) ;  /* 0x0000000000049947 */ /* 0x000fea0003800000 */
[----:B------:R-:W-:Y:S01]  /*ec80*/  BPT.TRAP 0x1 ;  /* 0x000000040000795c */ /* 0x000fe20000300000 */
.L_x_268:
        /* <DEDUP_REMOVED lines=9> */
.L_x_324:
[----:B------:R-:W-:Y:S05]  /*ed20*/  @!P1 BRA `(.L_x_270) ;  /* 0x0000000000049947 */ /* 0x000fea0003800000 */
[----:B------:R-:W-:Y:S01]  /*ed30*/  BPT.TRAP 0x1 ;  /* 0x000000040000795c */ /* 0x000fe20000300000 */
.L_x_270:
[----:B-1----:R-:W-:-:S05]  /*ed40*/  VIADD R0, R4, 0x1 ;  /* 0x0000000104007836 */ /* 0x002fca0000000000 */
[----:B------:R-:W-:-:S04]  /*ed50*/  ISETP.NE.AND P0, PT, R0, 0x8, PT ;  /* 0x000000080000780c */ /* 0x000fc80003f05270 */
[----:B------:R-:W-:Y:S02]  /*ed60*/  SEL R2, RZ, 0x1, P0 ;  /* 0x00000001ff027807 */ /* 0x000fe40000000000 */
[----:B------:R-:W-:Y:S02]  /*ed70*/  SEL R0, R0, RZ, P0 ;  /* 0x000000ff00007207 */ /* 0x000fe40000000000 */
[----:B------:R-:W-:Y:S02]  /*ed80*/  LOP3.LUT R2, R5, R2, RZ, 0x3c, !PT ;  /* 0x0000000205027212 */ /* 0x000fe400078e3cff */
[----:B------:R-:W-:Y:S02]  /*ed90*/  LEA R3, R0, R3, 0x3 ;  /* 0x0000000300037211 */ /* 0x000fe400078e18ff */
[----:B------:R-:W-:-:S07]  /*eda0*/  SHF.L.U32 R0, R2, 0x1f, RZ ;  /* 0x0000001f02007819 */ /* 0x000fce00000006ff */
.L_x_271:
[----:B-1----:R1:W3:Y:S02]  /*edb0*/  SYNCS.PHASECHK.TRANS64.TRYWAIT P0, [R3+URZ+0x34440], R0 ;  /* 0x03444000030075a7 */ /* 0x0022e4000800017f */
[----:B---3--:R-:W-:Y:S05]  /*edc0*/  @!P0 NANOSLEEP.SYNCS 0x989680 ;  /* 0x009896800000895d */ /* 0x008fea0003900000 */
[----:B------:R-:W3:Y:S02]  /*edd0*/  @!P0 SYNCS.PHASECHK.TRANS64 P0, [R3+URZ+0x34440], R0 ;  /* 0x03444000030085a7 */ /* 0x000ee4000800007f */
[----:B---3--:R-:W-:Y:S05]  /*ede0*/  @P0 EXIT ;  /* 0x000000000000094d */ /* 0x008fea0003800000 */
[----:B------:R-:W-:Y:S05]  /*edf0*/  BRA `(.L_x_271) ;  /* 0xfffffffc00ec7947 */ /* 0x000fea000383ffff */
.L_x_25:
[----:B-1----:R-:W-:-:S04]  /*ee00*/  IMAD.U32 R3, RZ, RZ, UR11 ;  /* 0x0000000bff037e24 */ /* 0x002fc8000f8e00ff */
[----:B------:R1:W2:Y:S03]  /*ee10*/  SYNCS.PHASECHK.TRANS64.TRYWAIT P1, [R3+URZ+0x34400], R0 ;  /* 0x03440000030075a7 */ /* 0x0002a6000802017f */
[----:B--2---:R-:W-:Y:S05]  /*ee20*/  @!P1 NANOSLEEP.SYNCS 0x989680 ;  /* 0x009896800000995d */ /* 0x004fea0003900000 */
[----:B------:R-:W2:Y:S02]  /*ee30*/  @!P1 SYNCS.PHASECHK.TRANS64 P1, [R3+URZ+0x34400], R0 ;  /* 0x03440000030095a7 */ /* 0x000ea4000802007f */
[----:B--2---:R-:W-:Y:S05]  /*ee40*/  @!P1 BRA `(.L_x_25) ;  /* 0xfffffffc00ec9947 */ /* 0x004fea000383ffff */
[----:B------:R-:W-:Y:S05]  /*ee50*/  BRA `(.L_x_272) ;  /* 0xffffff4000c87947 */ /* 0x000fea000383ffff */
.L_x_37:
[----:B------:R-:W-:-:S06]  /*ee60*/  UIADD3 UR4, UR50, UR48, URZ ;  /* 0x0000003032047290 */ /* 0x000fcc000fffe03f */
[----:B-1----:R-:W-:-:S04]  /*ee70*/  IMAD.U32 R4, RZ, RZ, UR4 ;  /* 0x00000004ff047e24 */ /* 0x002fc8000f8e00ff */
[----:B------:R1:W2:Y:S03]  /*ee80*/  SYNCS.PHASECHK.TRANS64.TRYWAIT P0, [R4+URZ], R7 ;  /* 0x00000007040075a7 */ /* 0x0002a6000800017f */
[----:B--2---:R-:W-:Y:S05]  /*ee90*/  @!P0 NANOSLEEP.SYNCS 0x989680 ;  /* 0x009896800000895d */ /* 0x004fea0003900000 */
[----:B------:R-:W2:Y:S02]  /*eea0*/  @!P0 SYNCS.PHASECHK.TRANS64 P0, [R4+URZ], R7 ;  /* 0x00000007040085a7 */ /* 0x000ea4000800007f */
[----:B--2---:R-:W-:Y:S05]  /*eeb0*/  @!P0 BRA `(.L_x_37) ;  /* 0xfffffffc00e88947 */ /* 0x004fea000383ffff */
[----:B------:R-:W-:Y:S05]  /*eec0*/  BRA `(.L_x_273) ;  /* 0xffffff5000047947 */ /* 0x000fea000383ffff */
.L_x_42:
[----:B--2---:R-:W-:-:S04]  /*eed0*/  IMAD.U32 R4, RZ, RZ, UR4 ;  /* 0x00000004ff047e24 */ /* 0x004fc8000f8e00ff */
[----:B------:R2:W3:Y:S03]  /*eee0*/  SYNCS.PHASECHK.TRANS64.TRYWAIT P0, [R4+URZ+0x34480], R3 ;  /* 0x03448003040075a7 */ /* 0x0004e6000800017f */
[----:B---3--:R-:W-:Y:S05]  /*eef0*/  @!P0 NANOSLEEP.SYNCS 0x989680 ;  /* 0x009896800000895d */ /* 0x008fea0003900000 */
[----:B------:R-:W3:Y:S02]  /*ef00*/  @!P0 SYNCS.PHASECHK.TRANS64 P0, [R4+URZ+0x34480], R3 ;  /* 0x03448003040085a7 */ /* 0x000ee4000800007f */
[----:B---3--:R-:W-:Y:S05]  /*ef10*/  @!P0 BRA `(.L_x_42) ;  /* 0xfffffffc00ec8947 */ /* 0x008fea000383ffff */
[----:B------:R-:W-:Y:S05]  /*ef20*/  BRA `(.L_x_41) ;  /* 0xffffff54003c7947 */ /* 0x000fea000383ffff */
.L_x_47:
[----:B--2---:R-:W-:-:S04]  /*ef30*/  IMAD.U32 R12, RZ, RZ, UR6 ;  /* 0x00000006ff0c7e24 */ /* 0x004fc8000f8e00ff */
[----:B------:R2:W3:Y:S03]  /*ef40*/  SYNCS.PHASECHK.TRANS64.TRYWAIT P0, [R12+URZ+0x34480], R5 ;  /* 0x034480050c0075a7 */ /* 0x0004e6000800017f */
[----:B---3--:R-:W-:Y:S05]  /*ef50*/  @!P0 NANOSLEEP.SYNCS 0x989680 ;  /* 0x009896800000895d */ /* 0x008fea0003900000 */
[----:B------:R-:W3:Y:S02]  /*ef60*/  @!P0 SYNCS.PHASECHK.TRANS64 P0, [R12+URZ+0x34480], R5 ;  /* 0x034480050c0085a7 */ /* 0x000ee4000800007f */
[----:B---3--:R-:W-:Y:S05]  /*ef70*/  @!P0 BRA `(.L_x_47) ;  /* 0xfffffffc00ec8947 */ /* 0x008fea000383ffff */
[----:B------:R-:W-:Y:S05]  /*ef80*/  BRA `(.L_x_46) ;  /* 0xffffff5c002c7947 */ /* 0x000fea000383ffff */
.L_x_53:
[----:B------:R-:W-:-:S06]  /*ef90*/  UIADD3 UR4, UR50, UR48, URZ ;  /* 0x0000003032047290 */ /* 0x000fcc000fffe03f */
[----:B-1----:R-:W-:-:S04]  /*efa0*/  IMAD.U32 R4, RZ, RZ, UR4 ;  /* 0x00000004ff047e24 */ /* 0x002fc8000f8e00ff */
[----:B------:R1:W2:Y:S03]  /*efb0*/  SYNCS.PHASECHK.TRANS64.TRYWAIT P0, [R4+URZ+0x10], R3 ;  /* 0x00001003040075a7 */ /* 0x0002a6000800017f */
[----:B--2---:R-:W-:Y:S05]  /*efc0*/  @!P0 NANOSLEEP.SYNCS 0x989680 ;  /* 0x009896800000895d */ /* 0x004fea0003900000 */
[----:B------:R-:W2:Y:S02]  /*efd0*/  @!P0 SYNCS.PHASECHK.TRANS64 P0, [R4+URZ+0x10], R3 ;  /* 0x00001003040085a7 */ /* 0x000ea4000800007f */
[----:B--2---:R-:W-:Y:S05]  /*efe0*/  @!P0 BRA `(.L_x_53) ;  /* 0xfffffffc00e88947 */ /* 0x004fea000383ffff */
[----:B------:R-:W-:Y:S05]  /*eff0*/  BRA `(.L_x_274) ;  /* 0xffffff6400847947 */ /* 0x000fea000383ffff */
.L_x_65:
[----:B------:R-:W-:-:S07]  /*f000*/  IMAD.MOV.U32 R15, RZ, RZ, -0x1 ;  /* 0xffffffffff0f7424 */ /* 0x000fce00078e00ff */
[----:B-12--5:R-:W-:Y:S05]  /*f010*/  WARPSYNC.COLLECTIVE R15, `(.L_x_275) ;  /* 0x000000000f0c7348 */ /* 0x026fea0003c00000 */
[----:B------:R-:W-:Y:S02]  /*f020*/  ELECT P6, UR62, PT ;  /* 0x00000000003e782f */ /* 0x000fe400038c0000 */
[----:B------:R-:W-:Y:S01]  /*f030*/  MOV R14, UR62 ;  /* 0x0000003e000e7c02 */ /* 0x000fe20008000f00 */
[----:B-12--5:R-:W-:Y:S10]  /*f040*/  ENDCOLLECTIVE ;  /* 0x000000000000791b */ /* 0x026ff40003800000 */
.L_x_275:
[----:B------:R-:W-:Y:S05]  /*f050*/  BRA `(.L_x_276) ;  /* 0xffffff6c00087947 */ /* 0x000fea000383ffff */
.L_x_67:
[----:B-1----:R-:W-:-:S04]  /*f060*/  IMAD.U32 R5, RZ, RZ, UR47 ;  /* 0x0000002fff057e24 */ /* 0x002fc8000f8e00ff */
[----:B------:R1:W2:Y:S03]  /*f070*/  SYNCS.PHASECHK.TRANS64.TRYWAIT P2, [R5+URZ+0x344b0], R16 ;  /* 0x0344b010050075a7 */ /* 0x0002a6000804017f */
[----:B--2---:R-:W-:Y:S05]  /*f080*/  @!P2 NANOSLEEP.SYNCS 0x989680 ;  /* 0x009896800000a95d */ /* 0x004fea0003900000 */
[----:B------:R-:W2:Y:S02]  /*f090*/  @!P2 SYNCS.PHASECHK.TRANS64 P2, [R5+URZ+0x344b0], R16 ;  /* 0x0344b0100500a5a7 */ /* 0x000ea4000804007f */
[----:B--2---:R-:W-:Y:S05]  /*f0a0*/  @!P2 BRA `(.L_x_67) ;  /* 0xfffffffc00eca947 */ /* 0x004fea000383ffff */
[----:B------:R-:W-:Y:S05]  /*f0b0*/  BRA `(.L_x_277) ;  /* 0xffffff6c00207947 */ /* 0x000fea000383ffff */
.L_x_73:
[----:B-1----:R-:W-:-:S04]  /*f0c0*/  IMAD.U32 R13, RZ, RZ, UR47 ;  /* 0x0000002fff0d7e24 */ /* 0x002fc8000f8e00ff */
[----:B------:R1:W2:Y:S03]  /*f0d0*/  SYNCS.PHASECHK.TRANS64.TRYWAIT P3, [R13+URZ+0x344b8], R16 ;  /* 0x0344b8100d0075a7 */ /* 0x0002a6000806017f */
[----:B--2---:R-:W-:Y:S05]  /*f0e0*/  @!P3 NANOSLEEP.SYNCS 0x989680 ;  /* 0x009896800000b95d */ /* 0x004fea0003900000 */
[----:B------:R-:W2:Y:S02]  /*f0f0*/  @!P3 SYNCS.PHASECHK.TRANS64 P3, [R13+URZ+0x344b8], R16 ;  /* 0x0344b8100d00b5a7 */ /* 0x000ea4000806007f */
[----:B--2---:R-:W-:Y:S05]  /*f100*/  @!P3 BRA `(.L_x_73) ;  /* 0xfffffffc00ecb947 */ /* 0x004fea000383ffff */
[----:B------:R-:W-:Y:S05]  /*f110*/  BRA `(.L_x_278) ;  /* 0xffffff7000747947 */ /* 0x000fea000383ffff */
.L_x_78:
[----:B-1----:R-:W-:-:S04]  /*f120*/  MOV R13, UR47 ;  /* 0x0000002f000d7c02 */ /* 0x002fc80008000f00 */
[----:B------:R1:W2:Y:S03]  /*f130*/  SYNCS.PHASECHK.TRANS64.TRYWAIT P3, [R13+URZ+0x344c0], R16 ;  /* 0x0344c0100d0075a7 */ /* 0x0002a6000806017f */
[----:B--2---:R-:W-:Y:S05]  /*f140*/  @!P3 NANOSLEEP.SYNCS 0x989680 ;  /* 0x009896800000b95d */ /* 0x004fea0003900000 */
[----:B------:R-:W2:Y:S02]  /*f150*/  @!P3 SYNCS.PHASECHK.TRANS64 P3, [R13+URZ+0x344c0], R16 ;  /* 0x0344c0100d00b5a7 */ /* 0x000ea4000806007f */
[----:B--2---:R-:W-:Y:S05]  /*f160*/  @!P3 BRA `(.L_x_78) ;  /* 0xfffffffc00ecb947 */ /* 0x004fea000383ffff */
[----:B------:R-:W-:Y:S05]  /*f170*/  BRA `(.L_x_279) ;  /* 0xffffff7400bc7947 */ /* 0x000fea000383ffff */
.L_x_83:
[----:B-1----:R-:W-:-:S04]  /*f180*/  IMAD.U32 R13, RZ, RZ, UR47 ;  /* 0x0000002fff0d7e24 */ /* 0x002fc8000f8e00ff */
[----:B------:R1:W2:Y:S03]  /*f190*/  SYNCS.PHASECHK.TRANS64.TRYWAIT P3, [R13+URZ+0x344c8], R16 ;  /* 0x0344c8100d0075a7 */ /* 0x0002a6000806017f */
[----:B--2---:R-:W-:Y:S05]  /*f1a0*/  @!P3 NANOSLEEP.SYNCS 0x989680 ;  /* 0x009896800000b95d */ /* 0x004fea0003900000 */
[----:B------:R-:W2:Y:S02]  /*f1b0*/  @!P3 SYNCS.PHASECHK.TRANS64 P3, [R13+URZ+0x344c8], R16 ;  /* 0x0344c8100d00b5a7 */ /* 0x000ea4000806007f */
[----:B--2---:R-:W-:Y:S05]  /*f1c0*/  @!P3 BRA `(.L_x_83) ;  /* 0xfffffffc00ecb947 */ /* 0x004fea000383ffff */
[----:B------:R-:W-:Y:S05]  /*f1d0*/  BRA `(.L_x_280) ;  /* 0xffffff7c00047947 */ /* 0x000fea000383ffff */
.L_x_88:
[----:B-1----:R-:W-:-:S04]  /*f1e0*/  IMAD.U32 R13, RZ, RZ, UR47 ;  /* 0x0000002fff0d7e24 */ /* 0x002fc8000f8e00ff */
[----:B------:R1:W2:Y:S03]  /*f1f0*/  SYNCS.PHASECHK.TRANS64.TRYWAIT P3, [R13+URZ+0x344b0], R12 ;  /* 0x0344b00c0d0075a7 */ /* 0x0002a6000806017f */
[----:B--2---:R-:W-:Y:S05]  /*f200*/  @!P3 NANOSLEEP.SYNCS 0x989680 ;  /* 0x009896800000b95d */ /* 0x004fea0003900000 */
[----:B------:R-:W2:Y:S02]  /*f210*/  @!P3 SYNCS.PHASECHK.TRANS64 P3, [R13+URZ+0x344b0], R12 ;  /* 0x0344b00c0d00b5a7 */ /* 0x000ea4000806007f */
[----:B--2---:R-:W-:Y:S05]  /*f220*/  @!P3 BRA `(.L_x_88) ;  /* 0xfffffffc00ecb947 */ /* 0x004fea000383ffff */
[----:B------:R-:W-:Y:S05]  /*f230*/  BRA `(.L_x_281) ;  /* 0xffffff8000547947 */ /* 0x000fea000383ffff */
.L_x_93:
[----:B--2---:R-:W-:-:S04]  /*f240*/  IMAD.U32 R13, RZ, RZ, UR47 ;  /* 0x0000002fff0d7e24 */ /* 0x004fc8000f8e00ff */
[----:B------:R2:W3:Y:S03]  /*f250*/  SYNCS.PHASECHK.TRANS64.TRYWAIT P3, [R13+URZ+0x344b8], R12 ;  /* 0x0344b80c0d0075a7 */ /* 0x0004e6000806017f */
[----:B---3--:R-:W-:Y:S05]  /*f260*/  @!P3 NANOSLEEP.SYNCS 0x989680 ;  /* 0x009896800000b95d */ /* 0x008fea0003900000 */
[----:B------:R-:W3:Y:S02]  /*f270*/  @!P3 SYNCS.PHASECHK.TRANS64 P3, [R13+URZ+0x344b8], R12 ;  /* 0x0344b80c0d00b5a7 */ /* 0x000ee4000806007f */
[----:B---3--:R-:W-:Y:S05]  /*f280*/  @!P3 BRA `(.L_x_93) ;  /* 0xfffffffc00ecb947 */ /* 0x008fea000383ffff */
[----:B------:R-:W-:Y:S05]  /*f290*/  BRA `(.L_x_282) ;  /* 0xffffff84009c7947 */ /* 0x000fea000383ffff */
.L_x_98:
[----:B--2---:R-:W-:-:S04]  /*f2a0*/  IMAD.U32 R13, RZ, RZ, UR47 ;  /* 0x0000002fff0d7e24 */ /* 0x004fc8000f8e00ff */
[----:B------:R2:W3:Y:S03]  /*f2b0*/  SYNCS.PHASECHK.TRANS64.TRYWAIT P3, [R13+URZ+0x344c0], R12 ;  /* 0x0344c00c0d0075a7 */ /* 0x0004e6000806017f */
[----:B---3--:R-:W-:Y:S05]  /*f2c0*/  @!P3 NANOSLEEP.SYNCS 0x989680 ;  /* 0x009896800000b95d */ /* 0x008fea0003900000 */
[----:B------:R-:W3:Y:S02]  /*f2d0*/  @!P3 SYNCS.PHASECHK.TRANS64 P3, [R13+URZ+0x344c0], R12 ;  /* 0x0344c00c0d00b5a7 */ /* 0x000ee4000806007f */
[----:B---3--:R-:W-:Y:S05]  /*f2e0*/  @!P3 BRA `(.L_x_98) ;  /* 0xfffffffc00ecb947 */ /* 0x008fea000383ffff */
[----:B------:R-:W-:Y:S05]  /*f2f0*/  BRA `(.L_x_283) ;  /* 0xffffff8800dc7947 */ /* 0x000fea000383ffff */
.L_x_103:
[----:B--2---:R-:W-:-:S04]  /*f300*/  IMAD.U32 R13, RZ, RZ, UR47 ;  /* 0x0000002fff0d7e24 */ /* 0x004fc8000f8e00ff */
[----:B------:R2:W3:Y:S03]  /*f310*/  SYNCS.PHASECHK.TRANS64.TRYWAIT P3, [R13+URZ+0x344c8], R12 ;  /* 0x0344c80c0d0075a7 */ /* 0x0004e6000806017f */
[----:B---3--:R-:W-:Y:S05]  /*f320*/  @!P3 NANOSLEEP.SYNCS 0x989680 ;  /* 0x009896800000b95d */ /* 0x008fea0003900000 */
[----:B------:R-:W3:Y:S02]  /*f330*/  @!P3 SYNCS.PHASECHK.TRANS64 P3, [R13+URZ+0x344c8], R12 ;  /* 0x0344c80c0d00b5a7 */ /* 0x000ee4000806007f */
[----:B---3--:R-:W-:Y:S05]  /*f340*/  @!P3 BRA `(.L_x_103) ;  /* 0xfffffffc00ecb947 */ /* 0x008fea000383ffff */
[----:B------:R-:W-:Y:S05]  /*f350*/  BRA `(.L_x_284) ;  /* 0xffffff90001c7947 */ /* 0x000fea000383ffff */
.L_x_108:
[----:B--2---:R-:W-:-:S04]  /*f360*/  IMAD.U32 R3, RZ, RZ, UR4 ;  /* 0x00000004ff037e24 */ /* 0x004fc8000f8e00ff */
[----:B------:R2:W3:Y:S03]  /*f370*/  SYNCS.PHASECHK.TRANS64.TRYWAIT P2, [R3+URZ+0x34400], R0 ;  /* 0x03440000030075a7 */ /* 0x0004e6000804017f */
[----:B---3--:R-:W-:Y:S05]  /*f380*/  @!P2 NANOSLEEP.SYNCS 0x989680 ;  /* 0x009896800000a95d */ /* 0x008fea0003900000 */
[----:B------:R-:W3:Y:S02]  /*f390*/  @!P2 SYNCS.PHASECHK.TRANS64 P2, [R3+URZ+0x34400], R0 ;  /* 0x034400000300a5a7 */ /* 0x000ee4000804007f */
[----:B---3--:R-:W-:Y:S05]  /*f3a0*/  @!P2 BRA `(.L_x_108) ;  /* 0xfffffffc00eca947 */ /* 0x008fea000383ffff */
[----:B------:R-:W-:Y:S05]  /*f3b0*/  BRA `(.L_x_285) ;  /* 0xffffff9400747947 */ /* 0x000fea000383ffff */
.L_x_112:
[----:B-1----:R-:W-:-:S04]  /*f3c0*/  IMAD.U32 R4, RZ, RZ, UR4 ;  /* 0x00000004ff047e24 */ /* 0x002fc8000f8e00ff */
[----:B------:R1:W2:Y:S03]  /*f3d0*/  SYNCS.PHASECHK.TRANS64.TRYWAIT P2, [R4+URZ+0x34400], R3 ;  /* 0x03440003040075a7 */ /* 0x0002a6000804017f */
[----:B--2---:R-:W-:Y:S05]  /*f3e0*/  @!P2 NANOSLEEP.SYNCS 0x989680 ;  /* 0x009896800000a95d */ /* 0x004fea0003900000 */
[----:B------:R-:W2:Y:S02]  /*f3f0*/  @!P2 SYNCS.PHASECHK.TRANS64 P2, [R4+URZ+0x34400], R3 ;  /* 0x034400030400a5a7 */ /* 0x000ea4000804007f */
[----:B--2---:R-:W-:Y:S05]  /*f400*/  @!P2 BRA `(.L_x_112) ;  /* 0xfffffffc00eca947 */ /* 0x004fea000383ffff */
[----:B------:R-:W-:Y:S05]  /*f410*/  BRA `(.L_x_286) ;  /* 0xffffff9800107947 */ /* 0x000fea000383ffff */
.L_x_130:
[----:B-1----:R-:W-:-:S04]  /*f420*/  IMAD.U32 R3, RZ, RZ, UR6 ;  /* 0x00000006ff037e24 */ /* 0x002fc8000f8e00ff */
[----:B------:R1:W2:Y:S03]  /*f430*/  SYNCS.PHASECHK.TRANS64.TRYWAIT P0, [R3+URZ+0x344f8], R0 ;  /* 0x0344f800030075a7 */ /* 0x0002a6000800017f */
[----:B--2---:R-:W-:Y:S05]  /*f440*/  @!P0 NANOSLEEP.SYNCS 0x989680 ;  /* 0x009896800000895d */ /* 0x004fea0003900000 */
[----:B------:R-:W2:Y:S02]  /*f450*/  @!P0 SYNCS.PHASECHK.TRANS64 P0, [R3+URZ+0x344f8], R0 ;  /* 0x0344f800030085a7 */ /* 0x000ea4000800007f */
[----:B--2---:R-:W-:Y:S05]  /*f460*/  @!P0 BRA `(.L_x_130) ;  /* 0xfffffffc00ec8947 */ /* 0x004fea000383ffff */
[----:B------:R-:W-:Y:S05]  /*f470*/  BRA `(.L_x_287) ;  /* 0xffffffa400607947 */ /* 0x000fea000383ffff */
.L_x_132:
[----:B-1----:R-:W-:-:S04]  /*f480*/  MOV R6, UR7 ;  /* 0x0000000700067c02 */ /* 0x002fc80008000f00 */
[----:B------:R1:W2:Y:S03]  /*f490*/  SYNCS.PHASECHK.TRANS64.TRYWAIT P0, [R6+URZ+0x34400], R3 ;  /* 0x03440003060075a7 */ /* 0x0002a6000800017f */
[----:B--2---:R-:W-:Y:S05]  /*f4a0*/  @!P0 NANOSLEEP.SYNCS 0x989680 ;  /* 0x009896800000895d */ /* 0x004fea0003900000 */
[----:B------:R-:W2:Y:S02]  /*f4b0*/  @!P0 SYNCS.PHASECHK.TRANS64 P0, [R6+URZ+0x34400], R3 ;  /* 0x03440003060085a7 */ /* 0x000ea4000800007f */
[----:B--2---:R-:W-:Y:S05]  /*f4c0*/  @!P0 BRA `(.L_x_132) ;  /* 0xfffffffc00ec8947 */ /* 0x004fea000383ffff */
[----:B------:R-:W-:Y:S05]  /*f4d0*/  BRA `(.L_x_288) ;  /* 0xffffffa400887947 */ /* 0x000fea000383ffff */
.L_x_138:
[----:B-1----:R-:W-:-:S04]  /*f4e0*/  IMAD.U32 R4, RZ, RZ, UR6 ;  /* 0x00000006ff047e24 */ /* 0x002fc8000f8e00ff */
[----:B------:R1:W3:Y:S03]  /*f4f0*/  SYNCS.PHASECHK.TRANS64.TRYWAIT P1, [R4+URZ+0x344d0], R3 ;  /* 0x0344d003040075a7 */ /* 0x0002e6000802017f */
[----:B---3--:R-:W-:Y:S05]  /*f500*/  @!P1 NANOSLEEP.SYNCS 0x989680 ;  /* 0x009896800000995d */ /* 0x008fea0003900000 */
[----:B------:R-:W3:Y:S02]  /*f510*/  @!P1 SYNCS.PHASECHK.TRANS64 P1, [R4+URZ+0x344d0], R3 ;  /* 0x0344d003040095a7 */ /* 0x000ee4000802007f */
[----:B---3--:R-:W-:Y:S05]  /*f520*/  @!P1 BRA `(.L_x_138) ;  /* 0xfffffffc00ec9947 */ /* 0x008fea000383ffff */
[----:B------:R-:W-:Y:S05]  /*f530*/  BRA `(.L_x_289) ;  /* 0xffffffa800347947 */ /* 0x000fea000383ffff */
.L_x_144:
[----:B-1-3--:R-:W-:-:S04]  /*f540*/  IMAD.U32 R4, RZ, RZ, UR6 ;  /* 0x00000006ff047e24 */ /* 0x00afc8000f8e00ff */
[----:B------:R1:W3:Y:S03]  /*f550*/  SYNCS.PHASECHK.TRANS64.TRYWAIT P1, [R4+URZ+0x344d8], R3 ;  /* 0x0344d803040075a7 */ /* 0x0002e6000802017f */
[----:B---3--:R-:W-:Y:S05]  /*f560*/  @!P1 NANOSLEEP.SYNCS 0x989680 ;  /* 0x009896800000995d */ /* 0x008fea0003900000 */
[----:B------:R-:W3:Y:S02]  /*f570*/  @!P1 SYNCS.PHASECHK.TRANS64 P1, [R4+URZ+0x344d8], R3 ;  /* 0x0344d803040095a7 */ /* 0x000ee4000802007f */
[----:B---3--:R-:W-:Y:S05]  /*f580*/  @!P1 BRA `(.L_x_144) ;  /* 0xfffffffc00ec9947 */ /* 0x008fea000383ffff */
[----:B------:R-:W-:Y:S05]  /*f590*/  BRA `(.L_x_290) ;  /* 0xffffffa800707947 */ /* 0x000fea000383ffff */
.L_x_150:
[----:B-1-34-:R-:W-:-:S04]  /*f5a0*/  IMAD.U32 R4, RZ, RZ, UR6 ;  /* 0x00000006ff047e24 */ /* 0x01afc8000f8e00ff */
[----:B------:R1:W3:Y:S03]  /*f5b0*/  SYNCS.PHASECHK.TRANS64.TRYWAIT P1, [R4+URZ+0x344e0], R3 ;  /* 0x0344e003040075a7 */ /* 0x0002e6000802017f */
[----:B---3--:R-:W-:Y:S05]  /*f5c0*/  @!P1 NANOSLEEP.SYNCS 0x989680 ;  /* 0x009896800000995d */ /* 0x008fea0003900000 */
[----:B------:R-:W3:Y:S02]  /*f5d0*/  @!P1 SYNCS.PHASECHK.TRANS64 P1, [R4+URZ+0x344e0], R3 ;  /* 0x0344e003040095a7 */ /* 0x000ee4000802007f */
[----:B---3--:R-:W-:Y:S05]  /*f5e0*/  @!P1 BRA `(.L_x_150) ;  /* 0xfffffffc00ec9947 */ /* 0x008fea000383ffff */
[----:B------:R-:W-:Y:S05]  /*f5f0*/  BRA `(.L_x_291) ;  /* 0xffffffa800b87947 */ /* 0x000fea000383ffff */
.L_x_156:
[----:B-1-34-:R-:W-:-:S04]  /*f600*/  IMAD.U32 R4, RZ, RZ, UR6 ;  /* 0x00000006ff047e24 */ /* 0x01afc8000f8e00ff */
[----:B------:R1:W3:Y:S03]  /*f610*/  SYNCS.PHASECHK.TRANS64.TRYWAIT P1, [R4+URZ+0x344e8], R3 ;  /* 0x0344e803040075a7 */ /* 0x0002e6000802017f */
[----:B---3--:R-:W-:Y:S05]  /*f620*/  @!P1 NANOSLEEP.SYNCS 0x989680 ;  /* 0x009896800000995d */ /* 0x008fea0003900000 */
[----:B------:R-:W3:Y:S02]  /*f630*/  @!P1 SYNCS.PHASECHK.TRANS64 P1, [R4+URZ+0x344e8], R3 ;  /* 0x0344e803040095a7 */ /* 0x000ee4000802007f */
[----:B---3--:R-:W-:Y:S05]  /*f640*/  @!P1 BRA `(.L_x_156) ;  /* 0xfffffffc00ec9947 */ /* 0x008fea000383ffff */
[----:B------:R-:W-:Y:S05]  /*f650*/  BRA `(.L_x_292) ;  /* 0xffffffa800f87947 */ /* 0x000fea000383ffff */
.L_x_162:
[----:B-1----:R-:W-:-:S04]  /*f660*/  IMAD.U32 R5, RZ, RZ, UR6 ;  /* 0x00000006ff057e24 */ /* 0x002fc8000f8e00ff */
[----:B------:R1:W3:Y:S03]  /*f670*/  SYNCS.PHASECHK.TRANS64.TRYWAIT P1, [R5+URZ+0x344d0], R4 ;  /* 0x0344d004050075a7 */ /* 0x0002e6000802017f */
[----:B---3--:R-:W-:Y:S05]  /*f680*/  @!P1 NANOSLEEP.SYNCS 0x989680 ;  /* 0x009896800000995d */ /* 0x008fea0003900000 */
[----:B------:R-:W3:Y:S02]  /*f690*/  @!P1 SYNCS.PHASECHK.TRANS64 P1, [R5+URZ+0x344d0], R4 ;  /* 0x0344d004050095a7 */ /* 0x000ee4000802007f */
[----:B---3--:R-:W-:Y:S05]  /*f6a0*/  @!P1 BRA `(.L_x_162) ;  /* 0xfffffffc00ec9947 */ /* 0x008fea000383ffff */
[----:B------:R-:W-:Y:S05]  /*f6b0*/  BRA `(.L_x_293) ;  /* 0xffffffac00407947 */ /* 0x000fea000383ffff */
.L_x_168:
[----:B-1-3--:R-:W-:-:S04]  /*f6c0*/  IMAD.U32 R5, RZ, RZ, UR6 ;  /* 0x00000006ff057e24 */ /* 0x00afc8000f8e00ff */
[----:B------:R1:W3:Y:S03]  /*f6d0*/  SYNCS.PHASECHK.TRANS64.TRYWAIT P1, [R5+URZ+0x344d8], R4 ;  /* 0x0344d804050075a7 */ /* 0x0002e6000802017f */
[----:B---3--:R-:W-:Y:S05]  /*f6e0*/  @!P1 NANOSLEEP.SYNCS 0x989680 ;  /* 0x009896800000995d */ /* 0x008fea0003900000 */
[----:B------:R-:W3:Y:S02]  /*f6f0*/  @!P1 SYNCS.PHASECHK.TRANS64 P1, [R5+URZ+0x344d8], R4 ;  /* 0x0344d804050095a7 */ /* 0x000ee4000802007f */
[----:B---3--:R-:W-:Y:S05]  /*f700*/  @!P1 BRA `(.L_x_168) ;  /* 0xfffffffc00ec9947 */ /* 0x008fea000383ffff */
[----:B------:R-:W-:Y:S05]  /*f710*/  BRA `(.L_x_294) ;  /* 0xffffffac00747947 */ /* 0x000fea000383ffff */
.L_x_174:
[----:B-1-34-:R-:W-:-:S04]  /*f720*/  IMAD.U32 R5, RZ, RZ, UR6 ;  /* 0x00000006ff057e24 */ /* 0x01afc8000f8e00ff */
[----:B------:R1:W3:Y:S03]  /*f730*/  SYNCS.PHASECHK.TRANS64.TRYWAIT P1, [R5+URZ+0x344e0], R4 ;  /* 0x0344e004050075a7 */ /* 0x0002e6000802017f */
[----:B---3--:R-:W-:Y:S05]  /*f740*/  @!P1 NANOSLEEP.SYNCS 0x989680 ;  /* 0x009896800000995d */ /* 0x008fea0003900000 */
[----:B------:R-:W3:Y:S02]  /*f750*/  @!P1 SYNCS.PHASECHK.TRANS64 P1, [R5+URZ+0x344e0], R4 ;  /* 0x0344e004050095a7 */ /* 0x000ee4000802007f */
[----:B---3--:R-:W-:Y:S05]  /*f760*/  @!P1 BRA `(.L_x_174) ;  /* 0xfffffffc00ec9947 */ /* 0x008fea000383ffff */
[----:B------:R-:W-:Y:S05]  /*f770*/  BRA `(.L_x_295) ;  /* 0xffffffac00b07947 */ /* 0x000fea000383ffff */
.L_x_180:
[----:B-1-34-:R-:W-:-:S04]  /*f780*/  IMAD.U32 R5, RZ, RZ, UR6 ;  /* 0x00000006ff057e24 */ /* 0x01afc8000f8e00ff */
[----:B------:R1:W3:Y:S03]  /*f790*/  SYNCS.PHASECHK.TRANS64.TRYWAIT P1, [R5+URZ+0x344e8], R4 ;  /* 0x0344e804050075a7 */ /* 0x0002e6000802017f */
[----:B---3--:R-:W-:Y:S05]  /*f7a0*/  @!P1 NANOSLEEP.SYNCS 0x989680 ;  /* 0x009896800000995d */ /* 0x008fea0003900000 */
[----:B------:R-:W3:Y:S02]  /*f7b0*/  @!P1 SYNCS.PHASECHK.TRANS64 P1, [R5+URZ+0x344e8], R4 ;  /* 0x0344e804050095a7 */ /* 0x000ee4000802007f */
[----:B---3--:R-:W-:Y:S05]  /*f7c0*/  @!P1 BRA `(.L_x_180) ;  /* 0xfffffffc00ec9947 */ /* 0x008fea000383ffff */
[----:B------:R-:W-:Y:S05]  /*f7d0*/  BRA `(.L_x_296) ;  /* 0xffffffac00e07947 */ /* 0x000fea000383ffff */
.L_x_195:
[----:B-1----:R-:W-:-:S04]  /*f7e0*/  MOV R0, UR6 ;  /* 0x0000000600007c02 */ /* 0x002fc80008000f00 */
[----:B------:R1:W2:Y:S03]  /*f7f0*/  SYNCS.PHASECHK.TRANS64.TRYWAIT P0, [R0+URZ+0x344d0], R3 ;  /* 0x0344d003000075a7 */ /* 0x0002a6000800017f */
[----:B--2---:R-:W-:Y:S05]  /*f800*/  @!P0 NANOSLEEP.SYNCS 0x989680 ;  /* 0x009896800000895d */ /* 0x004fea0003900000 */
[----:B------:R-:W2:Y:S02]  /*f810*/  @!P0 SYNCS.PHASECHK.TRANS64 P0, [R0+URZ+0x344d0], R3 ;  /* 0x0344d003000085a7 */ /* 0x000ea4000800007f */
[----:B--2---:R-:W-:Y:S05]  /*f820*/  @!P0 BRA `(.L_x_195) ;  /* 0xfffffffc00ec8947 */ /* 0x004fea000383ffff */
[----:B------:R-:W-:Y:S05]  /*f830*/  BRA `(.L_x_297) ;  /* 0xffffffb400647947 */ /* 0x000fea000383ffff */
.L_x_197:
[----:B-1----:R-:W-:-:S04]  /*f840*/  IMAD.U32 R0, RZ, RZ, UR6 ;  /* 0x00000006ff007e24 */ /* 0x002fc8000f8e00ff */
[----:B------:R1:W2:Y:S03]  /*f850*/  SYNCS.PHASECHK.TRANS64.TRYWAIT P0, [R0+URZ+0x344d8], R3 ;  /* 0x0344d803000075a7 */ /* 0x0002a6000800017f */
[----:B--2---:R-:W-:Y:S05]  /*f860*/  @!P0 NANOSLEEP.SYNCS 0x989680 ;  /* 0x009896800000895d */ /* 0x004fea0003900000 */
[----:B------:R-:W2:Y:S02]  /*f870*/  @!P0 SYNCS.PHASECHK.TRANS64 P0, [R0+URZ+0x344d8], R3 ;  /* 0x0344d803000085a7 */ /* 0x000ea4000800007f */
[----:B--2---:R-:W-:Y:S05]  /*f880*/  @!P0 BRA `(.L_x_197) ;  /* 0xfffffffc00ec8947 */ /* 0x004fea000383ffff */
[----:B------:R-:W-:Y:S05]  /*f890*/  BRA `(.L_x_298) ;  /* 0xffffffb4005c7947 */ /* 0x000fea000383ffff */
.L_x_199:
[----:B-1----:R-:W-:-:S04]  /*f8a0*/  IMAD.U32 R0, RZ, RZ, UR6 ;  /* 0x00000006ff007e24 */ /* 0x002fc8000f8e00ff */
[----:B------:R1:W2:Y:S03]  /*f8b0*/  SYNCS.PHASECHK.TRANS64.TRYWAIT P0, [R0+URZ+0x344e0], R3 ;  /* 0x0344e003000075a7 */ /* 0x0002a6000800017f */
[----:B--2---:R-:W-:Y:S05]  /*f8c0*/  @!P0 NANOSLEEP.SYNCS 0x989680 ;  /* 0x009896800000895d */ /* 0x004fea0003900000 */
[----:B------:R-:W2:Y:S02]  /*f8d0*/  @!P0 SYNCS.PHASECHK.TRANS64 P0, [R0+URZ+0x344e0], R3 ;  /* 0x0344e003000085a7 */ /* 0x000ea4000800007f */
[----:B--2---:R-:W-:Y:S05]  /*f8e0*/  @!P0 BRA `(.L_x_199) ;  /* 0xfffffffc00ec8947 */ /* 0x004fea000383ffff */
[----:B------:R-:W-:Y:S05]  /*f8f0*/  BRA `(.L_x_299) ;  /* 0xffffffb400547947 */ /* 0x000fea000383ffff */
.L_x_211:
[----:B------:R-:W-:Y:S01]  /*f900*/  BSSY B1, `(.L_x_300) ;  /* 0x0000006000017945 */ /* 0x000fe20003800000 */
[----:B------:R-:W-:-:S07]  /*f910*/  IMAD.MOV.U32 R15, RZ, RZ, -0x1 ;  /* 0xffffffffff0f7424 */ /* 0x000fce00078e00ff */
[----:B-----5:R-:W-:Y:S05]  /*f920*/  WARPSYNC.COLLECTIVE R15, `(.L_x_301) ;  /* 0x000000000f0c7348 */ /* 0x020fea0003c00000 */
[----:B-----5:R-:W-:Y:S02]  /*f930*/  ELECT P6, UR62, PT ;  /* 0x00000000003e782f */ /* 0x020fe400038c0000 */
[----:B------:R-:W-:Y:S01]  /*f940*/  MOV R14, UR62 ;  /* 0x0000003e000e7c02 */ /* 0x000fe20008000f00 */
[----:B------:R-:W-:Y:S10]  /*f950*/  ENDCOLLECTIVE ;  /* 0x000000000000791b */ /* 0x000ff40003800000 */
.L_x_301:
[----:B------:R-:W-:Y:S05]  /*f960*/  BSYNC B1 ;  /* 0x0000000000017941 */ /* 0x000fea0003800000 */
.L_x_300:
[----:B------:R-:W-:Y:S05]  /*f970*/  BRA `(.L_x_302) ;  /* 0xffffffc0005c7947 */ /* 0x000fea000383ffff */
.L_x_214:
[----:B-1----:R1:W3:Y:S02]  /*f980*/  SYNCS.PHASECHK.TRANS64.TRYWAIT P0, [R10+URZ+0x34498], R7 ;  /* 0x034498070a0075a7 */ /* 0x0022e4000800017f */
[----:B---3--:R-:W-:Y:S05]  /*f990*/  @!P0 NANOSLEEP.SYNCS 0x989680 ;  /* 0x009896800000895d */ /* 0x008fea0003900000 */
[----:B------:R-:W3:Y:S02]  /*f9a0*/  @!P0 SYNCS.PHASECHK.TRANS64 P0, [R10+URZ+0x34498], R7 ;  /* 0x034498070a0085a7 */ /* 0x000ee4000800007f */
[----:B---3--:R-:W-:Y:S05]  /*f9b0*/  @!P0 BRA `(.L_x_214) ;  /* 0xfffffffc00f08947 */ /* 0x008fea000383ffff */
[----:B------:R-:W-:Y:S05]  /*f9c0*/  BRA `(.L_x_303) ;  /* 0xffffffc000887947 */ /* 0x000fea000383ffff */
.L_x_219:
[----:B-1----:R1:W2:Y:S02]  /*f9d0*/  SYNCS.PHASECHK.TRANS64.TRYWAIT P0, [R8+URZ+0x34400], R5 ;  /* 0x03440005080075a7 */ /* 0x0022a4000800017f */
[----:B--2---:R-:W-:Y:S05]  /*f9e0*/  @!P0 NANOSLEEP.SYNCS 0x989680 ;  /* 0x009896800000895d */ /* 0x004fea0003900000 */
[----:B------:R-:W2:Y:S02]  /*f9f0*/  @!P0 SYNCS.PHASECHK.TRANS64 P0, [R8+URZ+0x34400], R5 ;  /* 0x03440005080085a7 */ /* 0x000ea4000800007f */
[----:B--2---:R-:W-:Y:S05]  /*fa00*/  @!P0 BRA `(.L_x_219) ;  /* 0xfffffffc00f08947 */ /* 0x004fea000383ffff */
[----:B------:R-:W-:Y:S05]  /*fa10*/  BRA `(.L_x_304) ;  /* 0xffffffc400787947 */ /* 0x000fea000383ffff */
.L_x_222:
[----:B------:R-:W-:Y:S01]  /*fa20*/  BSSY B1, `(.L_x_305) ;  /* 0x0000006000017945 */ /* 0x000fe20003800000 */
[----:B------:R-:W-:-:S07]  /*fa30*/  IMAD.MOV.U32 R15, RZ, RZ, -0x1 ;  /* 0xffffffffff0f7424 */ /* 0x000fce00078e00ff */
[----:B-1---5:R-:W-:Y:S05]  /*fa40*/  WARPSYNC.COLLECTIVE R15, `(.L_x_306) ;  /* 0x000000000f0c7348 */ /* 0x022fea0003c00000 */
[----:B------:R-:W-:Y:S02]  /*fa50*/  ELECT P6, UR62, PT ;  /* 0x00000000003e782f */ /* 0x000fe400038c0000 */
[----:B------:R-:W-:Y:S01]  /*fa60*/  MOV R14, UR62 ;  /* 0x0000003e000e7c02 */ /* 0x000fe20008000f00 */
[----:B-1---5:R-:W-:Y:S10]  /*fa70*/  ENDCOLLECTIVE ;  /* 0x000000000000791b */ /* 0x022ff40003800000 */
.L_x_306:
[----:B------:R-:W-:Y:S05]  /*fa80*/  BSYNC B1 ;  /* 0x0000000000017941 */ /* 0x000fea0003800000 */
.L_x_305:
[----:B------:R-:W-:Y:S05]  /*fa90*/  BRA `(.L_x_307) ;  /* 0xffffffc400c07947 */ /* 0x000fea000383ffff */
.L_x_225:
[----:B------:R-:W-:Y:S01]  /*faa0*/  BSSY B1, `(.L_x_308) ;  /* 0x0000005000017945 */ /* 0x000fe20003800000 */
[----:B--2---:R-:W-:-:S07]  /*fab0*/  IMAD.MOV.U32 R15, RZ, RZ, -0x1 ;  /* 0xffffffffff0f7424 */ /* 0x004fce00078e00ff */
[----:B-1---5:R-:W-:Y:S05]  /*fac0*/  WARPSYNC.COLLECTIVE R15, `(.L_x_309) ;  /* 0x000000000f087348 */ /* 0x022fea0003c00000 */
[----:B------:R-:W-:Y:S01]  /*fad0*/  NOP ;  /* 0x0000000000007918 */ /* 0x000fe20000000000 */
[----:B-1---5:R-:W-:Y:S01]  /*fae0*/  ENDCOLLECTIVE ;  /* 0x000000000000791b */ /* 0x022fe20003800000 */
.L_x_309:
[----:B------:R-:W-:Y:S05]  /*faf0*/  BSYNC B1 ;  /* 0x0000000000017941 */ /* 0x000fea0003800000 */
.L_x_308:
[----:B------:R-:W-:-:S07]  /*fb00*/  IMAD.MOV.U32 R15, RZ, RZ, -0x1 ;  /* 0xffffffffff0f7424 */ /* 0x000fce00078e00ff */
[----:B------:R-:W-:Y:S05]  /*fb10*/  WARPSYNC.COLLECTIVE R15, `(.L_x_310) ;  /* 0x000000000f0c7348 */ /* 0x000fea0003c00000 */
[----:B------:R-:W-:Y:S02]  /*fb20*/  ELECT P6, UR62, PT ;  /* 0x00000000003e782f */ /* 0x000fe400038c0000 */
[----:B------:R-:W-:Y:S01]  /*fb30*/  MOV R14, UR62 ;  /* 0x0000003e000e7c02 */ /* 0x000fe20008000f00 */
[----:B------:R-:W-:Y:S10]  /*fb40*/  ENDCOLLECTIVE ;  /* 0x000000000000791b */ /* 0x000ff40003800000 */
.L_x_310:
[----:B------:R-:W-:Y:S05]  /*fb50*/  BRA `(.L_x_311) ;  /* 0xffffffc800e07947 */ /* 0x000fea000383ffff */
.L_x_228:
[----:B------:R-:W-:Y:S01]  /*fb60*/  BSSY B0, `(.L_x_312) ;  /* 0x0000006000007945 */ /* 0x000fe20003800000 */
[----:B------:R-:W-:-:S07]  /*fb70*/  IMAD.MOV.U32 R15, RZ, RZ, -0x1 ;  /* 0xffffffffff0f7424 */ /* 0x000fce00078e00ff */
[----:B-----5:R-:W-:Y:S05]  /*fb80*/  WARPSYNC.COLLECTIVE R15, `(.L_x_313) ;  /* 0x000000000f0c7348 */ /* 0x020fea0003c00000 */
[----:B-----5:R-:W-:Y:S02]  /*fb90*/  ELECT P6, UR62, PT ;  /* 0x00000000003e782f */ /* 0x020fe400038c0000 */
[----:B------:R-:W-:Y:S01]  /*fba0*/  MOV R14, UR62 ;  /* 0x0000003e000e7c02 */ /* 0x000fe20008000f00 */
[----:B------:R-:W-:Y:S10]  /*fbb0*/  ENDCOLLECTIVE ;  /* 0x000000000000791b */ /* 0x000ff40003800000 */
.L_x_313:
[----:B------:R-:W-:Y:S05]  /*fbc0*/  BSYNC B0 ;  /* 0x0000000000007941 */ /* 0x000fea0003800000 */
.L_x_312:
[----:B------:R-:W-:Y:S05]  /*fbd0*/  BRA `(.L_x_314) ;  /* 0xffffffcc00307947 */ /* 0x000fea000383ffff */
.L_x_232:
[----:B-1----:R1:W2:Y:S02]  /*fbe0*/  SYNCS.PHASECHK.TRANS64.TRYWAIT P0, [R7+URZ], R4 ;  /* 0x00000004070075a7 */ /* 0x0022a4000800017f */
[----:B--2---:R-:W-:Y:S05]  /*fbf0*/  @!P0 NANOSLEEP.SYNCS 0x989680 ;  /* 0x009896800000895d */ /* 0x004fea0003900000 */
[----:B------:R-:W2:Y:S02]  /*fc00*/  @!P0 SYNCS.PHASECHK.TRANS64 P0, [R7+URZ], R4 ;  /* 0x00000004070085a7 */ /* 0x000ea4000800007f */
[----:B--2---:R-:W-:Y:S05]  /*fc10*/  @!P0 BRA `(.L_x_232) ;  /* 0xfffffffc00f08947 */ /* 0x004fea000383ffff */
[----:B------:R-:W-:Y:S05]  /*fc20*/  BRA `(.L_x_315) ;  /* 0xffffffcc006c7947 */ /* 0x000fea000383ffff */
.L_x_233:
[----:B--2---:R2:W3:Y:S02]  /*fc30*/  SYNCS.PHASECHK.TRANS64.TRYWAIT P0, [R6+URZ], R3 ;  /* 0x00000003060075a7 */ /* 0x0044e4000800017f */
[----:B---3--:R-:W-:Y:S05]  /*fc40*/  @!P0 NANOSLEEP.SYNCS 0x989680 ;  /* 0x009896800000895d */ /* 0x008fea0003900000 */
[----:B------:R-:W3:Y:S02]  /*fc50*/  @!P0 SYNCS.PHASECHK.TRANS64 P0, [R6+URZ], R3 ;  /* 0x00000003060085a7 */ /* 0x000ee4000800007f */
[----:B---3--:R-:W-:Y:S05]  /*fc60*/  @!P0 BRA `(.L_x_233) ;  /* 0xfffffffc00f08947 */ /* 0x008fea000383ffff */
[----:B------:R-:W-:Y:S05]  /*fc70*/  BRA `(.L_x_316) ;  /* 0xffffffcc00747947 */ /* 0x000fea000383ffff */
.L_x_251:
[----:B-1----:R1:W2:Y:S02]  /*fc80*/  SYNCS.PHASECHK.TRANS64.TRYWAIT P2, [R17+URZ+0x34440], R2 ;  /* 0x03444002110075a7 */ /* 0x0022a4000804017f */
[----:B--2---:R-:W-:Y:S05]  /*fc90*/  @!P2 NANOSLEEP.SYNCS 0x989680 ;  /* 0x009896800000a95d */ /* 0x004fea0003900000 */
[----:B------:R-:W2:Y:S02]  /*fca0*/  @!P2 SYNCS.PHASECHK.TRANS64 P2, [R17+URZ+0x34440], R2 ;  /* 0x034440021100a5a7 */ /* 0x000ea4000804007f */
[----:B--2---:R-:W-:Y:S05]  /*fcb0*/  @!P2 BRA `(.L_x_251) ;  /* 0xfffffffc00f0a947 */ /* 0x004fea000383ffff */
[----:B------:R-:W-:Y:S05]  /*fcc0*/  BRA `(.L_x_317) ;  /* 0xffffffe800907947 */ /* 0x000fea000383ffff */
.L_x_257:
[----:B-1----:R1:W3:Y:S02]  /*fcd0*/  SYNCS.PHASECHK.TRANS64.TRYWAIT P0, [R5+URZ+0x34440], R2 ;  /* 0x03444002050075a7 */ /* 0x0022e4000800017f */
[----:B---3--:R-:W-:Y:S05]  /*fce0*/  @!P0 NANOSLEEP.SYNCS 0x989680 ;  /* 0x009896800000895d */ /* 0x008fea0003900000 */
[----:B------:R-:W3:Y:S02]  /*fcf0*/  @!P0 SYNCS.PHASECHK.TRANS64 P0, [R5+URZ+0x34440], R2 ;  /* 0x03444002050085a7 */ /* 0x000ee4000800007f */
[----:B---3--:R-:W-:Y:S05]  /*fd00*/  @!P0 BRA `(.L_x_257) ;  /* 0xfffffffc00f08947 */ /* 0x008fea000383ffff */
[----:B------:R-:W-:Y:S05]  /*fd10*/  BRA `(.L_x_318) ;  /* 0xffffffe800f87947 */ /* 0x000fea000383ffff */
.L_x_259:
[----:B-1----:R1:W3:Y:S02]  /*fd20*/  SYNCS.PHASECHK.TRANS64.TRYWAIT P0, [R7+URZ+0x34440], R0 ;  /* 0x03444000070075a7 */ /* 0x0022e4000800017f */
[----:B---3--:R-:W-:Y:S05]  /*fd30*/  @!P0 NANOSLEEP.SYNCS 0x989680 ;  /* 0x009896800000895d */ /* 0x008fea0003900000 */
[----:B------:R-:W3:Y:S02]  /*fd40*/  @!P0 SYNCS.PHASECHK.TRANS64 P0, [R7+URZ+0x34440], R0 ;  /* 0x03444000070085a7 */ /* 0x000ee4000800007f */
[----:B---3--:R-:W-:Y:S05]  /*fd50*/  @!P0 BRA `(.L_x_259) ;  /* 0xfffffffc00f08947 */ /* 0x008fea000383ffff */
[----:B------:R-:W-:Y:S05]  /*fd60*/  BRA `(.L_x_319) ;  /* 0xffffffec00107947 */ /* 0x000fea000383ffff */
.L_x_261:
[----:B-1----:R1:W3:Y:S02]  /*fd70*/  SYNCS.PHASECHK.TRANS64.TRYWAIT P0, [R7+URZ+0x34440], R0 ;  /* 0x03444000070075a7 */ /* 0x0022e4000800017f */
[----:B---3--:R-:W-:Y:S05]  /*fd80*/  @!P0 NANOSLEEP.SYNCS 0x989680 ;  /* 0x009896800000895d */ /* 0x008fea0003900000 */
[----:B------:R-:W3:Y:S02]  /*fd90*/  @!P0 SYNCS.PHASECHK.TRANS64 P0, [R7+URZ+0x34440], R0 ;  /* 0x03444000070085a7 */ /* 0x000ee4000800007f */
[----:B---3--:R-:W-:Y:S05]  /*fda0*/  @!P0 BRA `(.L_x_261) ;  /* 0xfffffffc00f08947 */ /* 0x008fea000383ffff */
[----:B------:R-:W-:Y:S05]  /*fdb0*/  BRA `(.L_x_320) ;  /* 0xffffffec00287947 */ /* 0x000fea000383ffff */
.L_x_263:
[----:B-1----:R1:W3:Y:S02]  /*fdc0*/  SYNCS.PHASECHK.TRANS64.TRYWAIT P0, [R7+URZ+0x34440], R0 ;  /* 0x03444000070075a7 */ /* 0x0022e4000800017f */
[----:B---3--:R-:W-:Y:S05]  /*fdd0*/  @!P0 NANOSLEEP.SYNCS 0x989680 ;  /* 0x009896800000895d */ /* 0x008fea0003900000 */
[----:B------:R-:W3:Y:S02]  /*fde0*/  @!P0 SYNCS.PHASECHK.TRANS64 P0, [R7+URZ+0x34440], R0 ;  /* 0x03444000070085a7 */ /* 0x000ee4000800007f */
[----:B---3--:R-:W-:Y:S05]  /*fdf0*/  @!P0 BRA `(.L_x_263) ;  /* 0xfffffffc00f08947 */ /* 0x008fea000383ffff */
[----:B------:R-:W-:Y:S05]  /*fe00*/  BRA `(.L_x_321) ;  /* 0xffffffec00407947 */ /* 0x000fea000383ffff */
.L_x_265:
[----:B-1----:R1:W3:Y:S02]  /*fe10*/  SYNCS.PHASECHK.TRANS64.TRYWAIT P0, [R7+URZ+0x34440], R0 ;  /* 0x03444000070075a7 */ /* 0x0022e4000800017f */
[----:B---3--:R-:W-:Y:S05]  /*fe20*/  @!P0 NANOSLEEP.SYNCS 0x989680 ;  /* 0x009896800000895d */ /* 0x008fea0003900000 */
[----:B------:R-:W3:Y:S02]  /*fe30*/  @!P0 SYNCS.PHASECHK.TRANS64 P0, [R7+URZ+0x34440], R0 ;  /* 0x03444000070085a7 */ /* 0x000ee4000800007f */
[----:B---3--:R-:W-:Y:S05]  /*fe40*/  @!P0 BRA `(.L_x_265) ;  /* 0xfffffffc00f08947 */ /* 0x008fea000383ffff */
[----:B------:R-:W-:Y:S05]  /*fe50*/  BRA `(.L_x_322) ;  /* 0xffffffec00587947 */ /* 0x000fea000383ffff */
.L_x_267:
[----:B-1----:R1:W3:Y:S02]  /*fe60*/  SYNCS.PHASECHK.TRANS64.TRYWAIT P0, [R7+URZ+0x34440], R0 ;  /* 0x03444000070075a7 */ /* 0x0022e4000800017f */
[----:B---3--:R-:W-:Y:S05]  /*fe70*/  @!P0 NANOSLEEP.SYNCS 0x989680 ;  /* 0x009896800000895d */ /* 0x008fea0003900000 */
[----:B------:R-:W3:Y:S02]  /*fe80*/  @!P0 SYNCS.PHASECHK.TRANS64 P0, [R7+URZ+0x34440], R0 ;  /* 0x03444000070085a7 */ /* 0x000ee4000800007f */
[----:B---3--:R-:W-:Y:S05]  /*fe90*/  @!P0 BRA `(.L_x_267) ;  /* 0xfffffffc00f08947 */ /* 0x008fea000383ffff */
[----:B------:R-:W-:Y:S05]  /*fea0*/  BRA `(.L_x_323) ;  /* 0xffffffec00707947 */ /* 0x000fea000383ffff */
.L_x_269:
[----:B-1----:R1:W3:Y:S02]  /*feb0*/  SYNCS.PHASECHK.TRANS64.TRYWAIT P0, [R7+URZ+0x34440], R0 ;  /* 0x03444000070075a7 */ /* 0x0022e4000800017f */
[----:B---3--:R-:W-:Y:S05]  /*fec0*/  @!P0 NANOSLEEP.SYNCS 0x989680 ;  /* 0x009896800000895d */ /* 0x008fea0003900000 */
[----:B------:R-:W3:Y:S02]  /*fed0*/  @!P0 SYNCS.PHASECHK.TRANS64 P0, [R7+URZ+0x34440], R0 ;  /* 0x03444000070085a7 */ /* 0x000ee4000800007f */
[----:B---3--:R-:W-:Y:S05]  /*fee0*/  @!P0 BRA `(.L_x_269) ;  /* 0xfffffffc00f08947 */ /* 0x008fea000383ffff */
[----:B------:R-:W-:Y:S05]  /*fef0*/  BRA `(.L_x_324) ;  /* 0xffffffec00887947 */ /* 0x000fea000383ffff */
        .weak           $__internal_0_$__cuda_sm20_div_u64
        .type           $__internal_0_$__cuda_sm20_div_u64,@function
        .size           $__internal_0_$__cuda_sm20_div_u64,(.L_x_248 - $__internal_0_$__cuda_sm20_div_u64)
$__internal_0_$__cuda_sm20_div_u64:
[----:B------:R-:W1:Y:S08]  /*ff00*/  I2F.U64.RP R0, R26 ;  /* 0x0000001a00007312 */ /* 0x000e700000309000 */
[----:B-1----:R-:W1:Y:S02]  /*ff10*/  MUFU.RCP R0, R0 ;  /* 0x0000000000007308 */ /* 0x002e640000001000 */
[----:B-1----:R-:W-:-:S06]  /*ff20*/  VIADD R2, R0, 0x1ffffffe ;  /* 0x1ffffffe00027836 */ /* 0x002fcc0000000000 */
[----:B------:R-:W1:Y:S02]  /*ff30*/  F2I.U64.TRUNC R2, R2 ;  /* 0x0000000200027311 */ /* 0x000e64000020d800 */
[----:B-1----:R-:W-:-:S04]  /*ff40*/  IMAD.WIDE.U32 R16, R2, R26, RZ ;  /* 0x0000001a02107225 */ /* 0x002fc800078e00ff */
[----:B------:R-:W-:Y:S01]  /*ff50*/  IMAD R17, R2, R27, R17 ;  /* 0x0000001b02117224 */ /* 0x000fe200078e0211 */
[----:B------:R-:W-:-:S03]  /*ff60*/  IADD3 R25, P1, RZ, -R16, RZ ;  /* 0x80000010ff197210 */ /* 0x000fc60007f3e0ff */
[----:B------:R-:W-:Y:S02]  /*ff70*/  IMAD R17, R3, R26, R17 ;  /* 0x0000001a03117224 */ /* 0x000fe400078e0211 */
[----:B------:R-:W-:-:S03]  /*ff80*/  IMAD.HI.U32 R16, R2, R25, RZ ;  /* 0x0000001902107227 */ /* 0x000fc600078e00ff */
[----:B------:R-:W-:Y:S01]  /*ff90*/  IADD3.X R29, RZ, ~R17, RZ, P1, !PT ;  /* 0x80000011ff1d7210 */ /* 0x000fe20000ffe4ff */
[----:B------:R-:W-:-:S04]  /*ffa0*/  IMAD.MOV.U32 R17, RZ, RZ, R2 ;  /* 0x000000ffff117224 */ /* 0x000fc800078e0002 */
[----:B------:R-:W-:-:S04]  /*ffb0*/  IMAD.WIDE.U32 R16, P1, R2, R29, R16 ;  /* 0x0000001d02107225 */ /* 0x000fc80007820010 */
[C---:B------:R-:W-:Y:S02]  /*ffc0*/  IMAD R31, R3.reuse, R29, RZ ;  /* 0x0000001d031f7224 */ /* 0x040fe400078e02ff */
[----:B------:R-:W-:-:S04]  /*ffd0*/  IMAD.HI.U32 R16, P2, R3, R25, R16 ;  /* 0x0000001903107227 */ /* 0x000fc80007840010 */
[----:B------:R-:W-:Y:S01]  /*ffe0*/  IMAD.HI.U32 R29, R3, R29, RZ ;  /* 0x0000001d031d7227 */ /* 0x000fe200078e00ff */
[----:B------:R-:W-:-:S03]  /*fff0*/  IADD3 R17, P3, R31, R16, RZ ;  /* 0x000000101f117210 */ /* 0x000fc60007f7e0ff */
[----:B------:R-:W-:Y:S02]  /*10000*/  IMAD.X R0, R29, 0x1, R3, P1 ;  /* 0x000000011d007824 */ /* 0x000fe400008e0603 */
[----:B------:R-:W-:-:S03]  /*10010*/  IMAD.WIDE.U32 R2, R17, R26, RZ ;  /* 0x0000001a11027225 */ /* 0x000fc600078e00ff */
[----:B------:R-:W-:Y:S01]  /*10020*/  IADD3.X R25, RZ, RZ, R0, P3, P2 ;  /* 0x000000ffff197210 */ /* 0x000fe20001fe4400 */
[----:B------:R-:W-:Y:S01]  /*10030*/  IMAD R0, R17, R27, R3 ;  /* 0x0000001b11007224 */ /* 0x000fe200078e0203 */
[----:B------:R-:W-:-:S03]  /*10040*/  IADD3 R3, P1, RZ, -R2, RZ ;  /* 0x80000002ff037210 */ /* 0x000fc60007f3e0ff */
[----:B------:R-:W-:Y:S02]  /*10050*/  IMAD R0, R25, R26, R0 ;  /* 0x0000001a19007224 */ /* 0x000fe400078e0200 */
[----:B------:R-:W-:-:S04]  /*10060*/  IMAD.HI.U32 R16, R17, R3, RZ ;  /* 0x0000000311107227 */ /* 0x000fc800078e00ff */
[----:B------:R-:W-:-:S04]  /*10070*/  IMAD.X R0, RZ, RZ, ~R0, P1 ;  /* 0x000000ffff007224 */ /* 0x000fc800008e0e00 */
[----:B------:R-:W-:-:S04]  /*10080*/  IMAD.WIDE.U32 R16, P1, R17, R0, R16 ;  /* 0x0000000011107225 */ /* 0x000fc80007820010 */
[C---:B------:R-:W-:Y:S02]  /*10090*/  IMAD R2, R25.reuse, R0, RZ ;  /* 0x0000000019027224 */ /* 0x040fe400078e02ff */
[----:B------:R-:W-:-:S04]  /*100a0*/  IMAD.HI.U32 R17, P2, R25, R3, R16 ;  /* 0x0000000319117227 */ /* 0x000fc80007840010 */
[----:B------:R-:W-:Y:S01]  /*100b0*/  IMAD.HI.U32 R0, R25, R0, RZ ;  /* 0x0000000019007227 */ /* 0x000fe200078e00ff */
[----:B------:R-:W-:-:S03]  /*100c0*/  IADD3 R17, P3, R2, R17, RZ ;  /* 0x0000001102117210 */ /* 0x000fc60007f7e0ff */
[----:B------:R-:W-:Y:S02]  /*100d0*/  IMAD.X R25, R0, 0x1, R25, P1 ;  /* 0x0000000100197824 */ /* 0x000fe400008e0619 */
[----:B------:R-:W-:-:S03]  /*100e0*/  IMAD.HI.U32 R2, R17, UR13, RZ ;  /* 0x0000000d11027c27 */ /* 0x000fc6000f8e00ff */
[----:B------:R-:W-:Y:S01]  /*100f0*/  IADD3.X R25, RZ, RZ, R25, P3, P2 ;  /* 0x000000ffff197210 */ /* 0x000fe20001fe4419 */
[----:B------:R-:W-:Y:S02]  /*10100*/  IMAD.MOV.U32 R3, RZ, RZ, RZ ;  /* 0x000000ffff037224 */ /* 0x000fe400078e00ff */
[----:B------:R-:W-:-:S04]  /*10110*/  IMAD.WIDE.U32 R2, R17, UR21, R2 ;  /* 0x0000001511027c25 */ /* 0x000fc8000f8e0002 */
[C---:B------:R-:W-:Y:S02]  /*10120*/  IMAD R17, R25.reuse, UR21, RZ ;  /* 0x0000001519117c24 */ /* 0x040fe4000f8e02ff */
[----:B------:R-:W-:-:S04]  /*10130*/  IMAD.HI.U32 R2, P1, R25, UR13, R2 ;  /* 0x0000000d19027c27 */ /* 0x000fc8000f820002 */
[----:B------:R-:W-:Y:S01]  /*10140*/  IMAD.HI.U32 R0, R25, UR21, RZ ;  /* 0x0000001519007c27 */ /* 0x000fe2000f8e00ff */
[----:B------:R-:W-:-:S03]  /*10150*/  IADD3 R17, P2, R17, R2, RZ ;  /* 0x0000000211117210 */ /* 0x000fc60007f5e0ff */
[----:B------:R-:W-:Y:S02]  /*10160*/  IMAD.X R0, RZ, RZ, R0, P1 ;  /* 0x000000ffff007224 */ /* 0x000fe400008e0600 */
[----:B------:R-:W-:-:S04]  /*10170*/  IMAD.WIDE.U32 R2, R17, R26, RZ ;  /* 0x0000001a11027225 */ /* 0x000fc800078e00ff */
[----:B------:R-:W-:Y:S01]  /*10180*/  IMAD.X R0, RZ, RZ, R0, P2 ;  /* 0x000000ffff007224 */ /* 0x000fe200010e0600 */
[----:B------:R-:W-:Y:S01]  /*10190*/  IADD3 R25, P2, -R2, UR13, RZ ;  /* 0x0000000d02197c10 */ /* 0x000fe2000ff5e1ff */
[----:B------:R-:W-:-:S03]  /*101a0*/  IMAD R3, R17, R27, R3 ;  /* 0x0000001b11037224 */ /* 0x000fc600078e0203 */
[-C--:B------:R-:W-:Y:S01]  /*101b0*/  ISETP.GE.U32.AND P1, PT, R25, R26.reuse, PT ;  /* 0x0000001a1900720c */ /* 0x080fe20003f26070 */
[----:B------:R-:W-:-:S05]  /*101c0*/  IMAD R0, R0, R26, R3 ;  /* 0x0000001a00007224 */ /* 0x000fca00078e0203 */
[----:B------:R-:W-:Y:S02]  /*101d0*/  IADD3.X R16, ~R0, UR21, RZ, P2, !PT ;  /* 0x0000001500107c10 */ /* 0x000fe400097fe5ff */
[----:B------:R-:W-:Y:S02]  /*101e0*/  IADD3 R2, P2, -R26, R25, RZ ;  /* 0x000000191a027210 */ /* 0x000fe40007f5e1ff */
[C---:B------:R-:W-:Y:S02]  /*101f0*/  ISETP.GE.U32.AND.EX P1, PT, R16.reuse, R27, PT, P1 ;  /* 0x0000001b1000720c */ /* 0x040fe40003f26110 */
[----:B------:R-:W-:Y:S01]  /*10200*/  IADD3 R0, R17, 0x1, RZ ;  /* 0x0000000111007810 */ /* 0x000fe20007ffe0ff */
[----:B------:R-:W-:Y:S01]  /*10210*/  IMAD.X R3, R16, 0x1, ~R27, P2 ;  /* 0x0000000110037824 */ /* 0x000fe200010e0e1b */
[----:B------:R-:W-:Y:S02]  /*10220*/  SEL R2, R2, R25, P1 ;  /* 0x0000001902027207 */ /* 0x000fe40000800000 */
[----:B------:R-:W-:-:S02]  /*10230*/  SEL R17, R0, R17, P1 ;  /* 0x0000001100117207 */ /* 0x000fc40000800000 */
[----:B------:R-:W-:Y:S02]  /*10240*/  SEL R3, R3, R16, P1 ;  /* 0x0000001003037207 */ /* 0x000fe40000800000 */
[----:B------:R-:W-:Y:S01]  /*10250*/  ISETP.GE.U32.AND P1, PT, R2, R26, PT ;  /* 0x0000001a0200720c */ /* 0x000fe20003f26070 */
[----:B------:R-:W-:Y:S01]  /*10260*/  VIADD R0, R17, 0x1 ;  /* 0x0000000111007836 */ /* 0x000fe20000000000 */
[----:B------:R-:W-:Y:S01]  /*10270*/  ISETP.NE.U32.AND P2, PT, R26, RZ, PT ;  /* 0x000000ff1a00720c */ /* 0x000fe20003f45070 */
[----:B------:R-:W-:Y:S01]  /*10280*/  IMAD.MOV.U32 R2, RZ, RZ, R12 ;  /* 0x000000ffff027224 */ /* 0x000fe200078e000c */
[----:B------:R-:W-:Y:S01]  /*10290*/  ISETP.GE.U32.AND.EX P1, PT, R3, R27, PT, P1 ;  /* 0x0000001b0300720c */ /* 0x000fe20003f26110 */
[----:B------:R-:W-:Y:S01]  /*102a0*/  IMAD.MOV.U32 R3, RZ, RZ, 0x0 ;  /* 0x00000000ff037424 */ /* 0x000fe200078e00ff */
[----:B------:R-:W-:Y:S02]  /*102b0*/  ISETP.NE.AND.EX P2, PT, R27, RZ, PT, P2 ;  /* 0x000000ff1b00720c */ /* 0x000fe40003f45320 */
[----:B------:R-:W-:-:S04]  /*102c0*/  SEL R0, R0, R17, P1 ;  /* 0x0000001100007207 */ /* 0x000fc80000800000 */
[----:B------:R-:W-:Y:S01]  /*102d0*/  SEL R0, R0, 0xffffffff, P2 ;  /* 0xffffffff00007807 */ /* 0x000fe20001000000 */
[----:B------:R-:W-:Y:S06]  /*102e0*/  RET.REL.NODEC R2 `(_ZN7cutlass13device_kernelINS_4gemm6kernel13GemmUniversalINS1_17GroupProblemShapeIN4cute5tupleIJiiiEEEEENS1_10collective13CollectiveMmaINS1_39MainloopSm90ArrayTmaGmmaWarpSpecializedILi3ENS6_IJNS5_1CILi2EEENSC_ILi1EEESE_EEENS1_40KernelPtrArrayTmaWarpSpecializedPingpongEEENS6_IJNSC_ILi128EEESI_SI_EEENS_6half_tEPNS6_IJlSE_NSC_ILi0EEEEEESK_SN_NS5_8TiledMMAINS5_8MMA_AtomIJNS5_4SM904GMMA26MMA_64x128x16_F32F16F16_SSILNSR_5MajorE0ELST_0ELNSR_7ScaleInE1ELSU_1EEEEEENS5_6LayoutINS6_IJSE_SE_SE_EEENS6_IJSL_SL_SL_EEEEENS6_IJNS5_10UnderscoreES11_S11_EEEEENS5_13SM90_TMA_LOADENS5_14ComposedLayoutINS5_7SwizzleILi3ELi4ELi3EEENS5_18smem_ptr_flag_bitsILi16EEENSX_INS6_IJNSC_ILi8EEENSC_ILi64EEEEEENS6_IJS1B_SE_EEEEEEEvNS5_8identityENS5_23SM90_TMA_LOAD_MULTICASTES1F_vS1G_EENS_8epilogue10collective18CollectiveEpilogueINS1J_30Sm90PtrArrayTmaWarpSpecializedILi4ELi2ELi16ELb1ELb0ELi2EEEJSJ_NS6_IJS1B_NSC_ILi32EEEEEESK_PNS6_IJSE_lSL_EEESK_S1R_NS1J_6fusion15FusionCallbacksIS1N_NS1S_17LinearCombinationISK_fSK_fLNS_15FloatRoundStyleE2EEESJ_S1P_JEEES14_NS15_IS17_S19_NSX_INS6_IJS1B_S1A_EEENS6_IJSE_S1B_EEEEEEENS5_17SM75_U16x8_LDSM_TENS5_14SM90_TMA_STOREES21_NS5_17SM90_U16x8_STSM_TENS5_9Copy_AtomIJNS5_17SM90_U32x4_STSM_NESK_EEEvEEEvvEEEEvNT_6ParamsE) ;  /* 0xfffffefc02447950 */ /* 0x000fec0003c3ffff */
.L_x_248:
[----:B------:R-:W-:Y:S01]  /*102f0*/  UMOV UR28, UR23 ;  /* 0x00000017001c7c82 */ /* 0x000fe20008000000 */
[----:B------:R-:W-:Y:S02]  /*10300*/  UMOV UR29, UR34 ;  /* 0x00000022001d7c82 */ /* 0x000fe40008000000 */
[----:B------:R-:W1:Y:S08]  /*10310*/  I2F.U64.RP R13, UR28 ;  /* 0x0000001c000d7d12 */ /* 0x000e700008309000 */
[----:B-1----:R-:W1:Y:S02]  /*10320*/  MUFU.RCP R13, R13 ;  /* 0x0000000d000d7308 */ /* 0x002e640000001000 */
[----:B-1----:R-:W-:-:S06]  /*10330*/  VIADD R2, R13, 0x1ffffffe ;  /* 0x1ffffffe0d027836 */ /* 0x002fcc0000000000 */
[----:B------:R-:W1:Y:S02]  /*10340*/  F2I.U64.TRUNC R2, R2 ;  /* 0x0000000200027311 */ /* 0x000e64000020d800 */
[----:B-1----:R-:W-:Y:S01]  /*10350*/  R2UR UR28, R2 ;  /* 0x00000000021c72ca */ /* 0x002fe200000e0000 */
[----:B------:R-:W-:Y:S01]  /*10360*/  IMAD.MOV.U32 R2, RZ, RZ, R12 ;  /* 0x000000ffff027224 */ /* 0x000fe200078e000c */
[----:B------:R-:W-:Y:S01]  /*10370*/  R2UR UR29, R3 ;  /* 0x00000000031d72ca */ /* 0x000fe200000e0000 */
[----:B------:R-:W-:-:S10]  /*10380*/  IMAD.MOV.U32 R3, RZ, RZ, 0x0 ;  /* 0x00000000ff037424 */ /* 0x000fd400078e00ff */
[----:B------:R-:W-:-:S04]  /*10390*/  UIMAD.WIDE.U32 UR30, UR28, UR23, URZ ;  /* 0x000000171c1e72a5 */ /* 0x000fc8000f8e003f */
[----:B------:R-:W-:Y:S02]  /*103a0*/  UIMAD UR31, UR28, UR34, UR31 ;  /* 0x000000221c1f72a4 */ /* 0x000fe4000f8e021f */
[----:B------:R-:W-:Y:S02]  /*103b0*/  UIADD3 UR36, UP1, URZ, -UR30, URZ ;  /* 0x8000001e3f247290 */ /* 0x000fe4000ff3e03f */
[----:B------:R-:W-:Y:S02]  /*103c0*/  UIMAD UR32, UR29, UR23, UR31 ;  /* 0x000000171d2072a4 */ /* 0x000fe4000f8e021f */
[----:B------:R-:W-:Y:S02]  /*103d0*/  UIMAD.WIDE.U32 UR30, UR28, UR36, URZ ;  /* 0x000000241c1e72a5 */ /* 0x000fe4000f8e003f */
[----:B------:R-:W-:-:S05]  /*103e0*/  UIADD3.X UR37, URZ, ~UR32, URZ, UP1, !UPT ;  /* 0x800000203f257290 */ /* 0x000fca0008ffe43f */
[----:B------:R-:W-:Y:S01]  /*103f0*/  UMOV UR30, UR31 ;  /* 0x0000001f001e7c82 */ /* 0x000fe20008000000 */
[----:B------:R-:W-:Y:S02]  /*10400*/  UMOV UR31, UR28 ;  /* 0x0000001c001f7c82 */ /* 0x000fe40008000000 */
[----:B------:R-:W-:Y:S02]  /*10410*/  UIMAD.WIDE.U32 UR32, UP1, UR28, UR37, UR30 ;  /* 0x000000251c2072a5 */ /* 0x000fe4000f82001e */
[----:B------:R-:W-:Y:S02]  /*10420*/  UIMAD.WIDE.U32 UR30, UR29, UR37, URZ ;  /* 0x000000251d1e72a5 */ /* 0x000fe4000f8e003f */
[----:B------:R-:W-:Y:S02]  /*10430*/  UIMAD.WIDE.U32 UR32, UP2, UR29, UR36, UR32 ;  /* 0x000000241d2072a5 */ /* 0x000fe4000f840020 */
[----:B------:R-:W-:Y:S02]  /*10440*/  UIMAD UR37, UR29, UR37, URZ ;  /* 0x000000251d2572a4 */ /* 0x000fe4000f8e023f */
[----:B------:R-:W-:-:S02]  /*10450*/  UIADD3.X UR30, UR31, UR29, URZ, UP1, !UPT ;  /* 0x0000001d1f1e7290 */ /* 0x000fc40008ffe43f */
[----:B------:R-:W-:-:S04]  /*10460*/  UIADD3 UR33, UP4, UR37, UR33, URZ ;  /* 0x0000002125217290 */ /* 0x000fc8000ff9e03f */
[----:B------:R-:W-:Y:S02]  /*10470*/  UIMAD.WIDE.U32 UR28, UR33, UR23, URZ ;  /* 0x00000017211c72a5 */ /* 0x000fe4000f8e003f */
[----:B------:R-:W-:Y:S02]  /*10480*/  UIADD3.X UR36, URZ, URZ, UR30, UP4, UP2 ;  /* 0x0000003f3f247290 */ /* 0x000fe4000a7e441e */
[----:B------:R-:W-:Y:S02]  /*10490*/  UIMAD UR29, UR33, UR34, UR29 ;  /* 0x00000022211d72a4 */ /* 0x000fe4000f8e021d */
[----:B------:R-:W-:Y:S02]  /*104a0*/  UIADD3 UR37, UP1, URZ, -UR28, URZ ;  /* 0x8000001c3f257290 */ /* 0x000fe4000ff3e03f */
[----:B------:R-:W-:Y:S02]  /*104b0*/  UIMAD UR30, UR36, UR23, UR29 ;  /* 0x00000017241e72a4 */ /* 0x000fe4000f8e021d */
[----:B------:R-:W-:-:S02]  /*104c0*/  UIMAD.WIDE.U32 UR28, UR33, UR37, URZ ;  /* 0x00000025211c72a5 */ /* 0x000fc4000f8e003f */
[----:B------:R-:W-:-:S05]  /*104d0*/  UIADD3.X UR40, URZ, ~UR30, URZ, UP1, !UPT ;  /* 0x8000001e3f287290 */ /* 0x000fca0008ffe43f */
[----:B------:R-:W-:Y:S01]  /*104e0*/  UMOV UR32, UR29 ;  /* 0x0000001d00207c82 */ /* 0x000fe20008000000 */
[----:B------:R-:W-:Y:S02]  /*104f0*/  UIMAD.WIDE.U32 UR28, UR36, UR40, URZ ;  /* 0x00000028241c72a5 */ /* 0x000fe4000f8e003f */
[----:B------:R-:W-:Y:S02]  /*10500*/  UIMAD.WIDE.U32 UR30, UP1, UR33, UR40, UR32 ;  /* 0x00000028211e72a5 */ /* 0x000fe4000f820020 */
[----:B------:R-:W-:Y:S02]  /*10510*/  UIMAD UR32, UR36, UR40, URZ ;  /* 0x00000028242072a4 */ /* 0x000fe4000f8e023f */
[----:B------:R-:W-:Y:S02]  /*10520*/  UIMAD.WIDE.U32 UR30, UP2, UR36, UR37, UR30 ;  /* 0x00000025241e72a5 */ /* 0x000fe4000f84001e */
[----:B------:R-:W-:Y:S02]  /*10530*/  UIADD3.X UR36, UR29, UR36, URZ, UP1, !UPT ;  /* 0x000000241d247290 */ /* 0x000fe40008ffe43f */
[----:B------:R-:W-:-:S04]  /*10540*/  UIADD3 UR32, UP4, UR32, UR31, URZ ;  /* 0x0000001f20207290 */ /* 0x000fc8000ff9e03f */
[----:B------:R-:W-:Y:S02]  /*10550*/  UIMAD.WIDE.U32 UR30, UR32, UR24, URZ ;  /* 0x00000018201e72a5 */ /* 0x000fe4000f8e003f */
[----:B------:R-:W-:-:S05]  /*10560*/  UIADD3.X UR36, URZ, URZ, UR36, UP4, UP2 ;  /* 0x0000003f3f247290 */ /* 0x000fca000a7e4424 */
[----:B------:R-:W-:Y:S01]  /*10570*/  UMOV UR30, UR31 ;  /* 0x0000001f001e7c82 */ /* 0x000fe20008000000 */
[----:B------:R-:W-:Y:S02]  /*10580*/  UMOV UR31, URZ ;  /* 0x0000003f001f7c82 */ /* 0x000fe40008000000 */
[----:B------:R-:W-:Y:S02]  /*10590*/  UIMAD.WIDE.U32 UR28, UR32, UR25, UR30 ;  /* 0x00000019201c72a5 */ /* 0x000fe4000f8e001e */
[----:B------:R-:W-:Y:S02]  /*105a0*/  UIMAD UR32, UR36, UR25, URZ ;  /* 0x00000019242072a4 */ /* 0x000fe4000f8e023f */
[----:B------:R-:W-:Y:S02]  /*105b0*/  UIMAD.WIDE.U32 UR28, UP1, UR36, UR24, UR28 ;  /* 0x00000018241c72a5 */ /* 0x000fe4000f82001c */
[----:B------:R-:W-:Y:S02]  /*105c0*/  UIMAD.WIDE.U32 UR30, UR36, UR25, URZ ;  /* 0x00000019241e72a5 */ /* 0x000fe4000f8e003f */
[----:B------:R-:W-:-:S02]  /*105d0*/  UIADD3 UR32, UP2, UR32, UR29, URZ ;  /* 0x0000001d20207290 */ /* 0x000fc4000ff5e03f */
[----:B------:R-:W-:Y:S02]  /*105e0*/  UIADD3.X UR30, UR31, URZ, URZ, UP1, !UPT ;  /* 0x0000003f1f1e7290 */ /* 0x000fe40008ffe43f */
[----:B------:R-:W-:Y:S02]  /*105f0*/  UIMAD.WIDE.U32 UR28, UR32, UR23, URZ ;  /* 0x00000017201c72a5 */ /* 0x000fe4000f8e003f */
[----:B------:R-:W-:Y:S02]  /*10600*/  UIADD3.X UR30, URZ, UR30, URZ, UP2, !UPT ;  /* 0x0000001e3f1e7290 */ /* 0x000fe400097fe43f */
[----:B------:R-:W-:Y:S02]  /*10610*/  UIMAD UR29, UR32, UR34, UR29 ;  /* 0x00000022201d72a4 */ /* 0x000fe4000f8e021d */
[----:B------:R-:W-:Y:S02]  /*10620*/  UIADD3 UR31, UP2, -UR28, UR24, URZ ;  /* 0x000000181c1f7290 */ /* 0x000fe4000ff5e13f */
[----:B------:R-:W-:-:S02]  /*10630*/  UIMAD UR29, UR30, UR23, UR29 ;  /* 0x000000171e1d72a4 */ /* 0x000fc4000f8e021d */
[----:B------:R-:W-:Y:S02]  /*10640*/  UISETP.GE.U32.AND UP1, UPT, UR31, UR23, UPT ;  /* 0x000000171f00728c */ /* 0x000fe4000bf26070 */
[----:B------:R-:W-:Y:S02]  /*10650*/  UIADD3.X UR30, ~UR29, UR25, URZ, UP2, !UPT ;  /* 0x000000191d1e7290 */ /* 0x000fe400097fe53f */
[----:B------:R-:W-:Y:S02]  /*10660*/  UIADD3 UR25, UP2, -UR23, UR31, URZ ;  /* 0x0000001f17197290 */ /* 0x000fe4000ff5e13f */
[----:B------:R-:W-:Y:S02]  /*10670*/  UISETP.GE.U32.AND.EX UP1, UPT, UR30, UR34, UPT, UP1 ;  /* 0x000000221e00728c */ /* 0x000fe4000bf26110 */
[----:B------:R-:W-:Y:S02]  /*10680*/  UIADD3 UR28, UR32, 0x1, URZ ;  /* 0x00000001201c7890 */ /* 0x000fe4000fffe03f */
[----:B------:R-:W-:-:S02]  /*10690*/  UIADD3.X UR29, ~UR34, UR30, URZ, UP2, !UPT ;  /* 0x0000001e221d7290 */ /* 0x000fc400097fe53f */
[----:B------:R-:W-:Y:S02]  /*106a0*/  USEL UR25, UR25, UR31, UP1 ;  /* 0x0000001f19197287 */ /* 0x000fe40008800000 */
[----:B------:R-:W-:Y:S02]  /*106b0*/  USEL UR29, UR29, UR30, UP1 ;  /* 0x0000001e1d1d7287 */ /* 0x000fe40008800000 */
[----:B------:R-:W-:Y:S02]  /*106c0*/  USEL UR32, UR28, UR32, UP1 ;  /* 0x000000201c207287 */ /* 0x000fe40008800000 */
[----:B------:R-:W-:Y:S02]  /*106d0*/  UISETP.GE.U32.AND UP1, UPT, UR25, UR23, UPT ;  /* 0x000000171900728c */ /* 0x000fe4000bf26070 */
[----:B------:R-:W-:Y:S02]  /*106e0*/  UISETP.NE.U32.AND UP2, UPT, UR23, URZ, UPT ;  /* 0x0000003f1700728c */ /* 0x000fe4000bf45070 */
[----:B------:R-:W-:-:S02]  /*106f0*/  UIADD3 UR25, UR32, 0x1, URZ ;  /* 0x0000000120197890 */ /* 0x000fc4000fffe03f */
[----:B------:R-:W-:Y:S02]  /*10700*/  UISETP.GE.U32.AND.EX UP1, UPT, UR29, UR34, UPT, UP1 ;  /* 0x000000221d00728c */ /* 0x000fe4000bf26110 */
[----:B------:R-:W-:Y:S02]  /*10710*/  UISETP.NE.AND.EX UP2, UPT, UR34, URZ, UPT, UP2 ;  /* 0x0000003f2200728c */ /* 0x000fe4000bf45320 */
[----:B------:R-:W-:-:S04]  /*10720*/  USEL UR25, UR25, UR32, UP1 ;  /* 0x0000002019197287 */ /* 0x000fc80008800000 */
[----:B------:R-:W-:Y:S01]  /*10730*/  USEL UR28, UR25, 0xffffffff, UP2 ;  /* 0xffffffff191c7887 */ /* 0x000fe20009000000 */
[----:B------:R-:W-:Y:S11]  /*10740*/  RET.REL.NODEC R2 `(_ZN7cutlass13device_kernelINS_4gemm6kernel13GemmUniversalINS1_17GroupProblemShapeIN4cute5tupleIJiiiEEEEENS1_10collective13CollectiveMmaINS1_39MainloopSm90ArrayTmaGmmaWarpSpecializedILi3ENS6_IJNS5_1CILi2EEENSC_ILi1EEESE_EEENS1_40KernelPtrArrayTmaWarpSpecializedPingpongEEENS6_IJNSC_ILi128EEESI_SI_EEENS_6half_tEPNS6_IJlSE_NSC_ILi0EEEEEESK_SN_NS5_8TiledMMAINS5_8MMA_AtomIJNS5_4SM904GMMA26MMA_64x128x16_F32F16F16_SSILNSR_5MajorE0ELST_0ELNSR_7ScaleInE1ELSU_1EEEEEENS5_6LayoutINS6_IJSE_SE_SE_EEENS6_IJSL_SL_SL_EEEEENS6_IJNS5_10UnderscoreES11_S11_EEEEENS5_13SM90_TMA_LOADENS5_14ComposedLayoutINS5_7SwizzleILi3ELi4ELi3EEENS5_18smem_ptr_flag_bitsILi16EEENSX_INS6_IJNSC_ILi8EEENSC_ILi64EEEEEENS6_IJS1B_SE_EEEEEEEvNS5_8identityENS5_23SM90_TMA_LOAD_MULTICASTES1F_vS1G_EENS_8epilogue10collective18CollectiveEpilogueINS1J_30Sm90PtrArrayTmaWarpSpecializedILi4ELi2ELi16ELb1ELb0ELi2EEEJSJ_NS6_IJS1B_NSC_ILi32EEEEEESK_PNS6_IJSE_lSL_EEESK_S1R_NS1J_6fusion15FusionCallbacksIS1N_NS1S_17LinearCombinationISK_fSK_fLNS_15FloatRoundStyleE2EEESJ_S1P_JEEES14_NS15_IS17_S19_NSX_INS6_IJS1B_S1A_EEENS6_IJSE_S1B_EEEEEEENS5_17SM75_U16x8_LDSM_TENS5_14SM90_TMA_STOREES21_NS5_17SM90_U16x8_STSM_TENS5_9Copy_AtomIJNS5_17SM90_U32x4_STSM_NESK_EEEvEEEvvEEEEvNT_6ParamsE) ;  /* 0xfffffef8022c7950 */ /* 0x000ff60003c3ffff */
.L_x_325:
[----:B------:R-:W-:-:S00]  /*10750*/  BRA `(.L_x_325) ;  /* 0xfffffffc00fc7947 */ /* 0x000fc0000383ffff */
[----:B------:R-:W-:-:S00]  /*10760*/  NOP ;  /* 0x0000000000007918 */ /* 0x000fc00000000000 */
        /* <DEDUP_REMOVED lines=9> */
.L_x_326:


//--------------------- .nv.global.init           --------------------------
	.section	.nv.global.init,"aw",@progbits
.nv.global.init:
	.type		$str$24,@object
	.size		$str$24,($str$25 - $str$24)
$str$24:
        /*0000*/ 	.byte	0x28, 0x61, 0x64, 0x64, 0x72, 0x65, 0x73, 0x73, 0x20, 0x26, 0x20, 0x6d, 0x61, 0x73, 0x6b, 0x29
        /*0010*/ 	.byte	0x20, 0x3d, 0x3d, 0x20, 0x30, 0x00
	.type		$str$25,@object
	.size		$str$25,(__unnamed_1 - $str$25)
$str$25:
        /*0016*/ 	.byte	0x2f, 0x74, 0x6d, 0x70, 0x2f, 0x63, 0x75, 0x74, 0x6c, 0x61, 0x73, 0x73, 0x5f, 0x73, 0x77, 0x65
        /*0026*/ 	.byte	0x65, 0x70, 0x5f, 0x73, 0x72, 0x63, 0x2f, 0x69, 0x6e, 0x63, 0x6c, 0x75, 0x64, 0x65, 0x2f, 0x63
        /*0036*/ 	.byte	0x75, 0x74, 0x65, 0x2f, 0x70, 0x6f, 0x69, 0x6e, 0x74, 0x65, 0x72, 0x5f, 0x66, 0x6c, 0x61, 0x67
        /*0046*/ 	.byte	0x67, 0x65, 0x64, 0x2e, 0x68, 0x70, 0x70, 0x00
	.type		__unnamed_1,@object
	.size		__unnamed_1,(.L_0 - __unnamed_1)
__unnamed_1:
        /*004e*/ 	.byte	0x61, 0x75, 0x74, 0x6f, 0x20, 0x63, 0x75, 0x74, 0x65, 0x3a, 0x3a, 0x61, 0x73, 0x5f, 0x70, 0x6f
        /* <DEDUP_REMOVED lines=27> */
        /*020e*/ 	.byte	0x3e, 0x3e, 0x3e, 0x3e, 0x3e, 0x5d, 0x00
.L_0:


//--------------------- .nv.shared._ZN7cutlass13device_kernelINS_4gemm6kernel13GemmUniversalINS1_17GroupProblemShapeIN4cute5tupleIJiiiEEEEENS1_10collective13CollectiveMmaINS1_39MainloopSm90ArrayTmaGmmaWarpSpecializedILi3ENS6_IJNS5_1CILi2EEENSC_ILi1EEESE_EEENS1_40KernelPtrArrayTmaWarpSpecializedPingpongEEENS6_IJNSC_ILi128EEESI_SI_EEENS_6half_tEPNS6_IJlSE_NSC_ILi0EEEEEESK_SN_NS5_8TiledMMAINS5_8MMA_AtomIJNS5_4SM904GMMA26MMA_64x128x16_F32F16F16_SSILNSR_5MajorE0ELST_0ELNSR_7ScaleInE1ELSU_1EEEEEENS5_6LayoutINS6_IJSE_SE_SE_EEENS6_IJSL_SL_SL_EEEEENS6_IJNS5_10UnderscoreES11_S11_EEEEENS5_13SM90_TMA_LOADENS5_14ComposedLayoutINS5_7SwizzleILi3ELi4ELi3EEENS5_18smem_ptr_flag_bitsILi16EEENSX_INS6_IJNSC_ILi8EEENSC_ILi64EEEEEENS6_IJS1B_SE_EEEEEEEvNS5_8identityENS5_23SM90_TMA_LOAD_MULTICASTES1F_vS1G_EENS_8epilogue10collective18CollectiveEpilogueINS1J_30Sm90PtrArrayTmaWarpSpecializedILi4ELi2ELi16ELb1ELb0ELi2EEEJSJ_NS6_IJS1B_NSC_ILi32EEEEEESK_PNS6_IJSE_lSL_EEESK_S1R_NS1J_6fusion15FusionCallbacksIS1N_NS1S_17LinearCombinationISK_fSK_fLNS_15FloatRoundStyleE2EEESJ_S1P_JEEES14_NS15_IS17_S19_NSX_INS6_IJS1B_S1A_EEENS6_IJSE_S1B_EEEEEEENS5_17SM75_U16x8_LDSM_TENS5_14SM90_TMA_STOREES21_NS5_17SM90_U16x8_STSM_TENS5_9Copy_AtomIJNS5_17SM90_U32x4_STSM_NESK_EEEvEEEvvEEEEvNT_6ParamsE --------------------------
	.section	.nv.shared._ZN7cutlass13device_kernelINS_4gemm6kernel13GemmUniversalINS1_17GroupProblemShapeIN4cute5tupleIJiiiEEEEENS1_10collective13CollectiveMmaINS1_39MainloopSm90ArrayTmaGmmaWarpSpecializedILi3ENS6_IJNS5_1CILi2EEENSC_ILi1EEESE_EEENS1_40KernelPtrArrayTmaWarpSpecializedPingpongEEENS6_IJNSC_ILi128EEESI_SI_EEENS_6half_tEPNS6_IJlSE_NSC_ILi0EEEEEESK_SN_NS5_8TiledMMAINS5_8MMA_AtomIJNS5_4SM904GMMA26MMA_64x128x16_F32F16F16_SSILNSR_5MajorE0ELST_0ELNSR_7ScaleInE1ELSU_1EEEEEENS5_6LayoutINS6_IJSE_SE_SE_EEENS6_IJSL_SL_SL_EEEEENS6_IJNS5_10UnderscoreES11_S11_EEEEENS5_13SM90_TMA_LOADENS5_14ComposedLayoutINS5_7SwizzleILi3ELi4ELi3EEENS5_18smem_ptr_flag_bitsILi16EEENSX_INS6_IJNSC_ILi8EEENSC_ILi64EEEEEENS6_IJS1B_SE_EEEEEEEvNS5_8identityENS5_23SM90_TMA_LOAD_MULTICASTES1F_vS1G_EENS_8epilogue10collective18CollectiveEpilogueINS1J_30Sm90PtrArrayTmaWarpSpecializedILi4ELi2ELi16ELb1ELb0ELi2EEEJSJ_NS6_IJS1B_NSC_ILi32EEEEEESK_PNS6_IJSE_lSL_EEESK_S1R_NS1J_6fusion15FusionCallbacksIS1N_NS1S_17LinearCombinationISK_fSK_fLNS_15FloatRoundStyleE2EEESJ_S1P_JEEES14_NS15_IS17_S19_NSX_INS6_IJS1B_S1A_EEENS6_IJSE_S1B_EEEEEEENS5_17SM75_U16x8_LDSM_TENS5_14SM90_TMA_STOREES21_NS5_17SM90_U16x8_STSM_TENS5_9Copy_AtomIJNS5_17SM90_U32x4_STSM_NESK_EEEvEEEvvEEEEvNT_6ParamsE,"aw",@nobits
	.sectionflags	@""
	.align	16
	.zero		1024


//--------------------- .nv.shared.reserved.0     --------------------------
	.section	.nv.shared.reserved.0,"aw",@nobits
	.weak		__nv_reservedSMEM_offset_0_alias
	.size		__nv_reservedSMEM_offset_0_alias, 0, 0
	.other		__nv_reservedSMEM_offset_0_alias,@"STO_CUDA_RESERVED_SHARED STV_DEFAULT"
__nv_reservedSMEM_offset_0_alias:
	.zero		0


//--------------------- .nv.global                --------------------------
	.section	.nv.global,"aw",@nobits
.nv.global:
	.type		_ZN39_INTERNAL_da23eac2_4_k_cu_944a37f6_32354cute1_E,@object
	.size		_ZN39_INTERNAL_da23eac2_4_k_cu_944a37f6_32354cute1_E,(_ZN39_INTERNAL_da23eac2_4_k_cu_944a37f6_32354cuda3std3__45__cpo6cbeginE - _ZN39_INTERNAL_da23eac2_4_k_cu_944a37f6_32354cute1_E)
_ZN39_INTERNAL_da23eac2_4_k_cu_944a37f6_32354cute1_E:
	.zero		1
	.type		_ZN39_INTERNAL_da23eac2_4_k_cu_944a37f6_32354cuda3std3__45__cpo6cbeginE,@object
	.size		_ZN39_INTERNAL_da23eac2_4_k_cu_944a37f6_32354cuda3std3__45__cpo6cbeginE,(_ZN39_INTERNAL_da23eac2_4_k_cu_944a37f6_32354cuda3std3__48in_placeE - _ZN39_INTERNAL_da23eac2_4_k_cu_944a37f6_32354cuda3std3__45__cpo6cbeginE)
_ZN39_INTERNAL_da23eac2_4_k_cu_944a37f6_32354cuda3std3__45__cpo6cbeginE:
	.zero		1
	.type		_ZN39_INTERNAL_da23eac2_4_k_cu_944a37f6_32354cuda3std3__48in_placeE,@object
	.size		_ZN39_INTERNAL_da23eac2_4_k_cu_944a37f6_32354cuda3std3__48in_placeE,(_ZN39_INTERNAL_da23eac2_4_k_cu_944a37f6_32354cuda3std6ranges3__45__cpo9iter_moveE - _ZN39_INTERNAL_da23eac2_4_k_cu_944a37f6_32354cuda3std3__48in_placeE)
_ZN39_INTERNAL_da23eac2_4_k_cu_944a37f6_32354cuda3std3__48in_placeE:
	.zero		1
	.type		_ZN39_INTERNAL_da23eac2_4_k_cu_944a37f6_32354cuda3std6ranges3__45__cpo9iter_moveE,@object
	.size		_ZN39_INTERNAL_da23eac2_4_k_cu_944a37f6_32354cuda3std6ranges3__45__cpo9iter_moveE,(_ZN39_INTERNAL_da23eac2_4_k_cu_944a37f6_32354cuda3std3__45__cpo5beginE - _ZN39_INTERNAL_da23eac2_4_k_cu_944a37f6_32354cuda3std6ranges3__45__cpo9iter_moveE)
_ZN39_INTERNAL_da23eac2_4_k_cu_944a37f6_32354cuda3std6ranges3__45__cpo9iter_moveE:
	.zero		1
	.type		_ZN39_INTERNAL_da23eac2_4_k_cu_944a37f6_32354cuda3std3__45__cpo5beginE,@object
	.size		_ZN39_INTERNAL_da23eac2_4_k_cu_944a37f6_32354cuda3std3__45__cpo5beginE,(_ZN39_INTERNAL_da23eac2_4_k_cu_944a37f6_32354cuda3std3__441_GLOBAL__N__da23eac2_4_k_cu_944a37f6_32356ignoreE - _ZN39_INTERNAL_da23eac2_4_k_cu_944a37f6_32354cuda3std3__45__cpo5beginE)
_ZN39_INTERNAL_da23eac2_4_k_cu_944a37f6_32354cuda3std3__45__cpo5beginE:
	.zero		1
	.type		_ZN39_INTERNAL_da23eac2_4_k_cu_944a37f6_32354cuda3std3__441_GLOBAL__N__da23eac2_4_k_cu_944a37f6_32356ignoreE,@object
	.size		_ZN39_INTERNAL_da23eac2_4_k_cu_944a37f6_32354cuda3std3__441_GLOBAL__N__da23eac2_4_k_cu_944a37f6_32356ignoreE,(_ZN39_INTERNAL_da23eac2_4_k_cu_944a37f6_32354cute7productE - _ZN39_INTERNAL_da23eac2_4_k_cu_944a37f6_32354cuda3std3__441_GLOBAL__N__da23eac2_4_k_cu_944a37f6_32356ignoreE)
_ZN39_INTERNAL_da23eac2_4_k_cu_944a37f6_32354cuda3std3__441_GLOBAL__N__da23eac2_4_k_cu_944a37f6_32356ignoreE:
	.zero		1
	.type		_ZN39_INTERNAL_da23eac2_4_k_cu_944a37f6_32354cute7productE,@object
	.size		_ZN39_INTERNAL_da23eac2_4_k_cu_944a37f6_32354cute7productE,(_ZN39_INTERNAL_da23eac2_4_k_cu_944a37f6_32354cuda3std3__45__cpo3endE - _ZN39_INTERNAL_da23eac2_4_k_cu_944a37f6_32354cute7productE)
_ZN39_INTERNAL_da23eac2_4_k_cu_944a37f6_32354cute7productE:
	.zero		1
	.type		_ZN39_INTERNAL_da23eac2_4_k_cu_944a37f6_32354cuda3std3__45__cpo3endE,@object
	.size		_ZN39_INTERNAL_da23eac2_4_k_cu_944a37f6_32354cuda3std3__45__cpo3endE,(_ZN39_INTERNAL_da23eac2_4_k_cu_944a37f6_32354cuda3std3__419piecewise_constructE - _ZN39_INTERNAL_da23eac2_4_k_cu_944a37f6_32354cuda3std3__45__cpo3endE)
_ZN39_INTERNAL_da23eac2_4_k_cu_944a37f6_32354cuda3std3__45__cpo3endE:
	.zero		1
	.type		_ZN39_INTERNAL_da23eac2_4_k_cu_944a37f6_32354cuda3std3__419piecewise_constructE,@object
	.size		_ZN39_INTERNAL_da23eac2_4_k_cu_944a37f6_32354cuda3std3__419piecewise_constructE,(_ZN39_INTERNAL_da23eac2_4_k_cu_944a37f6_32354cuda3std3__45__cpo4cendE - _ZN39_INTERNAL_da23eac2_4_k_cu_944a37f6_32354cuda3std3__419piecewise_constructE)
_ZN39_INTERNAL_da23eac2_4_k_cu_944a37f6_32354cuda3std3__419piecewise_constructE:
	.zero		1
	.type		_ZN39_INTERNAL_da23eac2_4_k_cu_944a37f6_32354cuda3std3__45__cpo4cendE,@object
	.size		_ZN39_INTERNAL_da23eac2_4_k_cu_944a37f6_32354cuda3std3__45__cpo4cendE,(_ZN39_INTERNAL_da23eac2_4_k_cu_944a37f6_32354cuda3std6ranges3__45__cpo4swapE - _ZN39_INTERNAL_da23eac2_4_k_cu_944a37f6_32354cuda3std3__45__cpo4cendE)
_ZN39_INTERNAL_da23eac2_4_k_cu_944a37f6_32354cuda3std3__45__cpo4cendE:
	.zero		1
	.type		_ZN39_INTERNAL_da23eac2_4_k_cu_944a37f6_32354cuda3std6ranges3__45__cpo4swapE,@object
	.size		_ZN39_INTERNAL_da23eac2_4_k_cu_944a37f6_32354cuda3std6ranges3__45__cpo4swapE,(.L_8 - _ZN39_INTERNAL_da23eac2_4_k_cu_944a37f6_32354cuda3std6ranges3__45__cpo4swapE)
_ZN39_INTERNAL_da23eac2_4_k_cu_944a37f6_32354cuda3std6ranges3__45__cpo4swapE:
	.zero		1
.L_8:


//--------------------- .nv.constant0._ZN7cutlass13device_kernelINS_4gemm6kernel13GemmUniversalINS1_17GroupProblemShapeIN4cute5tupleIJiiiEEEEENS1_10collective13CollectiveMmaINS1_39MainloopSm90ArrayTmaGmmaWarpSpecializedILi3ENS6_IJNS5_1CILi2EEENSC_ILi1EEESE_EEENS1_40KernelPtrArrayTmaWarpSpecializedPingpongEEENS6_IJNSC_ILi128EEESI_SI_EEENS_6half_tEPNS6_IJlSE_NSC_ILi0EEEEEESK_SN_NS5_8TiledMMAINS5_8MMA_AtomIJNS5_4SM904GMMA26MMA_64x128x16_F32F16F16_SSILNSR_5MajorE0ELST_0ELNSR_7ScaleInE1ELSU_1EEEEEENS5_6LayoutINS6_IJSE_SE_SE_EEENS6_IJSL_SL_SL_EEEEENS6_IJNS5_10UnderscoreES11_S11_EEEEENS5_13SM90_TMA_LOADENS5_14ComposedLayoutINS5_7SwizzleILi3ELi4ELi3EEENS5_18smem_ptr_flag_bitsILi16EEENSX_INS6_IJNSC_ILi8EEENSC_ILi64EEEEEENS6_IJS1B_SE_EEEEEEEvNS5_8identityENS5_23SM90_TMA_LOAD_MULTICASTES1F_vS1G_EENS_8epilogue10collective18CollectiveEpilogueINS1J_30Sm90PtrArrayTmaWarpSpecializedILi4ELi2ELi16ELb1ELb0ELi2EEEJSJ_NS6_IJS1B_NSC_ILi32EEEEEESK_PNS6_IJSE_lSL_EEESK_S1R_NS1J_6fusion15FusionCallbacksIS1N_NS1S_17LinearCombinationISK_fSK_fLNS_15FloatRoundStyleE2EEESJ_S1P_JEEES14_NS15_IS17_S19_NSX_INS6_IJS1B_S1A_EEENS6_IJSE_S1B_EEEEEEENS5_17SM75_U16x8_LDSM_TENS5_14SM90_TMA_STOREES21_NS5_17SM90_U16x8_STSM_TENS5_9Copy_AtomIJNS5_17SM90_U32x4_STSM_NESK_EEEvEEEvvEEEEvNT_6ParamsE --------------------------
	.section	.nv.constant0._ZN7cutlass13device_kernelINS_4gemm6kernel13GemmUniversalINS1_17GroupProblemShapeIN4cute5tupleIJiiiEEEEENS1_10collective13CollectiveMmaINS1_39MainloopSm90ArrayTmaGmmaWarpSpecializedILi3ENS6_IJNS5_1CILi2EEENSC_ILi1EEESE_EEENS1_40KernelPtrArrayTmaWarpSpecializedPingpongEEENS6_IJNSC_ILi128EEESI_SI_EEENS_6half_tEPNS6_IJlSE_NSC_ILi0EEEEEESK_SN_NS5_8TiledMMAINS5_8MMA_AtomIJNS5_4SM904GMMA26MMA_64x128x16_F32F16F16_SSILNSR_5MajorE0ELST_0ELNSR_7ScaleInE1ELSU_1EEEEEENS5_6LayoutINS6_IJSE_SE_SE_EEENS6_IJSL_SL_SL_EEEEENS6_IJNS5_10UnderscoreES11_S11_EEEEENS5_13SM90_TMA_LOADENS5_14ComposedLayoutINS5_7SwizzleILi3ELi4ELi3EEENS5_18smem_ptr_flag_bitsILi16EEENSX_INS6_IJNSC_ILi8EEENSC_ILi64EEEEEENS6_IJS1B_SE_EEEEEEEvNS5_8identityENS5_23SM90_TMA_LOAD_MULTICASTES1F_vS1G_EENS_8epilogue10collective18CollectiveEpilogueINS1J_30Sm90PtrArrayTmaWarpSpecializedILi4ELi2ELi16ELb1ELb0ELi2EEEJSJ_NS6_IJS1B_NSC_ILi32EEEEEESK_PNS6_IJSE_lSL_EEESK_S1R_NS1J_6fusion15FusionCallbacksIS1N_NS1S_17LinearCombinationISK_fSK_fLNS_15FloatRoundStyleE2EEESJ_S1P_JEEES14_NS15_IS17_S19_NSX_INS6_IJS1B_S1A_EEENS6_IJSE_S1B_EEEEEEENS5_17SM75_U16x8_LDSM_TENS5_14SM90_TMA_STOREES21_NS5_17SM90_U16x8_STSM_TENS5_9Copy_AtomIJNS5_17SM90_U32x4_STSM_NESK_EEEvEEEvvEEEEvNT_6ParamsE,"a",@progbits
	.sectionflags	@""
	.align	4
.nv.constant0._ZN7cutlass13device_kernelINS_4gemm6kernel13GemmUniversalINS1_17GroupProblemShapeIN4cute5tupleIJiiiEEEEENS1_10collective13CollectiveMmaINS1_39MainloopSm90ArrayTmaGmmaWarpSpecializedILi3ENS6_IJNS5_1CILi2EEENSC_ILi1EEESE_EEENS1_40KernelPtrArrayTmaWarpSpecializedPingpongEEENS6_IJNSC_ILi128EEESI_SI_EEENS_6half_tEPNS6_IJlSE_NSC_ILi0EEEEEESK_SN_NS5_8TiledMMAINS5_8MMA_AtomIJNS5_4SM904GMMA26MMA_64x128x16_F32F16F16_SSILNSR_5MajorE0ELST_0ELNSR_7ScaleInE1ELSU_1EEEEEENS5_6LayoutINS6_IJSE_SE_SE_EEENS6_IJSL_SL_SL_EEEEENS6_IJNS5_10UnderscoreES11_S11_EEEEENS5_13SM90_TMA_LOADENS5_14ComposedLayoutINS5_7SwizzleILi3ELi4ELi3EEENS5_18smem_ptr_flag_bitsILi16EEENSX_INS6_IJNSC_ILi8EEENSC_ILi64EEEEEENS6_IJS1B_SE_EEEEEEEvNS5_8identityENS5_23SM90_TMA_LOAD_MULTICASTES1F_vS1G_EENS_8epilogue10collective18CollectiveEpilogueINS1J_30Sm90PtrArrayTmaWarpSpecializedILi4ELi2ELi16ELb1ELb0ELi2EEEJSJ_NS6_IJS1B_NSC_ILi32EEEEEESK_PNS6_IJSE_lSL_EEESK_S1R_NS1J_6fusion15FusionCallbacksIS1N_NS1S_17LinearCombinationISK_fSK_fLNS_15FloatRoundStyleE2EEESJ_S1P_JEEES14_NS15_IS17_S19_NSX_INS6_IJS1B_S1A_EEENS6_IJSE_S1B_EEEEEEENS5_17SM75_U16x8_LDSM_TENS5_14SM90_TMA_STOREES21_NS5_17SM90_U16x8_STSM_TENS5_9Copy_AtomIJNS5_17SM90_U32x4_STSM_NESK_EEEvEEEvvEEEEvNT_6ParamsE:
	.zero		2432


//--------------------- SYMBOLS --------------------------

	.type		.nv.reservedSmem.offset0,@object
	.size		.nv.reservedSmem.offset0,0x4
	.type		__assertfail,@function
